// auto-generated by cutlass_sweep.gemm — config: {"arch": "sm_100", "cluster_m": 1, "cluster_n": 1, "dtype": "bf16", "dtype_b": "bf16", "layout": "nt", "stages": 0, "tile_k": 16, "tile_m": 128, "tile_n": 240}
#include "cutlass/cutlass.h"
#include "cutlass/gemm/collective/collective_builder.hpp"
#include "cutlass/gemm/device/gemm_universal_adapter.h"
#include "cutlass/gemm/kernel/gemm_universal.hpp"
#include "cutlass/epilogue/collective/collective_builder.hpp"

using ElemA = cutlass::bfloat16_t;
using ElemB = cutlass::bfloat16_t;
using ElemCD = cutlass::bfloat16_t;
using Acc  = float;
using TileShape    = cute::Shape<cute::_128, cute::_240, cute::_16>;
using ClusterShape = cute::Shape<cute::_1, cute::_1, cute::_1>;

using CollectiveEpilogue = typename cutlass::epilogue::collective::CollectiveBuilder<
    cutlass::arch::Sm100, cutlass::arch::OpClassTensorOp,
    TileShape, ClusterShape,
    cutlass::epilogue::collective::EpilogueTileAuto,
    Acc, Acc,
    ElemCD, cutlass::layout::RowMajor, 128 / cutlass::sizeof_bits<ElemCD>::value,
    ElemCD, cutlass::layout::RowMajor, 128 / cutlass::sizeof_bits<ElemCD>::value,
    cutlass::epilogue::collective::EpilogueScheduleAuto
  >::CollectiveOp;

using CollectiveMainloop = typename cutlass::gemm::collective::CollectiveBuilder<
    cutlass::arch::Sm100, cutlass::arch::OpClassTensorOp,
    ElemA, cutlass::layout::RowMajor, 128 / cutlass::sizeof_bits<ElemA>::value,
    ElemB, cutlass::layout::ColumnMajor, 128 / cutlass::sizeof_bits<ElemB>::value,
    Acc,
    TileShape, ClusterShape,
    cutlass::gemm::collective::StageCountAutoCarveout<static_cast<int>(sizeof(typename CollectiveEpilogue::SharedStorage))>,
    cutlass::gemm::collective::KernelScheduleAuto
  >::CollectiveOp;

using GemmKernel = cutlass::gemm::kernel::GemmUniversal<
    cute::Shape<int,int,int,int>,
    CollectiveMainloop,
    CollectiveEpilogue
>;
using Gemm = cutlass::gemm::device::GemmUniversalAdapter<GemmKernel>;

// Force the device kernel symbol into the cubin without needing a host main.
auto* _anchor = &cutlass::device_kernel<GemmKernel>;


// ===== COMPILED SASS (sm_100a) =====

	.target	sm_100a

	.elftype	@"ET_EXEC"


//--------------------- .note.nv.tkinfo           --------------------------
	.section	.note.nv.tkinfo,"",@"SHT_NOTE"
	.sectionflags	@"SHF_NOTE_NV_TKINFO"
	.tkinfo
        /*0018*/ 	.word	0x00000002
        /*0030*/ 	.string	""
        /*0030*/ 	.string	"ptxas"
        /*0030*/ 	.string	"Cuda compilation tools, release 13.0, V13.0.88"
        /*0030*/ 	.string	"Build cuda_13.0.r13.0/compiler.36424714_0"
        /*0030*/ 	.string	"-arch sm_100a -m 64 "



//--------------------- .note.nv.cuinfo           --------------------------
	.section	.note.nv.cuinfo,"",@"SHT_NOTE"
	.sectionflags	@"SHF_NOTE_NV_CUINFO"
        /*0018*/ 	.short	0x0002
        /*001a*/ 	.short	0x0064
        /*001c*/ 	.short	0x0082
	.zero		2


//--------------------- .nv.info                  --------------------------
	.section	.nv.info,"",@"SHT_CUDA_INFO"
	.align	4


	//----- nvinfo : EIATTR_REGCOUNT
	.align		4
        /*0000*/ 	.byte	0x04, 0x2f
        /*0002*/ 	.short	(.L_19 - .L_18)
	.align		4
.L_18:
        /*0004*/ 	.word	index@(_ZN7cutlass13device_kernelINS_4gemm6kernel13GemmUniversalIN4cute5tupleIJiiiiEEENS1_10collective13CollectiveMmaINS1_35MainloopSm100TmaUmmaWarpSpecializedILi9ELi2ELi2ENS5_IJNS4_1CILi1EEESB_SB_EEEEENS5_IJNSA_ILi128EEENSA_ILi240EEENSA_ILi16EEEEEENS_10bfloat16_tENS5_IJlSB_lEEESI_SJ_NS4_8TiledMMAINS4_8MMA_AtomIJNS4_20SM100_MMA_F16BF16_SSISI_SI_fLi128ELi240ELNS4_4UMMA5MajorE0ELSO_0ELNSN_7ScaleInE0ELSP_0EEEEEENS4_6LayoutISC_NS5_IJNSA_ILi0EEEST_ST_EEEEENS5_IJNS4_10UnderscoreESW_SW_EEEEENS4_13SM90_TMA_LOADENS4_14ComposedLayoutINS4_7SwizzleILi1ELi4ELi3EEENS4_18smem_ptr_flag_bitsILi16EEENSS_INS5_IJNSA_ILi8EEESG_EEENS5_IJSG_SB_EEEEEEEvNS4_8identityESZ_S19_vS1A_EENS_8epilogue10collective18CollectiveEpilogueINS1C_23Sm100TmaWarpSpecializedILi2ELi1ELi240ELb1ELb0EEEJSH_NS5_IJNSS_ISE_SB_EENSS_ISF_SB_EEEEESI_SJ_SI_SJ_NS1C_6fusion15FusionCallbacksIS1G_NS1K_17LinearCombinationISI_fSI_fLNS_15FloatRoundStyleE2EEESH_S1J_JEEENS4_5SM1004TMEM4LOAD26SM100_TMEM_LOAD_32dp32b16xESZ_S19_NS4_39AutoVectorizingCopyWithAssumedAlignmentILi128EEENS4_14SM90_TMA_STOREES19_S1V_S1V_EEEvvEEEEvNT_6ParamsE)
        /*0008*/ 	.word	0x000000ff


	//----- nvinfo : EIATTR_FRAME_SIZE
	.align		4
.L_19:
        /*000c*/ 	.byte	0x04, 0x11
        /*000e*/ 	.short	(.L_21 - .L_20)
	.align		4
.L_20:
        /*0010*/ 	.word	index@($__internal_2_$__cuda_sm10x_tcgen05_guardrail_trap_unallocated_columns_being_dealloced)
        /*0014*/ 	.word	0x00000290


	//----- nvinfo : EIATTR_FRAME_SIZE
	.align		4
.L_21:
        /*0018*/ 	.byte	0x04, 0x11
        /*001a*/ 	.short	(.L_23 - .L_22)
	.align		4
.L_22:
        /*001c*/ 	.word	index@($__internal_1_$__cuda_sm10x_tcgen05_guardrail_trap_phase_invalid_during_alloc)
        /*0020*/ 	.word	0x00000290


	//----- nvinfo : EIATTR_FRAME_SIZE
	.align		4
.L_23:
        /*0024*/ 	.byte	0x04, 0x11
        /*0026*/ 	.short	(.L_25 - .L_24)
	.align		4
.L_24:
        /*0028*/ 	.word	index@($__internal_0_$__cuda_sm10x_tcgen05_guardrail_trap_col_being_dealloced_not_returned_by_alloc)
        /*002c*/ 	.word	0x00000290


	//----- nvinfo : EIATTR_FRAME_SIZE
	.align		4
.L_25:
        /*0030*/ 	.byte	0x04, 0x11
        /*0032*/ 	.short	(.L_27 - .L_26)
	.align		4
.L_26:
        /*0034*/ 	.word	index@(_ZN7cutlass13device_kernelINS_4gemm6kernel13GemmUniversalIN4cute5tupleIJiiiiEEENS1_10collective13CollectiveMmaINS1_35MainloopSm100TmaUmmaWarpSpecializedILi9ELi2ELi2ENS5_IJNS4_1CILi1EEESB_SB_EEEEENS5_IJNSA_ILi128EEENSA_ILi240EEENSA_ILi16EEEEEENS_10bfloat16_tENS5_IJlSB_lEEESI_SJ_NS4_8TiledMMAINS4_8MMA_AtomIJNS4_20SM100_MMA_F16BF16_SSISI_SI_fLi128ELi240ELNS4_4UMMA5MajorE0ELSO_0ELNSN_7ScaleInE0ELSP_0EEEEEENS4_6LayoutISC_NS5_IJNSA_ILi0EEEST_ST_EEEEENS5_IJNS4_10UnderscoreESW_SW_EEEEENS4_13SM90_TMA_LOADENS4_14ComposedLayoutINS4_7SwizzleILi1ELi4ELi3EEENS4_18smem_ptr_flag_bitsILi16EEENSS_INS5_IJNSA_ILi8EEESG_EEENS5_IJSG_SB_EEEEEEEvNS4_8identityESZ_S19_vS1A_EENS_8epilogue10collective18CollectiveEpilogueINS1C_23Sm100TmaWarpSpecializedILi2ELi1ELi240ELb1ELb0EEEJSH_NS5_IJNSS_ISE_SB_EENSS_ISF_SB_EEEEESI_SJ_SI_SJ_NS1C_6fusion15FusionCallbacksIS1G_NS1K_17LinearCombinationISI_fSI_fLNS_15FloatRoundStyleE2EEESH_S1J_JEEENS4_5SM1004TMEM4LOAD26SM100_TMEM_LOAD_32dp32b16xESZ_S19_NS4_39AutoVectorizingCopyWithAssumedAlignmentILi128EEENS4_14SM90_TMA_STOREES19_S1V_S1V_EEEvvEEEEvNT_6ParamsE)
        /*0038*/ 	.word	0x00000290


	//----- nvinfo : EIATTR_MIN_STACK_SIZE
	.align		4
.L_27:
        /*003c*/ 	.byte	0x04, 0x12
        /*003e*/ 	.short	(.L_29 - .L_28)
	.align		4
.L_28:
        /*0040*/ 	.word	index@(_ZN7cutlass13device_kernelINS_4gemm6kernel13GemmUniversalIN4cute5tupleIJiiiiEEENS1_10collective13CollectiveMmaINS1_35MainloopSm100TmaUmmaWarpSpecializedILi9ELi2ELi2ENS5_IJNS4_1CILi1EEESB_SB_EEEEENS5_IJNSA_ILi128EEENSA_ILi240EEENSA_ILi16EEEEEENS_10bfloat16_tENS5_IJlSB_lEEESI_SJ_NS4_8TiledMMAINS4_8MMA_AtomIJNS4_20SM100_MMA_F16BF16_SSISI_SI_fLi128ELi240ELNS4_4UMMA5MajorE0ELSO_0ELNSN_7ScaleInE0ELSP_0EEEEEENS4_6LayoutISC_NS5_IJNSA_ILi0EEEST_ST_EEEEENS5_IJNS4_10UnderscoreESW_SW_EEEEENS4_13SM90_TMA_LOADENS4_14ComposedLayoutINS4_7SwizzleILi1ELi4ELi3EEENS4_18smem_ptr_flag_bitsILi16EEENSS_INS5_IJNSA_ILi8EEESG_EEENS5_IJSG_SB_EEEEEEEvNS4_8identityESZ_S19_vS1A_EENS_8epilogue10collective18CollectiveEpilogueINS1C_23Sm100TmaWarpSpecializedILi2ELi1ELi240ELb1ELb0EEEJSH_NS5_IJNSS_ISE_SB_EENSS_ISF_SB_EEEEESI_SJ_SI_SJ_NS1C_6fusion15FusionCallbacksIS1G_NS1K_17LinearCombinationISI_fSI_fLNS_15FloatRoundStyleE2EEESH_S1J_JEEENS4_5SM1004TMEM4LOAD26SM100_TMEM_LOAD_32dp32b16xESZ_S19_NS4_39AutoVectorizingCopyWithAssumedAlignmentILi128EEENS4_14SM90_TMA_STOREES19_S1V_S1V_EEEvvEEEEvNT_6ParamsE)
        /*0044*/ 	.word	0x00000290
.L_29:


//--------------------- .nv.compat                --------------------------
	.section	.nv.compat,"",@"SHT_CUDA_COMPAT_INFO"
	.align	4
        /*0000*/ 	.byte	0x02, 0x09, 0x01, 0x00, 0x02, 0x02, 0x02, 0x00, 0x02, 0x05, 0x05, 0x00, 0x03, 0x07, 0x01, 0x01
        /*0010*/ 	.byte	0x02, 0x03, 0x01, 0x00, 0x02, 0x06, 0x01, 0x00, 0x04, 0x0b, 0x08, 0x00, 0x09, 0x00, 0x00, 0x00
        /*0020*/ 	.byte	0x00, 0x00, 0x00, 0x00


//--------------------- .nv.info._ZN7cutlass13device_kernelINS_4gemm6kernel13GemmUniversalIN4cute5tupleIJiiiiEEENS1_10collective13CollectiveMmaINS1_35MainloopSm100TmaUmmaWarpSpecializedILi9ELi2ELi2ENS5_IJNS4_1CILi1EEESB_SB_EEEEENS5_IJNSA_ILi128EEENSA_ILi240EEENSA_ILi16EEEEEENS_10bfloat16_tENS5_IJlSB_lEEESI_SJ_NS4_8TiledMMAINS4_8MMA_AtomIJNS4_20SM100_MMA_F16BF16_SSISI_SI_fLi128ELi240ELNS4_4UMMA5MajorE0ELSO_0ELNSN_7ScaleInE0ELSP_0EEEEEENS4_6LayoutISC_NS5_IJNSA_ILi0EEEST_ST_EEEEENS5_IJNS4_10UnderscoreESW_SW_EEEEENS4_13SM90_TMA_LOADENS4_14ComposedLayoutINS4_7SwizzleILi1ELi4ELi3EEENS4_18smem_ptr_flag_bitsILi16EEENSS_INS5_IJNSA_ILi8EEESG_EEENS5_IJSG_SB_EEEEEEEvNS4_8identityESZ_S19_vS1A_EENS_8epilogue10collective18CollectiveEpilogueINS1C_23Sm100TmaWarpSpecializedILi2ELi1ELi240ELb1ELb0EEEJSH_NS5_IJNSS_ISE_SB_EENSS_ISF_SB_EEEEESI_SJ_SI_SJ_NS1C_6fusion15FusionCallbacksIS1G_NS1K_17LinearCombinationISI_fSI_fLNS_15FloatRoundStyleE2EEESH_S1J_JEEENS4_5SM1004TMEM4LOAD26SM100_TMEM_LOAD_32dp32b16xESZ_S19_NS4_39AutoVectorizingCopyWithAssumedAlignmentILi128EEENS4_14SM90_TMA_STOREES19_S1V_S1V_EEEvvEEEEvNT_6ParamsE --------------------------
	.section	.nv.info._ZN7cutlass13device_kernelINS_4gemm6kernel13GemmUniversalIN4cute5tupleIJiiiiEEENS1_10collective13CollectiveMmaINS1_35MainloopSm100TmaUmmaWarpSpecializedILi9ELi2ELi2ENS5_IJNS4_1CILi1EEESB_SB_EEEEENS5_IJNSA_ILi128EEENSA_ILi240EEENSA_ILi16EEEEEENS_10bfloat16_tENS5_IJlSB_lEEESI_SJ_NS4_8TiledMMAINS4_8MMA_AtomIJNS4_20SM100_MMA_F16BF16_SSISI_SI_fLi128ELi240ELNS4_4UMMA5MajorE0ELSO_0ELNSN_7ScaleInE0ELSP_0EEEEEENS4_6LayoutISC_NS5_IJNSA_ILi0EEEST_ST_EEEEENS5_IJNS4_10UnderscoreESW_SW_EEEEENS4_13SM90_TMA_LOADENS4_14ComposedLayoutINS4_7SwizzleILi1ELi4ELi3EEENS4_18smem_ptr_flag_bitsILi16EEENSS_INS5_IJNSA_ILi8EEESG_EEENS5_IJSG_SB_EEEEEEEvNS4_8identityESZ_S19_vS1A_EENS_8epilogue10collective18CollectiveEpilogueINS1C_23Sm100TmaWarpSpecializedILi2ELi1ELi240ELb1ELb0EEEJSH_NS5_IJNSS_ISE_SB_EENSS_ISF_SB_EEEEESI_SJ_SI_SJ_NS1C_6fusion15FusionCallbacksIS1G_NS1K_17LinearCombinationISI_fSI_fLNS_15FloatRoundStyleE2EEESH_S1J_JEEENS4_5SM1004TMEM4LOAD26SM100_TMEM_LOAD_32dp32b16xESZ_S19_NS4_39AutoVectorizingCopyWithAssumedAlignmentILi128EEENS4_14SM90_TMA_STOREES19_S1V_S1V_EEEvvEEEEvNT_6ParamsE,"",@"SHT_CUDA_INFO"
	.sectionflags	@""
	.align	4


	//----- nvinfo : EIATTR_CUDA_API_VERSION
	.align		4
        /*0000*/ 	.byte	0x04, 0x37
        /*0002*/ 	.short	(.L_31 - .L_30)
.L_30:
        /*0004*/ 	.word	0x00000082


	//----- nvinfo : EIATTR_KPARAM_INFO
	.align		4
.L_31:
        /*0008*/ 	.byte	0x04, 0x17
        /*000a*/ 	.short	(.L_33 - .L_32)
.L_32:
        /*000c*/ 	.word	0x00000000
        /*0010*/ 	.short	0x0000
        /*0012*/ 	.short	0x0000
        /*0014*/ 	.byte	0x00, 0xf0, 0x01, 0x20


	//----- nvinfo : EIATTR_AT_ENTRY_FRAGMENTS
	.align		4
.L_33:
        /*0018*/ 	.byte	0x04, 0x4f
        /*001a*/ 	.short	(.L_35 - .L_34)


	//   ....[0]....
.L_34:
        /*001c*/ 	.word	0x00000006


	//----- nvinfo : EIATTR_RESERVED_SMEM_USED
	.align		4
.L_35:
        /*0020*/ 	.byte	0x01, 0x41
	.zero		2


	//----- nvinfo : EIATTR_SPARSE_MMA_MASK
	.align		4
        /*0024*/ 	.byte	0x03, 0x50
        /*0026*/ 	.short	0x0000


	//----- nvinfo : EIATTR_TCGEN05_1CTA_USED
	.align		4
        /*0028*/ 	.byte	0x01, 0x51
	.zero		2


	//----- nvinfo : EIATTR_MAXREG_COUNT
	.align		4
        /*002c*/ 	.byte	0x03, 0x1b
        /*002e*/ 	.short	0x00ff


	//----- nvinfo : EIATTR_NUM_BARRIERS
	.align		4
        /*0030*/ 	.byte	0x02, 0x4c
        /*0032*/ 	.byte	0x07
	.zero		1


	//----- nvinfo : EIATTR_EXTERNS
	.align		4
        /*0034*/ 	.byte	0x04, 0x0f
        /*0036*/ 	.short	(.L_37 - .L_36)


	//   ....[0]....
	.align		4
.L_36:
        /*0038*/ 	.word	index@(__assertfail)


	//----- nvinfo : EIATTR_ANNOTATIONS
	.align		4
.L_37:
        /*003c*/ 	.byte	0x04, 0x55
        /*003e*/ 	.short	(.L_39 - .L_38)


	//   ....[0]....
.L_38:
        /*0040*/ 	.word	0x00000001
        /*0044*/ 	.byte	0xc0, 0x00, 0x00, 0x00, 0x01, 0x00, 0x00, 0x00, 0x50, 0x01, 0x00, 0x00, 0x01, 0x00, 0x00, 0x00
        /* <DEDUP_REMOVED lines=308> */
        /*1394*/ 	.byte	0x80, 0xe3, 0x00, 0x00


	//----- nvinfo : EIATTR_MERCURY_ISA_VERSION
	.align		4
.L_39:
        /*1398*/ 	.byte	0x03, 0x5f
        /*139a*/ 	.short	0x0101


	//----- nvinfo : EIATTR_INT_WARP_WIDE_INSTR_OFFSETS
	.align		4
        /*139c*/ 	.byte	0x04, 0x31
        /*139e*/ 	.short	(.L_41 - .L_40)


	//   ....[0]....
.L_40:
        /*13a0*/ 	.word	0x00003bb0


	//   ....[1]....
        /*13a4*/ 	.word	0x00003bd0


	//   ....[2]....
        /*13a8*/ 	.word	0x00003c00


	//   ....[3]....
        /*13ac*/ 	.word	0x00004850


	//   ....[4]....
        /*13b0*/ 	.word	0x000048d0


	//   ....[5]....
        /*13b4*/ 	.word	0x000049c0


	//   ....[6]....
        /*13b8*/ 	.word	0x000049f0


	//   ....[7]....
        /*13bc*/ 	.word	0x00004a10


	//   ....[8]....
        /*13c0*/ 	.word	0x00004a30


	//   ....[9]....
        /*13c4*/ 	.word	0x00004ab0


	//   ....[10]....
        /*13c8*/ 	.word	0x00004af0


	//   ....[11]....
        /*13cc*/ 	.word	0x00004b10


	//   ....[12]....
        /*13d0*/ 	.word	0x00004b70


	//   ....[13]....
        /*13d4*/ 	.word	0x00004bb0


	//   ....[14]....
        /*13d8*/ 	.word	0x00004bd0


	//   ....[15]....
        /*13dc*/ 	.word	0x00004c30


	//   ....[16]....
        /*13e0*/ 	.word	0x00004c70


	//   ....[17]....
        /*13e4*/ 	.word	0x00004ce0


	//   ....[18]....
        /*13e8*/ 	.word	0x00004d30


	//----- nvinfo : EIATTR_COOP_GROUP_MASK_REGIDS
	.align		4
.L_41:
        /*13ec*/ 	.byte	0x04, 0x29
        /*13ee*/ 	.short	(.L_43 - .L_42)


	//   ....[0]....
.L_42:
        /*13f0*/ 	.word	0xffffffff


	//   ....[1]....
        /*13f4*/ 	.word	0xffffffff


	//   ....[2]....
        /*13f8*/ 	.word	0xffffffff


	//   ....[3]....
        /*13fc*/ 	.word	0xffffffff


	//   ....[4]....
        /*1400*/ 	.word	0xffffffff


	//   ....[5]....
        /*1404*/ 	.word	0xffffffff


	//   ....[6]....
        /*1408*/ 	.word	0xffffffff


	//   ....[7]....
        /*140c*/ 	.word	0xffffffff


	//   ....[8]....
        /*1410*/ 	.word	0xffffffff


	//   ....[9]....
        /*1414*/ 	.word	0xffffffff


	//   ....[10]....
        /*1418*/ 	.word	0xffffffff


	//   ....[11]....
        /*141c*/ 	.word	0xffffffff


	//   ....[12]....
        /*1420*/ 	.word	0xffffffff


	//----- nvinfo : EIATTR_COOP_GROUP_INSTR_OFFSETS
	.align		4
.L_43:
        /*1424*/ 	.byte	0x04, 0x28
        /*1426*/ 	.short	(.L_45 - .L_44)


	//   ....[0]....
.L_44:
        /*1428*/ 	.word	0x00000090


	//   ....[1]....
        /*142c*/ 	.word	0x00000530


	//   ....[2]....
        /*1430*/ 	.word	0x00000770


	//   ....[3]....
        /*1434*/ 	.word	0x000008d0


	//   ....[4]....
        /*1438*/ 	.word	0x000009d0


	//   ....[5]....
        /*143c*/ 	.word	0x00000b40


	//   ....[6]....
        /*1440*/ 	.word	0x00000cb0


	//   ....[7]....
        /*1444*/ 	.word	0x00001ef0


	//   ....[8]....
        /*1448*/ 	.word	0x00003090


	//   ....[9]....
        /*144c*/ 	.word	0x000032a0


	//   ....[10]....
        /*1450*/ 	.word	0x000032d0


	//   ....[11]....
        /*1454*/ 	.word	0x00003a90


	//   ....[12]....
        /*1458*/ 	.word	0x00003cc0


	//----- nvinfo : EIATTR_VRC_CTA_INIT_COUNT
	.align		4
.L_45:
        /*145c*/ 	.byte	0x02, 0x4a
        /*145e*/ 	.byte	0x80
	.zero		1


	//----- nvinfo : EIATTR_SYSCALL_OFFSETS
	.align		4
        /*1460*/ 	.byte	0x04, 0x46
        /*1462*/ 	.short	(.L_47 - .L_46)


	//   ....[0]....
.L_46:
        /*1464*/ 	.word	0x00005980


	//   ....[1]....
        /*1468*/ 	.word	0x00005a70


	//   ....[2]....
        /*146c*/ 	.word	0x000072f0


	//   ....[3]....
        /*1470*/ 	.word	0x00007460


	//   ....[4]....
        /*1474*/ 	.word	0x000075d0


	//   ....[5]....
        /*1478*/ 	.word	0x00007740


	//   ....[6]....
        /*147c*/ 	.word	0x000078b0


	//   ....[7]....
        /*1480*/ 	.word	0x00007a20


	//   ....[8]....
        /*1484*/ 	.word	0x00007b90


	//   ....[9]....
        /*1488*/ 	.word	0x00007d00


	//   ....[10]....
        /*148c*/ 	.word	0x00007ea0


	//   ....[11]....
        /*1490*/ 	.word	0x00008040


	//   ....[12]....
        /*1494*/ 	.word	0x000081e0


	//   ....[13]....
        /*1498*/ 	.word	0x00008380


	//   ....[14]....
        /*149c*/ 	.word	0x00008520


	//   ....[15]....
        /*14a0*/ 	.word	0x000086c0


	//   ....[16]....
        /*14a4*/ 	.word	0x00008860


	//----- nvinfo : EIATTR_MBARRIER_INSTR_OFFSETS
	.align		4
.L_47:
        /*14a8*/ 	.byte	0x04, 0x39
        /*14aa*/ 	.short	(.L_49 - .L_48)


	//   ....[0]....
.L_48:
        /*14ac*/ 	.word	0x00000630
        /*14b0*/ 	.word	0x000000ff
        /*14b4*/ 	.word	0x00000000
        /*14b8*/ 	.short	0x0100
        /*14ba*/ 	.byte	0x05
	.zero		1


	//   ....[1]....
        /*14bc*/ 	.word	0x00000640
        /*14c0*/ 	.word	0x000000ff
        /*14c4*/ 	.word	0x00000048
        /*14c8*/ 	.short	0x0100
        /*14ca*/ 	.byte	0x05
	.zero		1


	//   ....[2]....
        /*14cc*/ 	.word	0x00000650
        /*14d0*/ 	.word	0x000000ff
        /*14d4*/ 	.word	0x00000008
        /*14d8*/ 	.short	0x0100
        /*14da*/ 	.byte	0x05
	.zero		1


	//   ....[3]....
        /*14dc*/ 	.word	0x00000660
        /*14e0*/ 	.word	0x000000ff
        /*14e4*/ 	.word	0x00000050
        /*14e8*/ 	.short	0x0100
        /*14ea*/ 	.byte	0x05
	.zero		1


	//   ....[4]....
        /*14ec*/ 	.word	0x00000670
        /*14f0*/ 	.word	0x000000ff
        /*14f4*/ 	.word	0x00000010
        /*14f8*/ 	.short	0x0100
        /*14fa*/ 	.byte	0x05
	.zero		1


	//   ....[5]....
        /*14fc*/ 	.word	0x00000680
        /*1500*/ 	.word	0x000000ff
        /*1504*/ 	.word	0x00000058
        /*1508*/ 	.short	0x0100
        /*150a*/ 	.byte	0x05
	.zero		1


	//   ....[6]....
        /*150c*/ 	.word	0x00000690
        /*1510*/ 	.word	0x000000ff
        /*1514*/ 	.word	0x00000018
        /*1518*/ 	.short	0x0100
        /*151a*/ 	.byte	0x05
	.zero		1


	//   ....[7]....
        /*151c*/ 	.word	0x000006a0
        /*1520*/ 	.word	0x000000ff
        /*1524*/ 	.word	0x00000060
        /*1528*/ 	.short	0x0100
        /*152a*/ 	.byte	0x05
	.zero		1


	//   ....[8]....
        /*152c*/ 	.word	0x000006b0
        /*1530*/ 	.word	0x000000ff
        /*1534*/ 	.word	0x00000020
        /*1538*/ 	.short	0x0100
        /*153a*/ 	.byte	0x05
	.zero		1


	//   ....[9]....
        /*153c*/ 	.word	0x000006c0
        /*1540*/ 	.word	0x000000ff
        /*1544*/ 	.word	0x00000068
        /*1548*/ 	.short	0x0100
        /*154a*/ 	.byte	0x05
	.zero		1


	//   ....[10]....
        /*154c*/ 	.word	0x000006d0
        /*1550*/ 	.word	0x000000ff
        /*1554*/ 	.word	0x00000028
        /*1558*/ 	.short	0x0100
        /*155a*/ 	.byte	0x05
	.zero		1


	//   ....[11]....
        /*155c*/ 	.word	0x000006e0
        /*1560*/ 	.word	0x000000ff
        /*1564*/ 	.word	0x00000070
        /*1568*/ 	.short	0x0100
        /*156a*/ 	.byte	0x05
	.zero		1


	//   ....[12]....
        /*156c*/ 	.word	0x000006f0
        /*1570*/ 	.word	0x000000ff
        /*1574*/ 	.word	0x00000030
        /*1578*/ 	.short	0x0100
        /*157a*/ 	.byte	0x05
	.zero		1


	//   ....[13]....
        /*157c*/ 	.word	0x00000700
        /*1580*/ 	.word	0x000000ff
        /*1584*/ 	.word	0x00000078
        /*1588*/ 	.short	0x0100
        /*158a*/ 	.byte	0x05
	.zero		1


	//   ....[14]....
        /*158c*/ 	.word	0x00000710
        /*1590*/ 	.word	0x000000ff
        /*1594*/ 	.word	0x00000038
        /*1598*/ 	.short	0x0100
        /*159a*/ 	.byte	0x05
	.zero		1


	//   ....[15]....
        /*159c*/ 	.word	0x00000720
        /*15a0*/ 	.word	0x000000ff
        /*15a4*/ 	.word	0x00000080
        /*15a8*/ 	.short	0x0100
        /*15aa*/ 	.byte	0x05
	.zero		1


	//   ....[16]....
        /*15ac*/ 	.word	0x00000730
        /*15b0*/ 	.word	0x000000ff
        /*15b4*/ 	.word	0x00000040
        /*15b8*/ 	.short	0x0100
        /*15ba*/ 	.byte	0x05
	.zero		1


	//   ....[17]....
        /*15bc*/ 	.word	0x00000740
        /*15c0*/ 	.word	0x000000ff
        /*15c4*/ 	.word	0x00000088
        /*15c8*/ 	.short	0x0100
        /*15ca*/ 	.byte	0x05
	.zero		1


	//   ....[18]....
        /*15cc*/ 	.word	0x00000880
        /*15d0*/ 	.word	0x000000ff
        /*15d4*/ 	.word	0x00000090
        /*15d8*/ 	.short	0x0100
        /*15da*/ 	.byte	0x06
	.zero		1


	//   ....[19]....
        /*15dc*/ 	.word	0x00000890
        /*15e0*/ 	.word	0x000000ff
        /*15e4*/ 	.word	0x000000a0
        /*15e8*/ 	.short	0x0100
        /*15ea*/ 	.byte	0x06
	.zero		1


	//   ....[20]....
        /*15ec*/ 	.word	0x000008a0
        /*15f0*/ 	.word	0x000000ff
        /*15f4*/ 	.word	0x00000098
        /*15f8*/ 	.short	0x0100
        /*15fa*/ 	.byte	0x06
	.zero		1


	//   ....[21]....
        /*15fc*/ 	.word	0x000008b0
        /*1600*/ 	.word	0x000000ff
        /*1604*/ 	.word	0x000000a8
        /*1608*/ 	.short	0x0100
        /*160a*/ 	.byte	0x06
	.zero		1


	//   ....[22]....
        /*160c*/ 	.word	0x000009a0
        /*1610*/ 	.word	0x000000ff
        /*1614*/ 	.word	0x000000b0
        /*1618*/ 	.short	0x0100
        /*161a*/ 	.byte	0x05
	.zero		1


	//   ....[23]....
        /*161c*/ 	.word	0x000009b0
        /*1620*/ 	.word	0x000000ff
        /*1624*/ 	.word	0x000000b8
        /*1628*/ 	.short	0x0100
        /*162a*/ 	.byte	0x05
	.zero		1


	//   ....[24]....
        /*162c*/ 	.word	0x00000af0
        /*1630*/ 	.word	0x000000ff
        /*1634*/ 	.word	0x000000c0
        /*1638*/ 	.short	0x0100
        /*163a*/ 	.byte	0x05
	.zero		1


	//   ....[25]....
        /*163c*/ 	.word	0x00000b00
        /*1640*/ 	.word	0x000000ff
        /*1644*/ 	.word	0x000000d0
        /*1648*/ 	.short	0x0100
        /*164a*/ 	.byte	0x05
	.zero		1


	//   ....[26]....
        /*164c*/ 	.word	0x00000b10
        /*1650*/ 	.word	0x000000ff
        /*1654*/ 	.word	0x000000c8
        /*1658*/ 	.short	0x0100
        /*165a*/ 	.byte	0x05
	.zero		1


	//   ....[27]....
        /*165c*/ 	.word	0x00000b20
        /*1660*/ 	.word	0x000000ff
        /*1664*/ 	.word	0x000000d8
        /*1668*/ 	.short	0x0100
        /*166a*/ 	.byte	0x05
	.zero		1


	//   ....[28]....
        /*166c*/ 	.word	0x00000c50
        /*1670*/ 	.word	0x000000ff
        /*1674*/ 	.word	0x000000e0
        /*1678*/ 	.short	0x0100
        /*167a*/ 	.byte	0x06
	.zero		1


	//   ....[29]....
        /*167c*/ 	.word	0x00000c60
        /*1680*/ 	.word	0x000000ff
        /*1684*/ 	.word	0x000000f0
        /*1688*/ 	.short	0x0100
        /*168a*/ 	.byte	0x06
	.zero		1


	//   ....[30]....
        /*168c*/ 	.word	0x00000c70
        /*1690*/ 	.word	0x000000ff
        /*1694*/ 	.word	0x000000e8
        /*1698*/ 	.short	0x0100
        /*169a*/ 	.byte	0x06
	.zero		1


	//   ....[31]....
        /*169c*/ 	.word	0x00000c80
        /*16a0*/ 	.word	0x000000ff
        /*16a4*/ 	.word	0x000000f8
        /*16a8*/ 	.short	0x0100
        /*16aa*/ 	.byte	0x06
	.zero		1


	//   ....[32]....
        /*16ac*/ 	.word	0x00000db0
        /*16b0*/ 	.word	0x000000ff
        /*16b4*/ 	.word	0x00000100
        /*16b8*/ 	.short	0x0100
        /*16ba*/ 	.byte	0x05
	.zero		1


	//   ....[33]....
        /*16bc*/ 	.word	0x00000dc0
        /*16c0*/ 	.word	0x000000ff
        /*16c4*/ 	.word	0x00000110
        /*16c8*/ 	.short	0x0100
        /*16ca*/ 	.byte	0x05
	.zero		1


	//   ....[34]....
        /*16cc*/ 	.word	0x00000dd0
        /*16d0*/ 	.word	0x000000ff
        /*16d4*/ 	.word	0x00000108
        /*16d8*/ 	.short	0x0100
        /*16da*/ 	.byte	0x05
	.zero		1


	//   ....[35]....
        /*16dc*/ 	.word	0x00000de0
        /*16e0*/ 	.word	0x000000ff
        /*16e4*/ 	.word	0x00000118
        /*16e8*/ 	.short	0x0100
        /*16ea*/ 	.byte	0x05
	.zero		1


	//   ....[36]....
        /*16ec*/ 	.word	0x000017f0
        /*16f0*/ 	.word	0x00000005
        /*16f4*/ 	.word	0x00000110
        /*16f8*/ 	.short	0x010a
        /*16fa*/ 	.byte	0xff
	.zero		1


	//   ....[37]....
        /*16fc*/ 	.word	0x00001820
        /*1700*/ 	.word	0x00000005
        /*1704*/ 	.word	0x00000100
        /*1708*/ 	.short	0x0101
        /*170a*/ 	.byte	0xff
	.zero		1


	//   ....[38]....
        /*170c*/ 	.word	0x00001900
        /*1710*/ 	.word	0x000000ff
        /*1714*/ 	.word	0x00000048
        /*1718*/ 	.short	0x010a
        /*171a*/ 	.byte	0x05
	.zero		1


	//   ....[39]....
        /*171c*/ 	.word	0x00001990
        /*1720*/ 	.word	0x000000ff
        /*1724*/ 	.word	0x00000048
        /*1728*/ 	.short	0x010a
        /*172a*/ 	.byte	0x21
	.zero		1


	//   ....[40]....
        /*172c*/ 	.word	0x00001ae0
        /*1730*/ 	.word	0x000000ff
        /*1734*/ 	.word	0x00000048
        /*1738*/ 	.short	0x010a
        /*173a*/ 	.byte	0x08
	.zero		1


	//   ....[41]....
        /*173c*/ 	.word	0x00001bf0
        /*1740*/ 	.word	0x000000ff
        /*1744*/ 	.word	0x000000b8
        /*1748*/ 	.short	0x0101
        /*174a*/ 	.byte	0x04
	.zero		1


	//   ....[42]....
        /*174c*/ 	.word	0x00001c10
        /*1750*/ 	.word	0x000000ff
        /*1754*/ 	.word	0x00000048
        /*1758*/ 	.short	0x010a
        /*175a*/ 	.byte	0x05
	.zero		1


	//   ....[43]....
        /*175c*/ 	.word	0x00001c90
        /*1760*/ 	.word	0x000000ff
        /*1764*/ 	.word	0x00000048
        /*1768*/ 	.short	0x010a
        /*176a*/ 	.byte	0x11
	.zero		1


	//   ....[44]....
        /*176c*/ 	.word	0x00001de0
        /*1770*/ 	.word	0x000000ff
        /*1774*/ 	.word	0x00000048
        /*1778*/ 	.short	0x010a
        /*177a*/ 	.byte	0x08
	.zero		1


	//   ....[45]....
        /*177c*/ 	.word	0x00001f20
        /*1780*/ 	.word	0x0000000c
        /*1784*/ 	.word	0x000000c0
        /*1788*/ 	.short	0x010a
        /*178a*/ 	.byte	0xff
	.zero		1


	//   ....[46]....
        /*178c*/ 	.word	0x00002070
        /*1790*/ 	.word	0x00000004
        /*1794*/ 	.word	0x00000000
        /*1798*/ 	.short	0x0101
        /*179a*/ 	.byte	0xff
	.zero		1


	//   ....[47]....
        /*179c*/ 	.word	0x00002630
        /*17a0*/ 	.word	0x000000ff
        /*17a4*/ 	.word	0x00000000
        /*17a8*/ 	.short	0x010a
        /*17aa*/ 	.byte	0x05
	.zero		1


	//   ....[48]....
        /*17ac*/ 	.word	0x000026c0
        /*17b0*/ 	.word	0x000000ff
        /*17b4*/ 	.word	0x00000000
        /*17b8*/ 	.short	0x010a
        /*17ba*/ 	.byte	0x05
	.zero		1


	//   ....[49]....
        /*17bc*/ 	.word	0x00002750
        /*17c0*/ 	.word	0x000000ff
        /*17c4*/ 	.word	0x00000000
        /*17c8*/ 	.short	0x010a
        /*17ca*/ 	.byte	0x05
	.zero		1


	//   ....[50]....
        /*17cc*/ 	.word	0x000027e0
        /*17d0*/ 	.word	0x000000ff
        /*17d4*/ 	.word	0x00000000
        /*17d8*/ 	.short	0x010a
        /*17da*/ 	.byte	0x05
	.zero		1


	//   ....[51]....
        /*17dc*/ 	.word	0x00002870
        /*17e0*/ 	.word	0x000000ff
        /*17e4*/ 	.word	0x00000000
        /*17e8*/ 	.short	0x010a
        /*17ea*/ 	.byte	0x05
	.zero		1


	//   ....[52]....
        /*17ec*/ 	.word	0x00002900
        /*17f0*/ 	.word	0x000000ff
        /*17f4*/ 	.word	0x00000000
        /*17f8*/ 	.short	0x010a
        /*17fa*/ 	.byte	0x05
	.zero		1


	//   ....[53]....
        /*17fc*/ 	.word	0x00002990
        /*1800*/ 	.word	0x000000ff
        /*1804*/ 	.word	0x00000000
        /*1808*/ 	.short	0x010a
        /*180a*/ 	.byte	0x05
	.zero		1


	//   ....[54]....
        /*180c*/ 	.word	0x00002a20
        /*1810*/ 	.word	0x000000ff
        /*1814*/ 	.word	0x00000000
        /*1818*/ 	.short	0x010a
        /*181a*/ 	.byte	0x05
	.zero		1


	//   ....[55]....
        /*181c*/ 	.word	0x00002ac0
        /*1820*/ 	.word	0x00000000
        /*1824*/ 	.word	0x00000000
        /*1828*/ 	.short	0x010a
        /*182a*/ 	.byte	0xff
	.zero		1


	//   ....[56]....
        /*182c*/ 	.word	0x00002be0
        /*1830*/ 	.word	0x00000002
        /*1834*/ 	.word	0x00000100
        /*1838*/ 	.short	0x010a
        /*183a*/ 	.byte	0xff
	.zero		1


	//   ....[57]....
        /*183c*/ 	.word	0x00002c40
        /*1840*/ 	.word	0x00000004
        /*1844*/ 	.word	0x00000000
        /*1848*/ 	.short	0x0101
        /*184a*/ 	.byte	0xff
	.zero		1


	//   ....[58]....
        /*184c*/ 	.word	0x00002c60
        /*1850*/ 	.word	0x000000ff
        /*1854*/ 	.word	0x000000d0
        /*1858*/ 	.short	0x010a
        /*185a*/ 	.byte	0x05
	.zero		1


	//   ....[59]....
        /*185c*/ 	.word	0x00002d80
        /*1860*/ 	.word	0x00000002
        /*1864*/ 	.word	0x000000c0
        /*1868*/ 	.short	0x010a
        /*186a*/ 	.byte	0xff
	.zero		1


	//   ....[60]....
        /*186c*/ 	.word	0x00002e90
        /*1870*/ 	.word	0x00000002
        /*1874*/ 	.word	0x00000000
        /*1878*/ 	.short	0x0101
        /*187a*/ 	.byte	0xff
	.zero		1


	//   ....[61]....
        /*187c*/ 	.word	0x00002f20
        /*1880*/ 	.word	0x000000ff
        /*1884*/ 	.word	0x000000d0
        /*1888*/ 	.short	0x0106
        /*188a*/ 	.byte	0x05
	.zero		1


	//   ....[62]....
        /*188c*/ 	.word	0x00002f40
        /*1890*/ 	.word	0x000000ff
        /*1894*/ 	.word	0x000000d0
        /*1898*/ 	.short	0x010a
        /*189a*/ 	.byte	0x05
	.zero		1


	//   ....[63]....
        /*189c*/ 	.word	0x00002fd0
        /*18a0*/ 	.word	0x000000ff
        /*18a4*/ 	.word	0x000000d0
        /*18a8*/ 	.short	0x0106
        /*18aa*/ 	.byte	0x04
	.zero		1


	//   ....[64]....
        /*18ac*/ 	.word	0x00003010
        /*18b0*/ 	.word	0x00000000
        /*18b4*/ 	.word	0x000000d0
        /*18b8*/ 	.short	0x010a
        /*18ba*/ 	.byte	0xff
	.zero		1


	//   ....[65]....
        /*18bc*/ 	.word	0x000034f0
        /*18c0*/ 	.word	0x00000000
        /*18c4*/ 	.word	0x000000c0
        /*18c8*/ 	.short	0x010a
        /*18ca*/ 	.byte	0xff
	.zero		1


	//   ....[66]....
        /*18cc*/ 	.word	0x000035f0
        /*18d0*/ 	.word	0x00000003
        /*18d4*/ 	.word	0x00000000
        /*18d8*/ 	.short	0x0101
        /*18da*/ 	.byte	0xff
	.zero		1


	//   ....[67]....
        /*18dc*/ 	.word	0x00003600
        /*18e0*/ 	.word	0x000000ff
        /*18e4*/ 	.word	0x00000000
        /*18e8*/ 	.short	0x010a
        /*18ea*/ 	.byte	0x05
	.zero		1


	//   ....[68]....
        /*18ec*/ 	.word	0x00003610
        /*18f0*/ 	.word	0x000000ff
        /*18f4*/ 	.word	0x000000f0
        /*18f8*/ 	.short	0x010a
        /*18fa*/ 	.byte	0x0e
	.zero		1


	//   ....[69]....
        /*18fc*/ 	.word	0x000036f0
        /*1900*/ 	.word	0x000000ff
        /*1904*/ 	.word	0x00000000
        /*1908*/ 	.short	0x010a
        /*190a*/ 	.byte	0x07
	.zero		1


	//   ....[70]....
        /*190c*/ 	.word	0x00003800
        /*1910*/ 	.word	0x000000ff
        /*1914*/ 	.word	0x00000000
        /*1918*/ 	.short	0x010a
        /*191a*/ 	.byte	0x13
	.zero		1


	//   ....[71]....
        /*191c*/ 	.word	0x000039e0
        /*1920*/ 	.word	0x000000ff
        /*1924*/ 	.word	0x00000000
        /*1928*/ 	.short	0x010a
        /*192a*/ 	.byte	0x05
	.zero		1


	//   ....[72]....
        /*192c*/ 	.word	0x00003a70
        /*1930*/ 	.word	0x000000ff
        /*1934*/ 	.word	0x00000000
        /*1938*/ 	.short	0x010a
        /*193a*/ 	.byte	0x06
	.zero		1


	//   ....[73]....
        /*193c*/ 	.word	0x00003f40
        /*1940*/ 	.word	0x00000003
        /*1944*/ 	.word	0x000000c0
        /*1948*/ 	.short	0x010a
        /*194a*/ 	.byte	0xff
	.zero		1


	//   ....[74]....
        /*194c*/ 	.word	0x000040b0
        /*1950*/ 	.word	0x00000000
        /*1954*/ 	.word	0x00000000
        /*1958*/ 	.short	0x0101
        /*195a*/ 	.byte	0xff
	.zero		1


	//   ....[75]....
        /*195c*/ 	.word	0x00004560
        /*1960*/ 	.word	0x000000ff
        /*1964*/ 	.word	0x000000b8
        /*1968*/ 	.short	0x010a
        /*196a*/ 	.byte	0x06
	.zero		1


	//   ....[76]....
        /*196c*/ 	.word	0x00004760
        /*1970*/ 	.word	0x000000ff
        /*1974*/ 	.word	0x000000a0
        /*1978*/ 	.short	0x010a
        /*197a*/ 	.byte	0x05
	.zero		1


	//   ....[77]....
        /*197c*/ 	.word	0x00004d60
        /*1980*/ 	.word	0x000000ff
        /*1984*/ 	.word	0x00000090
        /*1988*/ 	.short	0x010b
        /*198a*/ 	.byte	0x05
	.zero		1


	//   ....[78]....
        /*198c*/ 	.word	0x00004da0
        /*1990*/ 	.word	0x000000ff
        /*1994*/ 	.word	0x00000000
        /*1998*/ 	.short	0x0101
        /*199a*/ 	.byte	0x21
	.zero		1


	//   ....[79]....
        /*199c*/ 	.word	0x00004df0
        /*19a0*/ 	.word	0x000000ff
        /*19a4*/ 	.word	0x00000000
        /*19a8*/ 	.short	0x010a
        /*19aa*/ 	.byte	0x04
	.zero		1


	//   ....[80]....
        /*19ac*/ 	.word	0x00004e90
        /*19b0*/ 	.word	0x00000000
        /*19b4*/ 	.word	0x00000000
        /*19b8*/ 	.short	0x010a
        /*19ba*/ 	.byte	0xff
	.zero		1


	//   ....[81]....
        /*19bc*/ 	.word	0x00005140
        /*19c0*/ 	.word	0x000000ff
        /*19c4*/ 	.word	0x000000c0
        /*19c8*/ 	.short	0x010a
        /*19ca*/ 	.byte	0x04
	.zero		1


	//   ....[82]....
        /*19cc*/ 	.word	0x00005210
        /*19d0*/ 	.word	0x000000ff
        /*19d4*/ 	.word	0x00000000
        /*19d8*/ 	.short	0x0101
        /*19da*/ 	.byte	0x04
	.zero		1


	//   ....[83]....
        /*19dc*/ 	.word	0x00005fd0
        /*19e0*/ 	.word	0x00000004
        /*19e4*/ 	.word	0x00000090
        /*19e8*/ 	.short	0x010a
        /*19ea*/ 	.byte	0xff
	.zero		1


	//   ....[84]....
        /*19ec*/ 	.word	0x00006040
        /*19f0*/ 	.word	0x00000000
        /*19f4*/ 	.word	0x000000e0
        /*19f8*/ 	.short	0x010a
        /*19fa*/ 	.byte	0xff
	.zero		1


	//   ....[85]....
        /*19fc*/ 	.word	0x000067c0
        /*1a00*/ 	.word	0x00000004
        /*1a04*/ 	.word	0x00000090
        /*1a08*/ 	.short	0x010a
        /*1a0a*/ 	.byte	0xff
	.zero		1


	//   ....[86]....
        /*1a0c*/ 	.word	0x000071d0
        /*1a10*/ 	.word	0x00000000
        /*1a14*/ 	.word	0x000000e0
        /*1a18*/ 	.short	0x010a
        /*1a1a*/ 	.byte	0xff
	.zero		1


	//   ....[87]....
        /*1a1c*/ 	.word	0x00009a00
        /*1a20*/ 	.word	0x000000ff
        /*1a24*/ 	.word	0x00000000
        /*1a28*/ 	.short	0x0101
        /*1a2a*/ 	.byte	0x07
	.zero		1


	//   ....[88]....
        /*1a2c*/ 	.word	0x0000e060
        /*1a30*/ 	.word	0x00000000
        /*1a34*/ 	.word	0x00000000
        /*1a38*/ 	.short	0x0101
        /*1a3a*/ 	.byte	0xff
	.zero		1


	//   ....[89]....
        /*1a3c*/ 	.word	0x0000e460
        /*1a40*/ 	.word	0x00000005
        /*1a44*/ 	.word	0x00000110
        /*1a48*/ 	.short	0x010a
        /*1a4a*/ 	.byte	0xff
	.zero		1


	//   ....[90]....
        /*1a4c*/ 	.word	0x0000e4c0
        /*1a50*/ 	.word	0x00000004
        /*1a54*/ 	.word	0x00000048
        /*1a58*/ 	.short	0x010a
        /*1a5a*/ 	.byte	0xff
	.zero		1


	//   ....[91]....
        /*1a5c*/ 	.word	0x0000e520
        /*1a60*/ 	.word	0x00000004
        /*1a64*/ 	.word	0x00000048
        /*1a68*/ 	.short	0x010a
        /*1a6a*/ 	.byte	0xff
	.zero		1


	//   ....[92]....
        /*1a6c*/ 	.word	0x0000e570
        /*1a70*/ 	.word	0x0000000c
        /*1a74*/ 	.word	0x000000c0
        /*1a78*/ 	.short	0x010a
        /*1a7a*/ 	.byte	0xff
	.zero		1


	//   ....[93]....
        /*1a7c*/ 	.word	0x0000e5d0
        /*1a80*/ 	.word	0x00000000
        /*1a84*/ 	.word	0x00000000
        /*1a88*/ 	.short	0x010a
        /*1a8a*/ 	.byte	0xff
	.zero		1


	//   ....[94]....
        /*1a8c*/ 	.word	0x0000e630
        /*1a90*/ 	.word	0x00000000
        /*1a94*/ 	.word	0x00000000
        /*1a98*/ 	.short	0x010a
        /*1a9a*/ 	.byte	0xff
	.zero		1


	//   ....[95]....
        /*1a9c*/ 	.word	0x0000e690
        /*1aa0*/ 	.word	0x00000000
        /*1aa4*/ 	.word	0x00000000
        /*1aa8*/ 	.short	0x010a
        /*1aaa*/ 	.byte	0xff
	.zero		1


	//   ....[96]....
        /*1aac*/ 	.word	0x0000e6f0
        /*1ab0*/ 	.word	0x00000000
        /*1ab4*/ 	.word	0x00000000
        /*1ab8*/ 	.short	0x010a
        /*1aba*/ 	.byte	0xff
	.zero		1


	//   ....[97]....
        /*1abc*/ 	.word	0x0000e750
        /*1ac0*/ 	.word	0x00000000
        /*1ac4*/ 	.word	0x00000000
        /*1ac8*/ 	.short	0x010a
        /*1aca*/ 	.byte	0xff
	.zero		1


	//   ....[98]....
        /*1acc*/ 	.word	0x0000e7b0
        /*1ad0*/ 	.word	0x00000000
        /*1ad4*/ 	.word	0x00000000
        /*1ad8*/ 	.short	0x010a
        /*1ada*/ 	.byte	0xff
	.zero		1


	//   ....[99]....
        /*1adc*/ 	.word	0x0000e810
        /*1ae0*/ 	.word	0x00000000
        /*1ae4*/ 	.word	0x00000000
        /*1ae8*/ 	.short	0x010a
        /*1aea*/ 	.byte	0xff
	.zero		1


	//   ....[100]....
        /*1aec*/ 	.word	0x0000e870
        /*1af0*/ 	.word	0x00000000
        /*1af4*/ 	.word	0x00000000
        /*1af8*/ 	.short	0x010a
        /*1afa*/ 	.byte	0xff
	.zero		1


	//   ....[101]....
        /*1afc*/ 	.word	0x0000e8c0
        /*1b00*/ 	.word	0x00000002
        /*1b04*/ 	.word	0x00000100
        /*1b08*/ 	.short	0x010a
        /*1b0a*/ 	.byte	0xff
	.zero		1


	//   ....[102]....
        /*1b0c*/ 	.word	0x0000e920
        /*1b10*/ 	.word	0x00000002
        /*1b14*/ 	.word	0x000000d0
        /*1b18*/ 	.short	0x010a
        /*1b1a*/ 	.byte	0xff
	.zero		1


	//   ....[103]....
        /*1b1c*/ 	.word	0x0000e970
        /*1b20*/ 	.word	0x00000002
        /*1b24*/ 	.word	0x000000c0
        /*1b28*/ 	.short	0x010a
        /*1b2a*/ 	.byte	0xff
	.zero		1


	//   ....[104]....
        /*1b2c*/ 	.word	0x0000e9d0
        /*1b30*/ 	.word	0x00000000
        /*1b34*/ 	.word	0x000000d0
        /*1b38*/ 	.short	0x010a
        /*1b3a*/ 	.byte	0xff
	.zero		1


	//   ....[105]....
        /*1b3c*/ 	.word	0x0000ea20
        /*1b40*/ 	.word	0x00000000
        /*1b44*/ 	.word	0x000000c0
        /*1b48*/ 	.short	0x010a
        /*1b4a*/ 	.byte	0xff
	.zero		1


	//   ....[106]....
        /*1b4c*/ 	.word	0x0000ea80
        /*1b50*/ 	.word	0x00000003
        /*1b54*/ 	.word	0x000000f0
        /*1b58*/ 	.short	0x010a
        /*1b5a*/ 	.byte	0xff
	.zero		1


	//   ....[107]....
        /*1b5c*/ 	.word	0x0000eae0
        /*1b60*/ 	.word	0x00000000
        /*1b64*/ 	.word	0x00000000
        /*1b68*/ 	.short	0x010a
        /*1b6a*/ 	.byte	0xff
	.zero		1


	//   ....[108]....
        /*1b6c*/ 	.word	0x0000eb40
        /*1b70*/ 	.word	0x00000000
        /*1b74*/ 	.word	0x00000000
        /*1b78*/ 	.short	0x010a
        /*1b7a*/ 	.byte	0xff
	.zero		1


	//   ....[109]....
        /*1b7c*/ 	.word	0x0000eba0
        /*1b80*/ 	.word	0x00000000
        /*1b84*/ 	.word	0x00000000
        /*1b88*/ 	.short	0x010a
        /*1b8a*/ 	.byte	0xff
	.zero		1


	//   ....[110]....
        /*1b8c*/ 	.word	0x0000ebf0
        /*1b90*/ 	.word	0x00000003
        /*1b94*/ 	.word	0x000000c0
        /*1b98*/ 	.short	0x010a
        /*1b9a*/ 	.byte	0xff
	.zero		1


	//   ....[111]....
        /*1b9c*/ 	.word	0x0000ec50
        /*1ba0*/ 	.word	0x00000000
        /*1ba4*/ 	.word	0x000000b8
        /*1ba8*/ 	.short	0x010a
        /*1baa*/ 	.byte	0xff
	.zero		1


	//   ....[112]....
        /*1bac*/ 	.word	0x0000ecb0
        /*1bb0*/ 	.word	0x00000003
        /*1bb4*/ 	.word	0x000000a0
        /*1bb8*/ 	.short	0x010a
        /*1bba*/ 	.byte	0xff
	.zero		1


	//   ....[113]....
        /*1bbc*/ 	.word	0x0000ed10
        /*1bc0*/ 	.word	0x00000000
        /*1bc4*/ 	.word	0x00000000
        /*1bc8*/ 	.short	0x010a
        /*1bca*/ 	.byte	0xff
	.zero		1


	//   ....[114]....
        /*1bcc*/ 	.word	0x0000ed70
        /*1bd0*/ 	.word	0x00000000
        /*1bd4*/ 	.word	0x000000c0
        /*1bd8*/ 	.short	0x010a
        /*1bda*/ 	.byte	0xff
	.zero		1


	//   ....[115]....
        /*1bdc*/ 	.word	0x0000edc0
        /*1be0*/ 	.word	0x00000004
        /*1be4*/ 	.word	0x00000090
        /*1be8*/ 	.short	0x010a
        /*1bea*/ 	.byte	0xff
	.zero		1


	//   ....[116]....
        /*1bec*/ 	.word	0x0000ee10
        /*1bf0*/ 	.word	0x00000000
        /*1bf4*/ 	.word	0x000000e0
        /*1bf8*/ 	.short	0x010a
        /*1bfa*/ 	.byte	0xff
	.zero		1


	//----- nvinfo : EIATTR_NUM_MBARRIERS
	.align		4
.L_49:
        /*1bfc*/ 	.byte	0x03, 0x38
        /*1bfe*/ 	.short	0x0024


	//----- nvinfo : EIATTR_EXIT_INSTR_OFFSETS
	.align		4
        /*1c00*/ 	.byte	0x04, 0x1c
        /*1c02*/ 	.short	(.L_51 - .L_50)


	//   ....[0]....
.L_50:
        /*1c04*/ 	.word	0x00002af0


	//   ....[1]....
        /*1c08*/ 	.word	0x00002fe0


	//   ....[2]....
        /*1c0c*/ 	.word	0x00003040


	//   ....[3]....
        /*1c10*/ 	.word	0x00003cd0


	//   ....[4]....
        /*1c14*/ 	.word	0x00004ec0


	//   ....[5]....
        /*1c18*/ 	.word	0x00004f00


	//   ....[6]....
        /*1c1c*/ 	.word	0x0000e360


	//   ....[7]....
        /*1c20*/ 	.word	0x0000e3f0


	//   ....[8]....
        /*1c24*/ 	.word	0x0000e420


	//   ....[9]....
        /*1c28*/ 	.word	0x0000e450


	//----- nvinfo : EIATTR_MAX_THREADS
	.align		4
.L_51:
        /*1c2c*/ 	.byte	0x04, 0x05
        /*1c2e*/ 	.short	(.L_53 - .L_52)
.L_52:
        /*1c30*/ 	.word	0x00000100
        /*1c34*/ 	.word	0x00000001
        /*1c38*/ 	.word	0x00000001


	//----- nvinfo : EIATTR_CRS_STACK_SIZE
	.align		4
.L_53:
        /*1c3c*/ 	.byte	0x04, 0x1e
        /*1c3e*/ 	.short	(.L_55 - .L_54)
.L_54:
        /*1c40*/ 	.word	0x00000000


	//----- nvinfo : EIATTR_CBANK_PARAM_SIZE
	.align		4
.L_55:
        /*1c44*/ 	.byte	0x03, 0x19
        /*1c46*/ 	.short	0x0800


	//----- nvinfo : EIATTR_PARAM_CBANK
	.align		4
        /*1c48*/ 	.byte	0x04, 0x0a
        /*1c4a*/ 	.short	(.L_57 - .L_56)
	.align		4
.L_56:
        /*1c4c*/ 	.word	index@(.nv.constant0._ZN7cutlass13device_kernelINS_4gemm6kernel13GemmUniversalIN4cute5tupleIJiiiiEEENS1_10collective13CollectiveMmaINS1_35MainloopSm100TmaUmmaWarpSpecializedILi9ELi2ELi2ENS5_IJNS4_1CILi1EEESB_SB_EEEEENS5_IJNSA_ILi128EEENSA_ILi240EEENSA_ILi16EEEEEENS_10bfloat16_tENS5_IJlSB_lEEESI_SJ_NS4_8TiledMMAINS4_8MMA_AtomIJNS4_20SM100_MMA_F16BF16_SSISI_SI_fLi128ELi240ELNS4_4UMMA5MajorE0ELSO_0ELNSN_7ScaleInE0ELSP_0EEEEEENS4_6LayoutISC_NS5_IJNSA_ILi0EEEST_ST_EEEEENS5_IJNS4_10UnderscoreESW_SW_EEEEENS4_13SM90_TMA_LOADENS4_14ComposedLayoutINS4_7SwizzleILi1ELi4ELi3EEENS4_18smem_ptr_flag_bitsILi16EEENSS_INS5_IJNSA_ILi8EEESG_EEENS5_IJSG_SB_EEEEEEEvNS4_8identityESZ_S19_vS1A_EENS_8epilogue10collective18CollectiveEpilogueINS1C_23Sm100TmaWarpSpecializedILi2ELi1ELi240ELb1ELb0EEEJSH_NS5_IJNSS_ISE_SB_EENSS_ISF_SB_EEEEESI_SJ_SI_SJ_NS1C_6fusion15FusionCallbacksIS1G_NS1K_17LinearCombinationISI_fSI_fLNS_15FloatRoundStyleE2EEESH_S1J_JEEENS4_5SM1004TMEM4LOAD26SM100_TMEM_LOAD_32dp32b16xESZ_S19_NS4_39AutoVectorizingCopyWithAssumedAlignmentILi128EEENS4_14SM90_TMA_STOREES19_S1V_S1V_EEEvvEEEEvNT_6ParamsE)
        /*1c50*/ 	.short	0x0380
        /*1c52*/ 	.short	0x0800


	//----- nvinfo : EIATTR_SW_WAR
	.align		4
.L_57:
        /*1c54*/ 	.byte	0x04, 0x36
        /*1c56*/ 	.short	(.L_59 - .L_58)
.L_58:
        /*1c58*/ 	.word	0x00000008
.L_59:


//--------------------- .nv.callgraph             --------------------------
	.section	.nv.callgraph,"",@"SHT_CUDA_CALLGRAPH"
	.align	4
	.sectionentsize	8
	.align		4
        /*0000*/ 	.word	0x00000000
	.align		4
        /*0004*/ 	.word	0xffffffff
	.align		4
        /*0008*/ 	.word	index@(_ZN7cutlass13device_kernelINS_4gemm6kernel13GemmUniversalIN4cute5tupleIJiiiiEEENS1_10collective13CollectiveMmaINS1_35MainloopSm100TmaUmmaWarpSpecializedILi9ELi2ELi2ENS5_IJNS4_1CILi1EEESB_SB_EEEEENS5_IJNSA_ILi128EEENSA_ILi240EEENSA_ILi16EEEEEENS_10bfloat16_tENS5_IJlSB_lEEESI_SJ_NS4_8TiledMMAINS4_8MMA_AtomIJNS4_20SM100_MMA_F16BF16_SSISI_SI_fLi128ELi240ELNS4_4UMMA5MajorE0ELSO_0ELNSN_7ScaleInE0ELSP_0EEEEEENS4_6LayoutISC_NS5_IJNSA_ILi0EEEST_ST_EEEEENS5_IJNS4_10UnderscoreESW_SW_EEEEENS4_13SM90_TMA_LOADENS4_14ComposedLayoutINS4_7SwizzleILi1ELi4ELi3EEENS4_18smem_ptr_flag_bitsILi16EEENSS_INS5_IJNSA_ILi8EEESG_EEENS5_IJSG_SB_EEEEEEEvNS4_8identityESZ_S19_vS1A_EENS_8epilogue10collective18CollectiveEpilogueINS1C_23Sm100TmaWarpSpecializedILi2ELi1ELi240ELb1ELb0EEEJSH_NS5_IJNSS_ISE_SB_EENSS_ISF_SB_EEEEESI_SJ_SI_SJ_NS1C_6fusion15FusionCallbacksIS1G_NS1K_17LinearCombinationISI_fSI_fLNS_15FloatRoundStyleE2EEESH_S1J_JEEENS4_5SM1004TMEM4LOAD26SM100_TMEM_LOAD_32dp32b16xESZ_S19_NS4_39AutoVectorizingCopyWithAssumedAlignmentILi128EEENS4_14SM90_TMA_STOREES19_S1V_S1V_EEEvvEEEEvNT_6ParamsE)
	.align		4
        /*000c*/ 	.word	index@(__assertfail)
	.align		4
        /*0010*/ 	.word	0x00000000
	.align		4
        /*0014*/ 	.word	0xfffffffe
	.align		4
        /*0018*/ 	.word	0x00000000
	.align		4
        /*001c*/ 	.word	0xfffffffd
	.align		4
        /*0020*/ 	.word	0x00000000
	.align		4
        /*0024*/ 	.word	0xfffffffc


//--------------------- .nv.constant4             --------------------------
	.section	.nv.constant4,"a",@progbits
	.align	8
	.align		8
.nv.constant4:
        /*0000*/ 	.dword	__assertfail
	.align		8
        /*0008*/ 	.dword	__unnamed_1
	.align		8
        /*0010*/ 	.dword	__unnamed_2
	.align		8
        /*0018*/ 	.dword	_ZN40_INTERNAL_5bf7c22b_4_k_cu_81d6b5ed_108374cuda3std3__45__cpo5beginE
	.align		8
        /*0020*/ 	.dword	_ZN40_INTERNAL_5bf7c22b_4_k_cu_81d6b5ed_108374cuda3std3__45__cpo3endE
	.align		8
        /*0028*/ 	.dword	_ZN40_INTERNAL_5bf7c22b_4_k_cu_81d6b5ed_108374cuda3std3__45__cpo6cbeginE
	.align		8
        /*0030*/ 	.dword	_ZN40_INTERNAL_5bf7c22b_4_k_cu_81d6b5ed_108374cuda3std3__45__cpo4cendE
	.align		8
        /*0038*/ 	.dword	_ZN40_INTERNAL_5bf7c22b_4_k_cu_81d6b5ed_108374cuda3std3__442_GLOBAL__N__5bf7c22b_4_k_cu_81d6b5ed_108376ignoreE
	.align		8
        /*0040*/ 	.dword	_ZN40_INTERNAL_5bf7c22b_4_k_cu_81d6b5ed_108374cuda3std3__419piecewise_constructE
	.align		8
        /*0048*/ 	.dword	_ZN40_INTERNAL_5bf7c22b_4_k_cu_81d6b5ed_108374cuda3std3__48in_placeE
	.align		8
        /*0050*/ 	.dword	_ZN40_INTERNAL_5bf7c22b_4_k_cu_81d6b5ed_108374cuda3std6ranges3__45__cpo4swapE
	.align		8
        /*0058*/ 	.dword	_ZN40_INTERNAL_5bf7c22b_4_k_cu_81d6b5ed_108374cuda3std6ranges3__45__cpo9iter_moveE
	.align		8
        /*0060*/ 	.dword	_ZN40_INTERNAL_5bf7c22b_4_k_cu_81d6b5ed_108374cute7productE
	.align		8
        /*0068*/ 	.dword	_ZN40_INTERNAL_5bf7c22b_4_k_cu_81d6b5ed_108374cute1_E
	.align		8
        /*0070*/ 	.dword	$str$25
	.align		8
        /*0078*/ 	.dword	$str$26
	.align		8
        /*0080*/ 	.dword	$str$27
	.align		8
        /*0088*/ 	.dword	$str$28


//--------------------- .text._ZN7cutlass13device_kernelINS_4gemm6kernel13GemmUniversalIN4cute5tupleIJiiiiEEENS1_10collective13CollectiveMmaINS1_35MainloopSm100TmaUmmaWarpSpecializedILi9ELi2ELi2ENS5_IJNS4_1CILi1EEESB_SB_EEEEENS5_IJNSA_ILi128EEENSA_ILi240EEENSA_ILi16EEEEEENS_10bfloat16_tENS5_IJlSB_lEEESI_SJ_NS4_8TiledMMAINS4_8MMA_AtomIJNS4_20SM100_MMA_F16BF16_SSISI_SI_fLi128ELi240ELNS4_4UMMA5MajorE0ELSO_0ELNSN_7ScaleInE0ELSP_0EEEEEENS4_6LayoutISC_NS5_IJNSA_ILi0EEEST_ST_EEEEENS5_IJNS4_10UnderscoreESW_SW_EEEEENS4_13SM90_TMA_LOADENS4_14ComposedLayoutINS4_7SwizzleILi1ELi4ELi3EEENS4_18smem_ptr_flag_bitsILi16EEENSS_INS5_IJNSA_ILi8EEESG_EEENS5_IJSG_SB_EEEEEEEvNS4_8identityESZ_S19_vS1A_EENS_8epilogue10collective18CollectiveEpilogueINS1C_23Sm100TmaWarpSpecializedILi2ELi1ELi240ELb1ELb0EEEJSH_NS5_IJNSS_ISE_SB_EENSS_ISF_SB_EEEEESI_SJ_SI_SJ_NS1C_6fusion15FusionCallbacksIS1G_NS1K_17LinearCombinationISI_fSI_fLNS_15FloatRoundStyleE2EEESH_S1J_JEEENS4_5SM1004TMEM4LOAD26SM100_TMEM_LOAD_32dp32b16xESZ_S19_NS4_39AutoVectorizingCopyWithAssumedAlignmentILi128EEENS4_14SM90_TMA_STOREES19_S1V_S1V_EEEvvEEEEvNT_6ParamsE --------------------------
	.section	.text._ZN7cutlass13device_kernelINS_4gemm6kernel13GemmUniversalIN4cute5tupleIJiiiiEEENS1_10collective13CollectiveMmaINS1_35MainloopSm100TmaUmmaWarpSpecializedILi9ELi2ELi2ENS5_IJNS4_1CILi1EEESB_SB_EEEEENS5_IJNSA_ILi128EEENSA_ILi240EEENSA_ILi16EEEEEENS_10bfloat16_tENS5_IJlSB_lEEESI_SJ_NS4_8TiledMMAINS4_8MMA_AtomIJNS4_20SM100_MMA_F16BF16_SSISI_SI_fLi128ELi240ELNS4_4UMMA5MajorE0ELSO_0ELNSN_7ScaleInE0ELSP_0EEEEEENS4_6LayoutISC_NS5_IJNSA_ILi0EEEST_ST_EEEEENS5_IJNS4_10UnderscoreESW_SW_EEEEENS4_13SM90_TMA_LOADENS4_14ComposedLayoutINS4_7SwizzleILi1ELi4ELi3EEENS4_18smem_ptr_flag_bitsILi16EEENSS_INS5_IJNSA_ILi8EEESG_EEENS5_IJSG_SB_EEEEEEEvNS4_8identityESZ_S19_vS1A_EENS_8epilogue10collective18CollectiveEpilogueINS1C_23Sm100TmaWarpSpecializedILi2ELi1ELi240ELb1ELb0EEEJSH_NS5_IJNSS_ISE_SB_EENSS_ISF_SB_EEEEESI_SJ_SI_SJ_NS1C_6fusion15FusionCallbacksIS1G_NS1K_17LinearCombinationISI_fSI_fLNS_15FloatRoundStyleE2EEESH_S1J_JEEENS4_5SM1004TMEM4LOAD26SM100_TMEM_LOAD_32dp32b16xESZ_S19_NS4_39AutoVectorizingCopyWithAssumedAlignmentILi128EEENS4_14SM90_TMA_STOREES19_S1V_S1V_EEEvvEEEEvNT_6ParamsE,"ax",@progbits
	.align	128
.text._ZN7cutlass13device_kernelINS_4gemm6kernel13GemmUniversalIN4cute5tupleIJiiiiEEENS1_10collective13CollectiveMmaINS1_35MainloopSm100TmaUmmaWarpSpecializedILi9ELi2ELi2ENS5_IJNS4_1CILi1EEESB_SB_EEEEENS5_IJNSA_ILi128EEENSA_ILi240EEENSA_ILi16EEEEEENS_10bfloat16_tENS5_IJlSB_lEEESI_SJ_NS4_8TiledMMAINS4_8MMA_AtomIJNS4_20SM100_MMA_F16BF16_SSISI_SI_fLi128ELi240ELNS4_4UMMA5MajorE0ELSO_0ELNSN_7ScaleInE0ELSP_0EEEEEENS4_6LayoutISC_NS5_IJNSA_ILi0EEEST_ST_EEEEENS5_IJNS4_10UnderscoreESW_SW_EEEEENS4_13SM90_TMA_LOADENS4_14ComposedLayoutINS4_7SwizzleILi1ELi4ELi3EEENS4_18smem_ptr_flag_bitsILi16EEENSS_INS5_IJNSA_ILi8EEESG_EEENS5_IJSG_SB_EEEEEEEvNS4_8identityESZ_S19_vS1A_EENS_8epilogue10collective18CollectiveEpilogueINS1C_23Sm100TmaWarpSpecializedILi2ELi1ELi240ELb1ELb0EEEJSH_NS5_IJNSS_ISE_SB_EENSS_ISF_SB_EEEEESI_SJ_SI_SJ_NS1C_6fusion15FusionCallbacksIS1G_NS1K_17LinearCombinationISI_fSI_fLNS_15FloatRoundStyleE2EEESH_S1J_JEEENS4_5SM1004TMEM4LOAD26SM100_TMEM_LOAD_32dp32b16xESZ_S19_NS4_39AutoVectorizingCopyWithAssumedAlignmentILi128EEENS4_14SM90_TMA_STOREES19_S1V_S1V_EEEvvEEEEvNT_6ParamsE:
        .type           _ZN7cutlass13device_kernelINS_4gemm6kernel13GemmUniversalIN4cute5tupleIJiiiiEEENS1_10collective13CollectiveMmaINS1_35MainloopSm100TmaUmmaWarpSpecializedILi9ELi2ELi2ENS5_IJNS4_1CILi1EEESB_SB_EEEEENS5_IJNSA_ILi128EEENSA_ILi240EEENSA_ILi16EEEEEENS_10bfloat16_tENS5_IJlSB_lEEESI_SJ_NS4_8TiledMMAINS4_8MMA_AtomIJNS4_20SM100_MMA_F16BF16_SSISI_SI_fLi128ELi240ELNS4_4UMMA5MajorE0ELSO_0ELNSN_7ScaleInE0ELSP_0EEEEEENS4_6LayoutISC_NS5_IJNSA_ILi0EEEST_ST_EEEEENS5_IJNS4_10UnderscoreESW_SW_EEEEENS4_13SM90_TMA_LOADENS4_14ComposedLayoutINS4_7SwizzleILi1ELi4ELi3EEENS4_18smem_ptr_flag_bitsILi16EEENSS_INS5_IJNSA_ILi8EEESG_EEENS5_IJSG_SB_EEEEEEEvNS4_8identityESZ_S19_vS1A_EENS_8epilogue10collective18CollectiveEpilogueINS1C_23Sm100TmaWarpSpecializedILi2ELi1ELi240ELb1ELb0EEEJSH_NS5_IJNSS_ISE_SB_EENSS_ISF_SB_EEEEESI_SJ_SI_SJ_NS1C_6fusion15FusionCallbacksIS1G_NS1K_17LinearCombinationISI_fSI_fLNS_15FloatRoundStyleE2EEESH_S1J_JEEENS4_5SM1004TMEM4LOAD26SM100_TMEM_LOAD_32dp32b16xESZ_S19_NS4_39AutoVectorizingCopyWithAssumedAlignmentILi128EEENS4_14SM90_TMA_STOREES19_S1V_S1V_EEEvvEEEEvNT_6ParamsE,@function
        .size           _ZN7cutlass13device_kernelINS_4gemm6kernel13GemmUniversalIN4cute5tupleIJiiiiEEENS1_10collective13CollectiveMmaINS1_35MainloopSm100TmaUmmaWarpSpecializedILi9ELi2ELi2ENS5_IJNS4_1CILi1EEESB_SB_EEEEENS5_IJNSA_ILi128EEENSA_ILi240EEENSA_ILi16EEEEEENS_10bfloat16_tENS5_IJlSB_lEEESI_SJ_NS4_8TiledMMAINS4_8MMA_AtomIJNS4_20SM100_MMA_F16BF16_SSISI_SI_fLi128ELi240ELNS4_4UMMA5MajorE0ELSO_0ELNSN_7ScaleInE0ELSP_0EEEEEENS4_6LayoutISC_NS5_IJNSA_ILi0EEEST_ST_EEEEENS5_IJNS4_10UnderscoreESW_SW_EEEEENS4_13SM90_TMA_LOADENS4_14ComposedLayoutINS4_7SwizzleILi1ELi4ELi3EEENS4_18smem_ptr_flag_bitsILi16EEENSS_INS5_IJNSA_ILi8EEESG_EEENS5_IJSG_SB_EEEEEEEvNS4_8identityESZ_S19_vS1A_EENS_8epilogue10collective18CollectiveEpilogueINS1C_23Sm100TmaWarpSpecializedILi2ELi1ELi240ELb1ELb0EEEJSH_NS5_IJNSS_ISE_SB_EENSS_ISF_SB_EEEEESI_SJ_SI_SJ_NS1C_6fusion15FusionCallbacksIS1G_NS1K_17LinearCombinationISI_fSI_fLNS_15FloatRoundStyleE2EEESH_S1J_JEEENS4_5SM1004TMEM4LOAD26SM100_TMEM_LOAD_32dp32b16xESZ_S19_NS4_39AutoVectorizingCopyWithAssumedAlignmentILi128EEENS4_14SM90_TMA_STOREES19_S1V_S1V_EEEvvEEEEvNT_6ParamsE,(.L_x_162 - _ZN7cutlass13device_kernelINS_4gemm6kernel13GemmUniversalIN4cute5tupleIJiiiiEEENS1_10collective13CollectiveMmaINS1_35MainloopSm100TmaUmmaWarpSpecializedILi9ELi2ELi2ENS5_IJNS4_1CILi1EEESB_SB_EEEEENS5_IJNSA_ILi128EEENSA_ILi240EEENSA_ILi16EEEEEENS_10bfloat16_tENS5_IJlSB_lEEESI_SJ_NS4_8TiledMMAINS4_8MMA_AtomIJNS4_20SM100_MMA_F16BF16_SSISI_SI_fLi128ELi240ELNS4_4UMMA5MajorE0ELSO_0ELNSN_7ScaleInE0ELSP_0EEEEEENS4_6LayoutISC_NS5_IJNSA_ILi0EEEST_ST_EEEEENS5_IJNS4_10UnderscoreESW_SW_EEEEENS4_13SM90_TMA_LOADENS4_14ComposedLayoutINS4_7SwizzleILi1ELi4ELi3EEENS4_18smem_ptr_flag_bitsILi16EEENSS_INS5_IJNSA_ILi8EEESG_EEENS5_IJSG_SB_EEEEEEEvNS4_8identityESZ_S19_vS1A_EENS_8epilogue10collective18CollectiveEpilogueINS1C_23Sm100TmaWarpSpecializedILi2ELi1ELi240ELb1ELb0EEEJSH_NS5_IJNSS_ISE_SB_EENSS_ISF_SB_EEEEESI_SJ_SI_SJ_NS1C_6fusion15FusionCallbacksIS1G_NS1K_17LinearCombinationISI_fSI_fLNS_15FloatRoundStyleE2EEESH_S1J_JEEENS4_5SM1004TMEM4LOAD26SM100_TMEM_LOAD_32dp32b16xESZ_S19_NS4_39AutoVectorizingCopyWithAssumedAlignmentILi128EEENS4_14SM90_TMA_STOREES19_S1V_S1V_EEEvvEEEEvNT_6ParamsE)
        .other          _ZN7cutlass13device_kernelINS_4gemm6kernel13GemmUniversalIN4cute5tupleIJiiiiEEENS1_10collective13CollectiveMmaINS1_35MainloopSm100TmaUmmaWarpSpecializedILi9ELi2ELi2ENS5_IJNS4_1CILi1EEESB_SB_EEEEENS5_IJNSA_ILi128EEENSA_ILi240EEENSA_ILi16EEEEEENS_10bfloat16_tENS5_IJlSB_lEEESI_SJ_NS4_8TiledMMAINS4_8MMA_AtomIJNS4_20SM100_MMA_F16BF16_SSISI_SI_fLi128ELi240ELNS4_4UMMA5MajorE0ELSO_0ELNSN_7ScaleInE0ELSP_0EEEEEENS4_6LayoutISC_NS5_IJNSA_ILi0EEEST_ST_EEEEENS5_IJNS4_10UnderscoreESW_SW_EEEEENS4_13SM90_TMA_LOADENS4_14ComposedLayoutINS4_7SwizzleILi1ELi4ELi3EEENS4_18smem_ptr_flag_bitsILi16EEENSS_INS5_IJNSA_ILi8EEESG_EEENS5_IJSG_SB_EEEEEEEvNS4_8identityESZ_S19_vS1A_EENS_8epilogue10collective18CollectiveEpilogueINS1C_23Sm100TmaWarpSpecializedILi2ELi1ELi240ELb1ELb0EEEJSH_NS5_IJNSS_ISE_SB_EENSS_ISF_SB_EEEEESI_SJ_SI_SJ_NS1C_6fusion15FusionCallbacksIS1G_NS1K_17LinearCombinationISI_fSI_fLNS_15FloatRoundStyleE2EEESH_S1J_JEEENS4_5SM1004TMEM4LOAD26SM100_TMEM_LOAD_32dp32b16xESZ_S19_NS4_39AutoVectorizingCopyWithAssumedAlignmentILi128EEENS4_14SM90_TMA_STOREES19_S1V_S1V_EEEvvEEEEvNT_6ParamsE,@"STO_CUDA_ENTRY STV_DEFAULT"
_ZN7cutlass13device_kernelINS_4gemm6kernel13GemmUniversalIN4cute5tupleIJiiiiEEENS1_10collective13CollectiveMmaINS1_35MainloopSm100TmaUmmaWarpSpecializedILi9ELi2ELi2ENS5_IJNS4_1CILi1EEESB_SB_EEEEENS5_IJNSA_ILi128EEENSA_ILi240EEENSA_ILi16EEEEEENS_10bfloat16_tENS5_IJlSB_lEEESI_SJ_NS4_8TiledMMAINS4_8MMA_AtomIJNS4_20SM100_MMA_F16BF16_SSISI_SI_fLi128ELi240ELNS4_4UMMA5MajorE0ELSO_0ELNSN_7ScaleInE0ELSP_0EEEEEENS4_6LayoutISC_NS5_IJNSA_ILi0EEEST_ST_EEEEENS5_IJNS4_10UnderscoreESW_SW_EEEEENS4_13SM90_TMA_LOADENS4_14ComposedLayoutINS4_7SwizzleILi1ELi4ELi3EEENS4_18smem_ptr_flag_bitsILi16EEENSS_INS5_IJNSA_ILi8EEESG_EEENS5_IJSG_SB_EEEEEEEvNS4_8identityESZ_S19_vS1A_EENS_8epilogue10collective18CollectiveEpilogueINS1C_23Sm100TmaWarpSpecializedILi2ELi1ELi240ELb1ELb0EEEJSH_NS5_IJNSS_ISE_SB_EENSS_ISF_SB_EEEEESI_SJ_SI_SJ_NS1C_6fusion15FusionCallbacksIS1G_NS1K_17LinearCombinationISI_fSI_fLNS_15FloatRoundStyleE2EEESH_S1J_JEEENS4_5SM1004TMEM4LOAD26SM100_TMEM_LOAD_32dp32b16xESZ_S19_NS4_39AutoVectorizingCopyWithAssumedAlignmentILi128EEENS4_14SM90_TMA_STOREES19_S1V_S1V_EEEvvEEEEvNT_6ParamsE:
[----:B------:R-:W1:Y:S01]  /*0000*/  LDC R1, c[0x0][0x37c] ;  /* 0x0000df00ff017b82 */ /* 0x000e620000000800 */
[----:B------:R-:W2:Y:S01]  /*0010*/  S2R R2, SR_TID.X ;  /* 0x0000000000027919 */ /* 0x000ea20000002100 */
[----:B------:R-:W3:Y:S01]  /*0020*/  LDCU.64 UR4, c[0x0][0x890] ;  /* 0x00011200ff0477ac */ /* 0x000ee20008000a00 */
[----:B-1----:R-:W-:Y:S01]  /*0030*/  VIADD R1, R1, 0xfffffd70 ;  /* 0xfffffd7001017836 */ /* 0x002fe20000000000 */
[----:B------:R-:W-:Y:S01]  /*0040*/  ELECT P3, URZ, PT ;  /* 0x0000000000ff782f */ /* 0x000fe20003860000 */
[----:B------:R-:W1:Y:S01]  /*0050*/  LDCU.64 UR54, c[0x0][0x358] ;  /* 0x00006b00ff3677ac */ /* 0x000e620008000a00 */
[----:B---3--:R-:W-:-:S04]  /*0060*/  UISETP.NE.U32.AND UP0, UPT, UR4, URZ, UPT ;  /* 0x000000ff0400728c */ /* 0x008fc8000bf05070 */
[----:B------:R-:W-:Y:S01]  /*0070*/  UISETP.NE.AND.EX UP0, UPT, UR5, URZ, UPT, UP0 ;  /* 0x000000ff0500728c */ /* 0x000fe2000bf05300 */
[----:B--2---:R-:W-:-:S05]  /*0080*/  SHF.R.U32.HI R3, RZ, 0x5, R2 ;  /* 0x00000005ff037819 */ /* 0x004fca0000011602 */
[----:B------:R-:W2:Y:S02]  /*0090*/  SHFL.IDX PT, R0, R3, RZ, 0x1f ;  /* 0x00001fff03007589 */ /* 0x000ea400000e0000 */
[----:B--2---:R-:W-:Y:S02]  /*00a0*/  R2UR UR12, R0 ;  /* 0x00000000000c72ca */ /* 0x004fe400000e0000 */
[----:B------:R-:W-:-:S05]  /*00b0*/  PRMT R0, RZ, 0x7610, R0 ;  /* 0x00007610ff007816 */ /* 0x000fca0000000000 */
[----:B------:R2:W-:Y:S01]  /*00c0*/  STL.S16 [R1+0x1d0], R0 ;  /* 0x0001d00001007387 */ /* 0x0005e20000100600 */
[----:B-1----:R-:W-:Y:S07]  /*00d0*/  BRA.U UP0, `(.L_x_0) ;  /* 0x0000000100347547 */ /* 0x002fee000b800000 */
[----:B------:R-:W1:Y:S02]  /*00e0*/  LDCU.64 UR6, c[0x0][0x888] ;  /* 0x00011100ff0677ac */ /* 0x000e640008000a00 */
[----:B-1----:R-:W-:-:S04]  /*00f0*/  UISETP.NE.U32.AND UP0, UPT, UR6, URZ, UPT ;  /* 0x000000ff0600728c */ /* 0x002fc8000bf05070 */
[----:B------:R-:W-:-:S09]  /*0100*/  UISETP.NE.AND.EX UP0, UPT, UR7, URZ, UPT, UP0 ;  /* 0x000000ff0700728c */ /* 0x000fd2000bf05300 */
[----:B------:R-:W-:Y:S05]  /*0110*/  BRA.U !UP0, `(.L_x_1) ;  /* 0x0000000108147547 */ /* 0x000fea000b800000 */
[----:B------:R-:W1:Y:S02]  /*0120*/  LDC.64 R4, c[0x0][0x888] ;  /* 0x00022200ff047b82 */ /* 0x000e640000000a00 */
[----:B-1----:R1:W5:Y:S01]  /*0130*/  LDG.E R252, desc[UR54][R4.64] ;  /* 0x0000003604fc7981 */ /* 0x002362000c1e1900 */
[----:B--2---:R-:W-:-:S05]  /*0140*/  HFMA2 R0, -RZ, RZ, 0, 5.9604644775390625e-08 ;  /* 0x00000001ff007431 */ /* 0x004fca00000001ff */
[----:B------:R1:W-:Y:S01]  /*0150*/  STL.S16 [R1+0x1d0], R0 ;  /* 0x0001d00001007387 */ /* 0x0003e20000100600 */
[----:B------:R-:W-:Y:S05]  /*0160*/  BRA `(.L_x_0) ;  /* 0x0000000000107947 */ /* 0x000fea0003800000 */
.L_x_1:
[----:B--2---:R-:W-:Y:S01]  /*0170*/  HFMA2 R0, -RZ, RZ, 0, 5.9604644775390625e-08 ;  /* 0x00000001ff007431 */ /* 0x004fe200000001ff */
[----:B------:R-:W1:Y:S04]  /*0180*/  LDCU UR6, c[0x0][0x880] ;  /* 0x00011000ff0677ac */ /* 0x000e680008000800 */
[----:B------:R3:W-:Y:S01]  /*0190*/  STL.S16 [R1+0x1d0], R0 ;  /* 0x0001d00001007387 */ /* 0x0007e20000100600 */
[----:B-1----:R-:W-:-:S07]  /*01a0*/  MOV R252, UR6 ;  /* 0x0000000600fc7c02 */ /* 0x002fce0008000f00 */
.L_x_0:
[----:B------:R-:W4:Y:S02]  /*01b0*/  LDCU.64 UR6, c[0x0][0x8b0] ;  /* 0x00011600ff0677ac */ /* 0x000f240008000a00 */
[----:B----4-:R-:W-:-:S04]  /*01c0*/  UISETP.NE.U32.AND UP0, UPT, UR6, URZ, UPT ;  /* 0x000000ff0600728c */ /* 0x010fc8000bf05070 */
[----:B------:R-:W-:-:S09]  /*01d0*/  UISETP.NE.AND.EX UP0, UPT, UR7, URZ, UPT, UP0 ;  /* 0x000000ff0700728c */ /* 0x000fd2000bf05300 */
[----:B------:R-:W-:Y:S05]  /*01e0*/  BRA.U UP0, `(.L_x_2) ;  /* 0x0000000100247547 */ /* 0x000fea000b800000 */
[----:B------:R-:W4:Y:S02]  /*01f0*/  LDCU.64 UR6, c[0x0][0x8a8] ;  /* 0x00011500ff0677ac */ /* 0x000f240008000a00 */
[----:B----4-:R-:W-:-:S04]  /*0200*/  UISETP.NE.U32.AND UP0, UPT, UR6, URZ, UPT ;  /* 0x000000ff0600728c */ /* 0x010fc8000bf05070 */
[----:B------:R-:W-:-:S09]  /*0210*/  UISETP.NE.AND.EX UP0, UPT, UR7, URZ, UPT, UP0 ;  /* 0x000000ff0700728c */ /* 0x000fd2000bf05300 */
[----:B------:R-:W-:Y:S05]  /*0220*/  BRA.U !UP0, `(.L_x_3) ;  /* 0x00000001080c7547 */ /* 0x000fea000b800000 */
[----:B------:R-:W4:Y:S02]  /*0230*/  LDC.64 R248, c[0x0][0x8a8] ;  /* 0x00022a00fff87b82 */ /* 0x000f240000000a00 */
[----:B----4-:R4:W5:Y:S01]  /*0240*/  LDG.E R248, desc[UR54][R248.64] ;  /* 0x00000036f8f87981 */ /* 0x010962000c1e1900 */
[----:B------:R-:W-:Y:S05]  /*0250*/  BRA `(.L_x_2) ;  /* 0x0000000000087947 */ /* 0x000fea0003800000 */
.L_x_3:
[----:B------:R-:W4:Y:S02]  /*0260*/  LDCU UR6, c[0x0][0x8a0] ;  /* 0x00011400ff0677ac */ /* 0x000f240008000800 */
[----:B----4-:R-:W-:Y:S02]  /*0270*/  MOV R248, UR6 ;  /* 0x0000000600f87c02 */ /* 0x010fe40008000f00 */
.L_x_2:
[----:B-1----:R-:W-:Y:S01]  /*0280*/  IMAD.U32 R4, RZ, RZ, UR12 ;  /* 0x0000000cff047e24 */ /* 0x002fe2000f8e00ff */
[----:B------:R-:W-:Y:S04]  /*0290*/  BSSY.RECONVERGENT B0, `(.L_x_4) ;  /* 0x000000c000007945 */ /* 0x000fe80003800200 */
[C---:B------:R-:W-:Y:S02]  /*02a0*/  ISETP.NE.OR P1, PT, R4.reuse, 0x1, !P3 ;  /* 0x000000010400780c */ /* 0x040fe40005f25670 */
[----:B------:R-:W-:-:S11]  /*02b0*/  ISETP.NE.OR P0, PT, R4, 0x3, !P3 ;  /* 0x000000030400780c */ /* 0x000fd60005f05670 */
[----:B------:R-:W-:Y:S05]  /*02c0*/  @P1 BRA `(.L_x_5) ;  /* 0x0000000000201947 */ /* 0x000fea0003800000 */
[----:B------:R-:W1:Y:S02]  /*02d0*/  LDCU.64 UR6, c[0x0][0x348] ;  /* 0x00006900ff0677ac */ /* 0x000e640008000a00 */
[----:B-1----:R-:W-:Y:S02]  /*02e0*/  UIADD3 UR8, UP1, UPT, UR6, 0x80, URZ ;  /* 0x0000008006087890 */ /* 0x002fe4000ff3e0ff */
[----:B------:R-:W-:Y:S02]  /*02f0*/  UIADD3 UR6, UP0, UPT, UR6, 0x180, URZ ;  /* 0x0000018006067890 */ /* 0x000fe4000ff1e0ff */
[----:B------:R-:W-:Y:S02]  /*0300*/  UIADD3.X UR9, UPT, UPT, URZ, UR7, URZ, UP1, !UPT ;  /* 0x00000007ff097290 */ /* 0x000fe40008ffe4ff */
[----:B------:R-:W-:-:S07]  /*0310*/  UIADD3.X UR7, UPT, UPT, URZ, UR7, URZ, UP0, !UPT ;  /* 0x00000007ff077290 */ /* 0x000fce00087fe4ff */
[----:B------:R1:W-:Y:S02]  /*0320*/  UTMACCTL.PF [UR8] ;  /* 0x00000000080079b9 */ /* 0x0003e40008040000 */
[----:B------:R1:W-:Y:S02]  /*0330*/  UTMACCTL.PF [UR6] ;  /* 0x00000000060079b9 */ /* 0x0003e40008040000 */
[----:B-1----:R-:W-:Y:S01]  /*0340*/  NOP ;  /* 0x0000000000007918 */ /* 0x002fe20000000000 */
.L_x_5:
[----:B------:R-:W-:Y:S05]  /*0350*/  BSYNC.RECONVERGENT B0 ;  /* 0x0000000000007941 */ /* 0x000fea0003800200 */
.L_x_4:
[----:B------:R-:W-:Y:S04]  /*0360*/  BSSY.RECONVERGENT B0, `(.L_x_6) ;  /* 0x000000a000007945 */ /* 0x000fe80003800200 */
        /* <DEDUP_REMOVED lines=9> */
.L_x_7:
[----:B------:R-:W-:Y:S05]  /*0400*/  BSYNC.RECONVERGENT B0 ;  /* 0x0000000000007941 */ /* 0x000fea0003800200 */
.L_x_6:
[----:B------:R-:W1:Y:S01]  /*0410*/  LDCU.64 UR6, c[0x0][0x888] ;  /* 0x00011100ff0677ac */ /* 0x000e620008000a00 */
[----:B------:R-:W-:Y:S02]  /*0420*/  UISETP.EQ.U32.AND UP1, UPT, UR4, URZ, UPT ;  /* 0x000000ff0400728c */ /* 0x000fe4000bf22070 */
[----:B------:R-:W-:Y:S02]  /*0430*/  UPLOP3.LUT UP3, UPT, UPT, UPT, UPT, 0x80, 0x8 ;  /* 0x000000000008789c */ /* 0x000fe40003f6f070 */
[----:B-1----:R-:W-:-:S04]  /*0440*/  UISETP.NE.U32.AND UP0, UPT, UR6, URZ, UPT ;  /* 0x000000ff0600728c */ /* 0x002fc8000bf05070 */
[----:B------:R-:W-:-:S04]  /*0450*/  UISETP.NE.AND.EX UP2, UPT, UR7, URZ, UPT, UP0 ;  /* 0x000000ff0700728c */ /* 0x000fc8000bf45300 */
[----:B------:R-:W-:-:S04]  /*0460*/  UISETP.EQ.OR.EX UP4, UPT, UR5, URZ, !UP2, UP1 ;  /* 0x000000ff0500728c */ /* 0x000fc8000d782710 */
[----:B------:R-:W-:-:S06]  /*0470*/  UP2UR UR6, UPR, URZ, 0x10 ;  /* 0x00000010ff067883 */ /* 0x000fcc0008000000 */
[----:B--23--:R-:W-:-:S05]  /*0480*/  MOV R0, UR6 ;  /* 0x0000000600007c02 */ /* 0x00cfca0008000f00 */
[----:B------:R1:W-:Y:S01]  /*0490*/  STL [R1+0x1d8], R0 ;  /* 0x0001d80001007387 */ /* 0x0003e20000100800 */
[----:B------:R-:W-:Y:S05]  /*04a0*/  BRA.U !UP4, `(.L_x_8) ;  /* 0x000000010c207547 */ /* 0x000fea000b800000 */
[----:B------:R-:W-:Y:S01]  /*04b0*/  UISETP.NE.U32.AND UP1, UPT, UR4, URZ, UPT ;  /* 0x000000ff0400728c */ /* 0x000fe2000bf25070 */
[----:B-----5:R-:W-:Y:S01]  /*04c0*/  FSETP.NEU.AND P0, PT, R252, RZ, PT ;  /* 0x000000fffc00720b */ /* 0x020fe20003f0d000 */
[----:B------:R-:W-:Y:S02]  /*04d0*/  USEL UR4, URZ, 0xffffffff, UP2 ;  /* 0xffffffffff047887 */ /* 0x000fe40009000000 */
[----:B------:R-:W-:-:S10]  /*04e0*/  UISETP.NE.AND.EX UP1, UPT, UR5, URZ, UPT, UP1 ;  /* 0x000000ff0500728c */ /* 0x000fd4000bf25310 */
[----:B------:R-:W-:Y:S01]  /*04f0*/  VOTEU.ANY UP0, P0 ;  /* 0x0000000000ff7886 */ /* 0x000fe20000000100 */
[----:B------:R-:W-:-:S04]  /*0500*/  @!UP1 USEL UR4, URZ, 0xffffffff, UP0 ;  /* 0xffffffffff049887 */ /* 0x000fc80008000000 */
[----:B------:R-:W-:-:S04]  /*0510*/  ULOP3.LUT UR4, UR4, 0x1, URZ, 0xc0, !UPT ;  /* 0x0000000104047892 */ /* 0x000fc8000f8ec0ff */
[----:B------:R-:W-:-:S11]  /*0520*/  UISETP.NE.U32.AND UP3, UPT, UR4, 0x1, UPT ;  /* 0x000000010400788c */ /* 0x000fd6000bf65070 */
.L_x_8:
[----:B-1----:R-:W1:Y:S01]  /*0530*/  SHFL.IDX PT, R0, R3, RZ, 0x1f ;  /* 0x00001fff03007589 */ /* 0x002e6200000e0000 */
[----:B------:R-:W-:-:S04]  /*0540*/  UISETP.NE.AND UP0, UPT, UR12, 0x2, UPT ;  /* 0x000000020c00788c */ /* 0x000fc8000bf05270 */
[----:B------:R-:W-:Y:S01]  /*0550*/  USEL UR37, URZ, 0x1, UP0 ;  /* 0x00000001ff257887 */ /* 0x000fe20008000000 */
[----:B-1----:R-:W-:-:S13]  /*0560*/  ISETP.NE.AND P0, PT, R0, RZ, PT ;  /* 0x000000ff0000720c */ /* 0x002fda0003f05270 */
[----:B------:R-:W-:Y:S05]  /*0570*/  @P0 BRA `(.L_x_9) ;  /* 0x00000000007c0947 */ /* 0x000fea0003800000 */
[----:B------:R-:W-:Y:S01]  /*0580*/  ELECT P0, URZ, PT ;  /* 0x0000000000ff782f */ /* 0x000fe20003800000 */
[----:B------:R-:W-:-:S12]  /*0590*/  BSSY.RECONVERGENT B0, `(.L_x_9) ;  /* 0x000001d000007945 */ /* 0x000fd80003800200 */
[----:B------:R-:W-:Y:S05]  /*05a0*/  @!P0 BRA `(.L_x_10) ;  /* 0x00000000006c8947 */ /* 0x000fea0003800000 */
[----:B------:R-:W1:Y:S01]  /*05b0*/  S2UR UR5, SR_CgaCtaId ;  /* 0x00000000000579c3 */ /* 0x000e620000008800 */
[----:B------:R-:W-:Y:S01]  /*05c0*/  UMOV UR6, 0x400 ;  /* 0x0000040000067882 */ /* 0x000fe20000000000 */
[----:B------:R-:W-:Y:S01]  /*05d0*/  UMOV UR4, 0x1 ;  /* 0x0000000100047882 */ /* 0x000fe20000000000 */
[----:B-1----:R-:W-:Y:S02]  /*05e0*/  ULEA UR5, UR5, UR6, 0x18 ;  /* 0x0000000605057291 */ /* 0x002fe4000f8ec0ff */
[----:B------:R-:W-:-:S04]  /*05f0*/  UIADD3 UR6, UPT, UPT, -UR4, 0x100000, URZ ;  /* 0x0010000004067890 */ /* 0x000fc8000fffe1ff */
[----:B------:R-:W-:Y:S02]  /*0600*/  USHF.L.U32 UR7, UR6, 0xb, URZ ;  /* 0x0000000b06077899 */ /* 0x000fe400080006ff */
[----:B------:R-:W-:Y:S01]  /*0610*/  USHF.L.U32 UR6, UR6, 0x1, URZ ;  /* 0x0000000106067899 */ /* 0x000fe200080006ff */
[----:B------:R-:W1:Y:S11]  /*0620*/  FENCE.VIEW.ASYNC.S ;  /* 0x00000000000073c6 */ /* 0x000e760000000000 */
[----:B-1----:R1:W2:Y:S01]  /*0630*/  SYNCS.EXCH.64 URZ, [UR5], UR6 ;  /* 0x0000000605ff75b2 */ /* 0x0022a20008000100 */
[----:B------:R1:W3:Y:S01]  /*0640*/  SYNCS.EXCH.64 URZ, [UR5+0x48], UR6 ;  /* 0x0000480605ff75b2 */ /* 0x0002e20008000100 */
[----:B------:R1:W1:Y:S01]  /*0650*/  SYNCS.EXCH.64 URZ, [UR5+0x8], UR6 ;  /* 0x0000080605ff75b2 */ /* 0x0002620008000100 */
        /* <DEDUP_REMOVED lines=15> */
[----:B------:R-:W-:Y:S01]  /*0750*/  NOP ;  /* 0x0000000000007918 */ /* 0x000fe20000000000 */
.L_x_10:
[----:B-1----:R-:W-:Y:S05]  /*0760*/  BSYNC.RECONVERGENT B0 ;  /* 0x0000000000007941 */ /* 0x002fea0003800200 */
.L_x_9:
[----:B------:R-:W1:Y:S01]  /*0770*/  SHFL.IDX PT, R0, R3, RZ, 0x1f ;  /* 0x00001fff03007589 */ /* 0x000e6200000e0000 */
[----:B------:R-:W-:Y:S01]  /*0780*/  NOP ;  /* 0x0000000000007918 */ /* 0x000fe20000000000 */
[----:B-1----:R-:W-:-:S13]  /*0790*/  ISETP.NE.AND P0, PT, R0, 0x1, PT ;  /* 0x000000010000780c */ /* 0x002fda0003f05270 */
[----:B------:R-:W-:Y:S05]  /*07a0*/  @P0 BRA `(.L_x_11) ;  /* 0x0000000000480947 */ /* 0x000fea0003800000 */
[----:B------:R-:W1:Y:S01]  /*07b0*/  S2UR UR6, SR_CgaCtaId ;  /* 0x00000000000679c3 */ /* 0x000e620000008800 */
[----:B------:R-:W-:Y:S01]  /*07c0*/  UMOV UR7, 0x400 ;  /* 0x0000040000077882 */ /* 0x000fe20000000000 */
[----:B------:R-:W-:Y:S01]  /*07d0*/  UMOV UR5, 0x20 ;  /* 0x0000002000057882 */ /* 0x000fe20000000000 */
[----:B------:R-:W-:Y:S01]  /*07e0*/  UMOV UR4, 0x80 ;  /* 0x0000008000047882 */ /* 0x000fe20000000000 */
[----:B------:R-:W-:-:S04]  /*07f0*/  UIADD3 UR8, UPT, UPT, -UR5, 0x100000, URZ ;  /* 0x0010000005087890 */ /* 0x000fc8000fffe1ff */
[----:B------:R-:W-:Y:S02]  /*0800*/  USHF.L.U32 UR9, UR8, 0xb, URZ ;  /* 0x0000000b08097899 */ /* 0x000fe400080006ff */
[----:B------:R-:W-:Y:S02]  /*0810*/  USHF.L.U32 UR8, UR8, 0x1, URZ ;  /* 0x0000000108087899 */ /* 0x000fe400080006ff */
[----:B------:R-:W-:-:S04]  /*0820*/  UIADD3 UR4, UPT, UPT, -UR4, 0x100000, URZ ;  /* 0x0010000004047890 */ /* 0x000fc8000fffe1ff */
[----:B------:R-:W-:Y:S02]  /*0830*/  USHF.L.U32 UR5, UR4, 0xb, URZ ;  /* 0x0000000b04057899 */ /* 0x000fe400080006ff */
[----:B------:R-:W-:Y:S01]  /*0840*/  USHF.L.U32 UR4, UR4, 0x1, URZ ;  /* 0x0000000104047899 */ /* 0x000fe200080006ff */
[----:B------:R-:W-:Y:S01]  /*0850*/  ELECT P0, URZ, PT ;  /* 0x0000000000ff782f */ /* 0x000fe20003800000 */
[----:B-1----:R-:W-:Y:S01]  /*0860*/  ULEA UR6, UR6, UR7, 0x18 ;  /* 0x0000000706067291 */ /* 0x002fe2000f8ec0ff */
[----:B------:R-:W1:Y:S11]  /*0870*/  FENCE.VIEW.ASYNC.S ;  /* 0x00000000000073c6 */ /* 0x000e760000000000 */
[----:B-1----:R1:W1:Y:S01]  /*0880*/  SYNCS.EXCH.64 URZ, [UR6+0x90], UR8 ;  /* 0x0000900806ff75b2 */ /* 0x0022620008000100 */
[----:B------:R1:W1:Y:S01]  /*0890*/  SYNCS.EXCH.64 URZ, [UR6+0xa0], UR4 ;  /* 0x0000a00406ff75b2 */ /* 0x0002620008000100 */
[----:B------:R1:W1:Y:S01]  /*08a0*/  SYNCS.EXCH.64 URZ, [UR6+0x98], UR8 ;  /* 0x0000980806ff75b2 */ /* 0x0002620008000100 */
[----:B------:R1:W1:Y:S01]  /*08b0*/  SYNCS.EXCH.64 URZ, [UR6+0xa8], UR4 ;  /* 0x0000a80406ff75b2 */ /* 0x0002620008000100 */
[----:B------:R-:W-:Y:S01]  /*08c0*/  NOP ;  /* 0x0000000000007918 */ /* 0x000fe20000000000 */
.L_x_11:
[----:B------:R-:W2:Y:S01]  /*08d0*/  SHFL.IDX PT, R0, R3, RZ, 0x1f ;  /* 0x00001fff03007589 */ /* 0x000ea200000e0000 */
[----:B------:R-:W-:Y:S01]  /*08e0*/  NOP ;  /* 0x0000000000007918 */ /* 0x000fe20000000000 */
[----:B--2---:R-:W-:-:S13]  /*08f0*/  ISETP.NE.AND P0, PT, R0, 0x3, PT ;  /* 0x000000030000780c */ /* 0x004fda0003f05270 */
[----:B------:R-:W-:Y:S05]  /*0900*/  @P0 BRA `(.L_x_12) ;  /* 0x0000000000300947 */ /* 0x000fea0003800000 */
[----:B-1----:R-:W1:Y:S01]  /*0910*/  S2UR UR5, SR_CgaCtaId ;  /* 0x00000000000579c3 */ /* 0x002e620000008800 */
[----:B------:R-:W-:Y:S01]  /*0920*/  UMOV UR6, 0x400 ;  /* 0x0000040000067882 */ /* 0x000fe20000000000 */
[----:B------:R-:W-:Y:S01]  /*0930*/  UMOV UR4, 0x20 ;  /* 0x0000002000047882 */ /* 0x000fe20000000000 */
[----:B------:R-:W-:Y:S01]  /*0940*/  ELECT P0, URZ, PT ;  /* 0x0000000000ff782f */ /* 0x000fe20003800000 */
[----:B-1----:R-:W-:Y:S02]  /*0950*/  ULEA UR5, UR5, UR6, 0x18 ;  /* 0x0000000605057291 */ /* 0x002fe4000f8ec0ff */
[----:B------:R-:W-:-:S04]  /*0960*/  UIADD3 UR6, UPT, UPT, -UR4, 0x100000, URZ ;  /* 0x0010000004067890 */ /* 0x000fc8000fffe1ff */
[----:B------:R-:W-:Y:S02]  /*0970*/  USHF.L.U32 UR7, UR6, 0xb, URZ ;  /* 0x0000000b06077899 */ /* 0x000fe400080006ff */
[----:B------:R-:W-:Y:S01]  /*0980*/  USHF.L.U32 UR6, UR6, 0x1, URZ ;  /* 0x0000000106067899 */ /* 0x000fe200080006ff */
[----:B------:R-:W1:Y:S11]  /*0990*/  FENCE.VIEW.ASYNC.S ;  /* 0x00000000000073c6 */ /* 0x000e760000000000 */
[----:B-1----:R2:W1:Y:S01]  /*09a0*/  SYNCS.EXCH.64 URZ, [UR5+0xb0], UR6 ;  /* 0x0000b00605ff75b2 */ /* 0x0024620008000100 */
[----:B------:R2:W1:Y:S02]  /*09b0*/  SYNCS.EXCH.64 URZ, [UR5+0xb8], UR6 ;  /* 0x0000b80605ff75b2 */ /* 0x0004640008000100 */
[----:B--2---:R-:W-:Y:S01]  /*09c0*/  NOP ;  /* 0x0000000000007918 */ /* 0x004fe20000000000 */
.L_x_12:
[----:B------:R-:W2:Y:S01]  /*09d0*/  SHFL.IDX PT, R0, R3, RZ, 0x1f ;  /* 0x00001fff03007589 */ /* 0x000ea200000e0000 */
[----:B------:R-:W-:Y:S01]  /*09e0*/  NOP ;  /* 0x0000000000007918 */ /* 0x000fe20000000000 */
[----:B--2---:R-:W-:-:S13]  /*09f0*/  ISETP.NE.AND P0, PT, R0, 0x4, PT ;  /* 0x000000040000780c */ /* 0x004fda0003f05270 */
[----:B------:R-:W-:Y:S05]  /*0a00*/  @P0 BRA `(.L_x_13) ;  /* 0x00000000004c0947 */ /* 0x000fea0003800000 */
[----:B-1----:R-:W1:Y:S01]  /*0a10*/  S2UR UR5, SR_CgaCtaId ;  /* 0x00000000000579c3 */ /* 0x002e620000008800 */
[----:B------:R-:W-:Y:S01]  /*0a20*/  UMOV UR7, 0x100 ;  /* 0x0000010000077882 */ /* 0x000fe20000000000 */
[----:B------:R-:W-:Y:S01]  /*0a30*/  UMOV UR6, 0x400 ;  /* 0x0000040000067882 */ /* 0x000fe20000000000 */
[----:B------:R-:W-:Y:S01]  /*0a40*/  USEL UR7, UR7, 0xe0, UP3 ;  /* 0x000000e007077887 */ /* 0x000fe20009800000 */
[----:B------:R-:W-:Y:S01]  /*0a50*/  UMOV UR4, 0x1 ;  /* 0x0000000100047882 */ /* 0x000fe20000000000 */
[----:B------:R-:W-:Y:S01]  /*0a60*/  ELECT P0, URZ, PT ;  /* 0x0000000000ff782f */ /* 0x000fe20003800000 */
[----:B------:R-:W-:-:S04]  /*0a70*/  UIADD3 UR8, UPT, UPT, -UR4, 0x100000, URZ ;  /* 0x0010000004087890 */ /* 0x000fc8000fffe1ff */
[----:B------:R-:W-:Y:S02]  /*0a80*/  USHF.L.U32 UR9, UR8, 0xb, URZ ;  /* 0x0000000b08097899 */ /* 0x000fe400080006ff */
[----:B------:R-:W-:Y:S02]  /*0a90*/  USHF.L.U32 UR8, UR8, 0x1, URZ ;  /* 0x0000000108087899 */ /* 0x000fe400080006ff */
[----:B-1----:R-:W-:Y:S02]  /*0aa0*/  ULEA UR5, UR5, UR6, 0x18 ;  /* 0x0000000605057291 */ /* 0x002fe4000f8ec0ff */
[----:B------:R-:W-:-:S04]  /*0ab0*/  UIADD3 UR6, UPT, UPT, -UR7, 0x100000, URZ ;  /* 0x0010000007067890 */ /* 0x000fc8000fffe1ff */
[----:B------:R-:W-:Y:S02]  /*0ac0*/  USHF.L.U32 UR7, UR6, 0xb, URZ ;  /* 0x0000000b06077899 */ /* 0x000fe400080006ff */
[----:B------:R-:W-:Y:S01]  /*0ad0*/  USHF.L.U32 UR6, UR6, 0x1, URZ ;  /* 0x0000000106067899 */ /* 0x000fe200080006ff */
[----:B------:R-:W1:Y:S03]  /*0ae0*/  FENCE.VIEW.ASYNC.S ;  /* 0x00000000000073c6 */ /* 0x000e660000000000 */
[----:B-1----:R2:W1:Y:S08]  /*0af0*/  SYNCS.EXCH.64 URZ, [UR5+0xc0], UR8 ;  /* 0x0000c00805ff75b2 */ /* 0x0024700008000100 */
[----:B------:R2:W1:Y:S01]  /*0b00*/  SYNCS.EXCH.64 URZ, [UR5+0xd0], UR6 ;  /* 0x0000d00605ff75b2 */ /* 0x0004620008000100 */
[----:B------:R2:W1:Y:S01]  /*0b10*/  SYNCS.EXCH.64 URZ, [UR5+0xc8], UR8 ;  /* 0x0000c80805ff75b2 */ /* 0x0004620008000100 */
[----:B------:R2:W1:Y:S02]  /*0b20*/  SYNCS.EXCH.64 URZ, [UR5+0xd8], UR6 ;  /* 0x0000d80605ff75b2 */ /* 0x0004640008000100 */
[----:B--2---:R-:W-:Y:S01]  /*0b30*/  NOP ;  /* 0x0000000000007918 */ /* 0x004fe20000000000 */
.L_x_13:
[----:B------:R-:W2:Y:S01]  /*0b40*/  SHFL.IDX PT, R0, R3, RZ, 0x1f ;  /* 0x00001fff03007589 */ /* 0x000ea200000e0000 */
[----:B------:R-:W-:Y:S01]  /*0b50*/  NOP ;  /* 0x0000000000007918 */ /* 0x000fe20000000000 */
[----:B--2---:R-:W-:-:S13]  /*0b60*/  ISETP.NE.AND P0, PT, R0, 0x5, PT ;  /* 0x000000050000780c */ /* 0x004fda0003f05270 */
[----:B------:R-:W-:Y:S05]  /*0b70*/  @P0 BRA `(.L_x_14) ;  /* 0x0000000000480947 */ /* 0x000fea0003800000 */
[----:B-1----:R-:W1:Y:S01]  /*0b80*/  S2UR UR6, SR_CgaCtaId ;  /* 0x00000000000679c3 */ /* 0x002e620000008800 */
        /* <DEDUP_REMOVED lines=15> */
[----:B------:R2:W1:Y:S02]  /*0c80*/  SYNCS.EXCH.64 URZ, [UR6+0xf8], UR4 ;  /* 0x0000f80406ff75b2 */ /* 0x0004640008000100 */
[----:B--2---:R-:W-:Y:S01]  /*0c90*/  NOP ;  /* 0x0000000000007918 */ /* 0x004fe20000000000 */
.L_x_14:
[----:B-1----:R-:W1:Y:S01]  /*0ca0*/  S2UR UR4, SR_CTAID.X ;  /* 0x00000000000479c3 */ /* 0x002e620000002500 */
[----:B------:R-:W2:Y:S01]  /*0cb0*/  SHFL.IDX PT, R3, R3, RZ, 0x1f ;  /* 0x00001fff03037589 */ /* 0x000ea200000e0000 */
[----:B------:R-:W-:-:S06]  /*0cc0*/  NOP ;  /* 0x0000000000007918 */ /* 0x000fcc0000000000 */
[----:B------:R-:W3:Y:S01]  /*0cd0*/  S2UR UR47, SR_CTAID.Y ;  /* 0x00000000002f79c3 */ /* 0x000ee20000002600 */
[----:B-1----:R-:W-:Y:S02]  /*0ce0*/  MOV R0, UR4 ;  /* 0x0000000400007c02 */ /* 0x002fe40008000f00 */
[----:B--2---:R-:W-:-:S03]  /*0cf0*/  ISETP.NE.AND P0, PT, R3, 0x3, PT ;  /* 0x000000030300780c */ /* 0x004fc60003f05270 */
[----:B------:R1:W-:Y:S10]  /*0d00*/  STL [R1+0x1d4], R0 ;  /* 0x0001d40001007387 */ /* 0x0003f40000100800 */
[----:B---3--:R-:W-:Y:S05]  /*0d10*/  @P0 BRA `(.L_x_15) ;  /* 0x0000000000380947 */ /* 0x008fea0003800000 */
[----:B------:R-:W2:Y:S01]  /*0d20*/  S2UR UR5, SR_CgaCtaId ;  /* 0x00000000000579c3 */ /* 0x000ea20000008800 */
[----:B------:R-:W-:Y:S01]  /*0d30*/  UMOV UR6, 0x400 ;  /* 0x0000040000067882 */ /* 0x000fe20000000000 */
[----:B------:R-:W-:Y:S01]  /*0d40*/  UMOV UR4, 0x20 ;  /* 0x0000002000047882 */ /* 0x000fe20000000000 */
[----:B------:R-:W-:Y:S01]  /*0d50*/  ELECT P0, URZ, PT ;  /* 0x0000000000ff782f */ /* 0x000fe20003800000 */
[----:B--2---:R-:W-:Y:S02]  /*0d60*/  ULEA UR5, UR5, UR6, 0x18 ;  /* 0x0000000605057291 */ /* 0x004fe4000f8ec0ff */
[----:B------:R-:W-:-:S04]  /*0d70*/  UIADD3 UR6, UPT, UPT, -UR4, 0x100000, URZ ;  /* 0x0010000004067890 */ /* 0x000fc8000fffe1ff */
[----:B------:R-:W-:Y:S02]  /*0d80*/  USHF.L.U32 UR7, UR6, 0xb, URZ ;  /* 0x0000000b06077899 */ /* 0x000fe400080006ff */
[----:B------:R-:W-:Y:S01]  /*0d90*/  USHF.L.U32 UR6, UR6, 0x1, URZ ;  /* 0x0000000106067899 */ /* 0x000fe200080006ff */
[----:B------:R-:W2:Y:S11]  /*0da0*/  FENCE.VIEW.ASYNC.S ;  /* 0x00000000000073c6 */ /* 0x000eb60000000000 */
[----:B--2---:R2:W3:Y:S01]  /*0db0*/  SYNCS.EXCH.64 URZ, [UR5+0x100], UR6 ;  /* 0x0001000605ff75b2 */ /* 0x0044e20008000100 */
[----:B------:R2:W1:Y:S01]  /*0dc0*/  SYNCS.EXCH.64 URZ, [UR5+0x110], UR6 ;  /* 0x0001100605ff75b2 */ /* 0x0004620008000100 */
[----:B------:R2:W1:Y:S01]  /*0dd0*/  SYNCS.EXCH.64 URZ, [UR5+0x108], UR6 ;  /* 0x0001080605ff75b2 */ /* 0x0004620008000100 */
[----:B------:R2:W1:Y:S01]  /*0de0*/  SYNCS.EXCH.64 URZ, [UR5+0x118], UR6 ;  /* 0x0001180605ff75b2 */ /* 0x0004620008000100 */
[----:B------:R-:W-:Y:S01]  /*0df0*/  NOP ;  /* 0x0000000000007918 */ /* 0x000fe20000000000 */
.L_x_15:
[----:B------:R-:W-:Y:S01]  /*0e00*/  IMAD.MOV.U32 R5, RZ, RZ, R0 ;  /* 0x000000ffff057224 */ /* 0x000fe200078e0000 */
[----:B------:R-:W-:-:S05]  /*0e10*/  CS2R.32 R3, SR_CgaSize ;  /* 0x0000000000037805 */ /* 0x000fca0000008a00 */
[----:B------:R-:W-:-:S05]  /*0e20*/  IMAD R3, R3, -0xa0, RZ ;  /* 0xffffff6003037824 */ /* 0x000fca00078e02ff */
[----:B--2---:R-:W-:-:S14]  /*0e30*/  R2UR UR5, R3 ;  /* 0x00000000030572ca */ /* 0x004fdc00000e0000 */
[----:B------:R-:W2:Y:S01]  /*0e40*/  LDCU UR5, c[0x0][UR5+0x2b0] ;  /* 0x00005600050577ac */ /* 0x000ea20008000800 */
[----:B-1----:R-:W-:Y:S01]  /*0e50*/  I2FP.F32.U32 R0, UR47 ;  /* 0x0000002f00007c45 */ /* 0x002fe20008201000 */
[----:B------:R-:W-:Y:S01]  /*0e60*/  NOP ;  /* 0x0000000000007918 */ /* 0x000fe20000000000 */
[----:B------:R-:W1:Y:S01]  /*0e70*/  S2UR UR36, SR_CTAID.Z ;  /* 0x00000000002479c3 */ /* 0x000e620000002700 */
[----:B------:R-:W-:Y:S02]  /*0e80*/  R2UR UR6, R5 ;  /* 0x00000000050672ca */ /* 0x000fe400000e0000 */
[----:B------:R-:W-:-:S05]  /*0e90*/  CS2R.32 R3, SR_CgaSize ;  /* 0x0000000000037805 */ /* 0x000fca0000008a00 */
[----:B------:R-:W-:-:S05]  /*0ea0*/  IMAD R3, R3, -0xa0, RZ ;  /* 0xffffff6003037824 */ /* 0x000fca00078e02ff */
[----:B------:R-:W-:-:S14]  /*0eb0*/  R2UR UR4, R3 ;  /* 0x00000000030472ca */ /* 0x000fdc00000e0000 */
[----:B------:R-:W4:Y:S01]  /*0ec0*/  LDCU UR4, c[0x0][UR4+0x2b4] ;  /* 0x00005680040477ac */ /* 0x000f220008000800 */
[----:B------:R-:W3:Y:S01]  /*0ed0*/  LDCU UR13, c[0x0][0xb24] ;  /* 0x00016480ff0d77ac */ /* 0x000ee20008000800 */
[----:B------:R-:W-:-:S05]  /*0ee0*/  I2FP.F32.U32 R3, UR6 ;  /* 0x0000000600037c45 */ /* 0x000fca0008201000 */
[----:B--2---:R-:W-:Y:S01]  /*0ef0*/  FMUL R3, R3, UR5 ;  /* 0x0000000503037c20 */ /* 0x004fe20008400000 */
[----:B----4-:R-:W-:Y:S01]  /*0f00*/  FMUL R0, R0, UR4 ;  /* 0x0000000400007c20 */ /* 0x010fe20008400000 */
[----:B------:R-:W-:-:S06]  /*0f10*/  RPCMOV.32 Rpc.LO, R5 ;  /* 0x0000000500007352 */ /* 0x000fcc0000000000 */
[----:B------:R-:W-:-:S05]  /*0f20*/  CS2R.32 R5, SR_CgaSize ;  /* 0x0000000000057805 */ /* 0x000fca0000008a00 */
[----:B------:R-:W-:-:S05]  /*0f30*/  IMAD R5, R5, -0xa0, RZ ;  /* 0xffffff6005057824 */ /* 0x000fca00078e02ff */
[----:B------:R-:W-:Y:S02]  /*0f40*/  R2UR UR5, R5 ;  /* 0x00000000050572ca */ /* 0x000fe400000e0000 */
[----:B------:R-:W-:-:S12]  /*0f50*/  RPCMOV.32 R5, Rpc.LO ;  /* 0x0000000000057353 */ /* 0x000fd80000000000 */
[----:B------:R-:W2:Y:S01]  /*0f60*/  LDCU UR5, c[0x0][UR5+0x2a0] ;  /* 0x00005400050577ac */ /* 0x000ea20008000800 */
[----:B------:R-:W4:Y:S01]  /*0f70*/  F2I.U32.TRUNC.NTZ R3, R3 ;  /* 0x0000000300037305 */ /* 0x000f22000020f000 */
[----:B------:R-:W-:-:S06]  /*0f80*/  RPCMOV.32 Rpc.LO, R2 ;  /* 0x0000000200007352 */ /* 0x000fcc0000000000 */
[----:B------:R-:W-:-:S05]  /*0f90*/  CS2R.32 R2, SR_CgaSize ;  /* 0x0000000000027805 */ /* 0x000fca0000008a00 */
[----:B------:R-:W-:-:S05]  /*0fa0*/  IMAD R2, R2, -0xa0, RZ ;  /* 0xffffff6002027824 */ /* 0x000fca00078e02ff */
[----:B------:R-:W-:Y:S02]  /*0fb0*/  R2UR UR4, R2 ;  /* 0x00000000020472ca */ /* 0x000fe400000e0000 */
[----:B------:R-:W-:-:S12]  /*0fc0*/  RPCMOV.32 R2, Rpc.LO ;  /* 0x0000000000027353 */ /* 0x000fd80000000000 */
[----:B------:R-:W1:Y:S01]  /*0fd0*/  LDCU UR4, c[0x0][UR4+0x2a4] ;  /* 0x00005480040477ac */ /* 0x000e620008000800 */
[----:B---3--:R-:W-:Y:S01]  /*0fe0*/  UISETP.GE.AND UP0, UPT, UR13, 0x1, UPT ;  /* 0x000000010d00788c */ /* 0x008fe2000bf06270 */
[----:B------:R-:W3:Y:S01]  /*0ff0*/  F2I.U32.TRUNC.NTZ R0, R0 ;  /* 0x0000000000007305 */ /* 0x000ee2000020f000 */
[----:B----4-:R-:W-:Y:S02]  /*1000*/  R2UR UR46, R3 ;  /* 0x00000000032e72ca */ /* 0x010fe400000e0000 */
[----:B---3--:R-:W-:-:S11]  /*1010*/  R2UR UR45, R0 ;  /* 0x00000000002d72ca */ /* 0x008fd600000e0000 */
[----:B------:R-:W-:-:S04]  /*1020*/  UIADD3 UR46, UPT, UPT, -UR46, URZ, URZ ;  /* 0x000000ff2e2e7290 */ /* 0x000fc8000fffe1ff */
[----:B--2---:R-:W-:Y:S02]  /*1030*/  UIMAD UR46, UR5, UR46, UR6 ;  /* 0x0000002e052e72a4 */ /* 0x004fe4000f8e0206 */
[----:B------:R-:W-:-:S04]  /*1040*/  UIADD3 UR45, UPT, UPT, -UR45, URZ, URZ ;  /* 0x000000ff2d2d7290 */ /* 0x000fc8000fffe1ff */
[----:B-1----:R-:W-:Y:S01]  /*1050*/  UIMAD UR45, UR4, UR45, UR47 ;  /* 0x0000002d042d72a4 */ /* 0x002fe2000f8e022f */
[----:B------:R-:W-:Y:S06]  /*1060*/  BAR.SYNC.DEFER_BLOCKING 0x0 ;  /* 0x0000000000007b1d */ /* 0x000fec0000010000 */
[----:B------:R-:W-:Y:S05]  /*1070*/  BRA.U !UP0, `(.L_x_16) ;  /* 0x0000000108e07547 */ /* 0x000fea000b800000 */
[----:B------:R-:W1:Y:S01]  /*1080*/  LDCU.128 UR4, c[0x0][0xb10] ;  /* 0x00016200ff0477ac */ /* 0x000e620008000c00 */
[----:B------:R-:W-:Y:S01]  /*1090*/  R2UR UR24, R5 ;  /* 0x00000000051872ca */ /* 0x000fe200000e0000 */
[----:B------:R-:W2:Y:S01]  /*10a0*/  LDCU UR15, c[0x0][0x370] ;  /* 0x00006e00ff0f77ac */ /* 0x000ea20008000800 */
[----:B------:R-:W3:Y:S01]  /*10b0*/  LDCU UR14, c[0x0][0x374] ;  /* 0x00006e80ff0e77ac */ /* 0x000ee20008000800 */
[----:B------:R-:W4:Y:S01]  /*10c0*/  LDCU UR11, c[0x0][0xb0c] ;  /* 0x00016180ff0b77ac */ /* 0x000f220008000800 */
[----:B------:R-:W4:Y:S01]  /*10d0*/  LDCU UR10, c[0x0][0xb20] ;  /* 0x00016400ff0a77ac */ /* 0x000f220008000800 */
[----:B------:R-:W4:Y:S01]  /*10e0*/  LDCU.64 UR8, c[0x0][0xb28] ;  /* 0x00016500ff0877ac */ /* 0x000f220008000a00 */
[----:B-1----:R-:W-:Y:S02]  /*10f0*/  UISETP.NE.AND UP0, UPT, UR6, 0x1, UPT ;  /* 0x000000010600788c */ /* 0x002fe4000bf05270 */
[----:B---3--:R-:W-:Y:S02]  /*1100*/  UIMAD.WIDE.U32 UR18, UR14, UR7, URZ ;  /* 0x000000070e1272a5 */ /* 0x008fe4000f8e00ff */
[----:B--2---:R-:W-:-:S02]  /*1110*/  UIMAD.WIDE.U32 UR16, UR15, UR4, URZ ;  /* 0x000000040f1072a5 */ /* 0x004fc4000f8e00ff */
[----:B----4-:R-:W-:Y:S02]  /*1120*/  UISETP.NE.AND UP1, UPT, UR11, 0x1, UPT ;  /* 0x000000010b00788c */ /* 0x010fe4000bf25270 */
[----:B------:R-:W-:Y:S02]  /*1130*/  UIMAD.WIDE.U32 UR20, UR47, UR7, URZ ;  /* 0x000000072f1472a5 */ /* 0x000fe4000f8e00ff */
[----:B------:R-:W-:Y:S01]  /*1140*/  UISETP.NE.AND UP4, UPT, UR13, 0x1, UPT ;  /* 0x000000010d00788c */ /* 0x000fe2000bf85270 */
[----:B------:R-:W-:Y:S01]  /*1150*/  UMOV UR7, UR19 ;  /* 0x0000001300077c82 */ /* 0x000fe20008000000 */
[----:B------:R-:W-:Y:S01]  /*1160*/  UMOV UR16, UR17 ;  /* 0x0000001100107c82 */ /* 0x000fe20008000000 */
[----:B------:R-:W-:Y:S02]  /*1170*/  @UP0 USHF.R.U32.HI UR14, URZ, UR10, UR7 ;  /* 0x0000000aff0e0299 */ /* 0x000fe40008011607 */
[----:B------:R-:W-:Y:S02]  /*1180*/  UIMAD.WIDE.U32 UR18, UR24, UR4, URZ ;  /* 0x00000004181272a5 */ /* 0x000fe4000f8e00ff */
[----:B------:R-:W-:-:S02]  /*1190*/  @UP1 USHF.R.U32.HI UR15, URZ, UR5, UR16 ;  /* 0x00000005ff0f1299 */ /* 0x000fc40008011610 */
[----:B------:R-:W-:Y:S02]  /*11a0*/  UIMAD.WIDE.U32 UR16, UR14, UR8, URZ ;  /* 0x000000080e1072a5 */ /* 0x000fe4000f8e00ff */
[----:B------:R-:W-:Y:S01]  /*11b0*/  UIMAD.WIDE.U32 UR22, UR15, UR8, URZ ;  /* 0x000000080f1672a5 */ /* 0x000fe2000f8e00ff */
[----:B------:R-:W-:Y:S01]  /*11c0*/  UMOV UR20, UR21 ;  /* 0x0000001500147c82 */ /* 0x000fe20008000000 */
[----:B------:R-:W-:Y:S01]  /*11d0*/  UMOV UR18, UR19 ;  /* 0x0000001300127c82 */ /* 0x000fe20008000000 */
[----:B------:R-:W-:Y:S02]  /*11e0*/  USHF.R.U32.HI UR20, URZ, UR10, UR20 ;  /* 0x0000000aff147299 */ /* 0x000fe40008011614 */
[----:B------:R-:W-:Y:S02]  /*11f0*/  UMOV UR16, UR17 ;  /* 0x0000001100107c82 */ /* 0x000fe40008000000 */
[----:B------:R-:W-:Y:S01]  /*1200*/  UMOV UR22, UR23 ;  /* 0x0000001700167c82 */ /* 0x000fe20008000000 */
[----:B------:R-:W-:-:S02]  /*1210*/  @UP4 USHF.R.U32.HI UR14, URZ, UR9, UR16 ;  /* 0x00000009ff0e4299 */ /* 0x000fc40008011610 */
[----:B------:R-:W-:Y:S02]  /*1220*/  USHF.R.U32.HI UR18, URZ, UR5, UR18 ;  /* 0x00000005ff127299 */ /* 0x000fe40008011612 */
[----:B------:R-:W-:Y:S02]  /*1230*/  USEL UR20, UR47, UR20, !UP0 ;  /* 0x000000142f147287 */ /* 0x000fe4000c000000 */
[----:B------:R-:W-:Y:S02]  /*1240*/  @UP4 USHF.R.U32.HI UR15, URZ, UR9, UR22 ;  /* 0x00000009ff0f4299 */ /* 0x000fe40008011616 */
[----:B------:R-:W-:Y:S02]  /*1250*/  UIMAD UR14, UR14, UR13, URZ ;  /* 0x0000000d0e0e72a4 */ /* 0x000fe4000f8e02ff */
[----:B------:R-:W-:Y:S02]  /*1260*/  USEL UR18, UR24, UR18, !UP1 ;  /* 0x0000001218127287 */ /* 0x000fe4000c800000 */
[----:B------:R-:W-:-:S02]  /*1270*/  UIMAD UR4, UR15, UR13, URZ ;  /* 0x0000000d0f0472a4 */ /* 0x000fc4000f8e02ff */
[----:B------:R-:W-:Y:S02]  /*1280*/  UISETP.GE.AND UP0, UPT, UR20, UR14, UPT ;  /* 0x0000000e1400728c */ /* 0x000fe4000bf06270 */
[----:B------:R-:W-:Y:S02]  /*1290*/  UIMAD.WIDE.U32 UR22, UR20, UR8, URZ ;  /* 0x00000008141672a5 */ /* 0x000fe4000f8e00ff */
[----:B------:R-:W-:Y:S02]  /*12a0*/  UISETP.GE.OR UP0, UPT, UR18, UR4, UP0 ;  /* 0x000000041200728c */ /* 0x000fe40008706670 */
[----:B------:R-:W-:Y:S02]  /*12b0*/  UIMAD.WIDE.U32 UR16, UR18, UR8, URZ ;  /* 0x00000008121072a5 */ /* 0x000fe4000f8e00ff */
[----:B------:R-:W-:Y:S01]  /*12c0*/  UIADD3 UR7, UPT, UPT, -UR18, URZ, URZ ;  /* 0x000000ff12077290 */ /* 0x000fe2000fffe1ff */
[----:B------:R-:W-:Y:S01]  /*12d0*/  UMOV UR4, UR23 ;  /* 0x0000001700047c82 */ /* 0x000fe20008000000 */
[----:B------:R-:W-:-:S02]  /*12e0*/  UIADD3 UR5, UPT, UPT, -UR20, URZ, URZ ;  /* 0x000000ff14057290 */ /* 0x000fc4000fffe1ff */
[----:B------:R-:W-:-:S03]  /*12f0*/  USHF.R.U32.HI UR4, URZ, UR9, UR4 ;  /* 0x00000009ff047299 */ /* 0x000fc60008011604 */
[----:B------:R-:W-:Y:S01]  /*1300*/  @!UP0 UMOV UR16, UR17 ;  /* 0x0000001100108c82 */ /* 0x000fe20008000000 */
[----:B------:R-:W-:Y:S02]  /*1310*/  UIMAD UR7, UR11, UR7, UR24 ;  /* 0x000000070b0772a4 */ /* 0x000fe4000f8e0218 */
[----:B------:R-:W-:Y:S02]  /*1320*/  USEL UR4, UR20, UR4, !UP4 ;  /* 0x0000000414047287 */ /* 0x000fe4000e000000 */
[----:B------:R-:W-:Y:S02]  /*1330*/  @!UP0 USHF.R.U32.HI UR9, URZ, UR9, UR16 ;  /* 0x00000009ff098299 */ /* 0x000fe40008011610 */
[----:B------:R-:W-:Y:S02]  /*1340*/  UIADD3 UR8, UPT, UPT, -UR4, URZ, URZ ;  /* 0x000000ff04087290 */ /* 0x000fe4000fffe1ff */
[----:B------:R-:W-:Y:S02]  /*1350*/  @!UP0 USEL UR9, UR18, UR9, !UP4 ;  /* 0x0000000912098287 */ /* 0x000fe4000e000000 */
[----:B------:R-:W-:-:S02]  /*1360*/  UIMAD UR8, UR13, UR8, UR20 ;  /* 0x000000080d0872a4 */ /* 0x000fc4000f8e0214 */
[----:B------:R-:W-:Y:S02]  /*1370*/  @!UP0 UIADD3 UR4, UPT, UPT, UR4, -UR9, URZ ;  /* 0x8000000904048290 */ /* 0x000fe4000fffe0ff */
[----:B------:R-:W-:Y:S02]  /*1380*/  @!UP0 UIMAD UR8, UR8, UR15, UR9 ;  /* 0x0000000f080882a4 */ /* 0x000fe4000f8e0209 */
[----:B------:R-:W-:Y:S02]  /*1390*/  @!UP0 UIMAD UR20, UR4, UR13, UR18 ;  /* 0x0000000d041482a4 */ /* 0x000fe4000f8e0212 */
[----:B------:R-:W-:-:S03]  /*13a0*/  UIMAD UR5, UR6, UR5, UR47 ;  /* 0x00000005060572a4 */ /* 0x000fc6000f8e022f */
[----:B------:R-:W-:Y:S01]  /*13b0*/  @!UP0 UMOV UR18, UR8 ;  /* 0x0000000800128c82 */ /* 0x000fe20008000000 */
[----:B------:R-:W-:Y:S02]  /*13c0*/  UIMAD UR47, UR20, UR6, UR5 ;  /* 0x00000006142f72a4 */ /* 0x000fe4000f8e0205 */
[----:B------:R-:W-:-:S06]  /*13d0*/  UIMAD UR4, UR18, UR11, UR7 ;  /* 0x0000000b120472a4 */ /* 0x000fcc000f8e0207 */
[----:B------:R-:W-:-:S05]  /*13e0*/  MOV R5, UR4 ;  /* 0x0000000400057c02 */ /* 0x000fca0008000f00 */
[----:B------:R1:W-:Y:S02]  /*13f0*/  STL [R1+0x1d4], R5 ;  /* 0x0001d40501007387 */ /* 0x0003e40000100800 */
.L_x_16:
[----:B------:R-:W2:Y:S01]  /*1400*/  LDCU UR4, c[0x0][0xb30] ;  /* 0x00016600ff0477ac */ /* 0x000ea20008000800 */
[----:B------:R-:W3:Y:S01]  /*1410*/  S2UR UR7, SR_CgaCtaId ;  /* 0x00000000000779c3 */ /* 0x000ee20000008800 */
[----:B--2---:R-:W-:-:S09]  /*1420*/  UISETP.NE.AND UP0, UPT, UR4, 0x1, UPT ;  /* 0x000000010400788c */ /* 0x004fd2000bf05270 */
[----:B---3--:R-:W-:Y:S05]  /*1430*/  BRA.U UP0, `(.L_x_17) ;  /* 0x0000000100507547 */ /* 0x008fea000b800000 */
[----:B------:R-:W2:Y:S01]  /*1440*/  LDCU.128 UR8, c[0x0][0xb10] ;  /* 0x00016200ff0877ac */ /* 0x000ea20008000c00 */
[----:B------:R-:W-:Y:S01]  /*1450*/  R2UR UR13, R5 ;  /* 0x00000000050d72ca */ /* 0x000fe200000e0000 */
[----:B------:R-:W3:Y:S01]  /*1460*/  LDCU UR5, c[0x0][0xb0c] ;  /* 0x00016180ff0577ac */ /* 0x000ee20008000800 */
[----:B------:R-:W4:Y:S11]  /*1470*/  LDCU UR4, c[0x0][0xb20] ;  /* 0x00016400ff0477ac */ /* 0x000f360008000800 */
[----:B--2---:R-:W-:-:S02]  /*1480*/  UIMAD.WIDE.U32 UR16, UR13, UR8, URZ ;  /* 0x000000080d1072a5 */ /* 0x004fc4000f8e00ff */
[----:B------:R-:W-:Y:S02]  /*1490*/  UIMAD.WIDE.U32 UR14, UR47, UR11, URZ ;  /* 0x0000000b2f0e72a5 */ /* 0x000fe4000f8e00ff */
[----:B---3--:R-:W-:Y:S02]  /*14a0*/  UISETP.NE.AND UP1, UPT, UR5, 0x1, UPT ;  /* 0x000000010500788c */ /* 0x008fe4000bf25270 */
[----:B------:R-:W-:Y:S01]  /*14b0*/  UISETP.NE.AND UP0, UPT, UR10, 0x1, UPT ;  /* 0x000000010a00788c */ /* 0x000fe2000bf05270 */
[----:B------:R-:W-:Y:S02]  /*14c0*/  UMOV UR6, UR17 ;  /* 0x0000001100067c82 */ /* 0x000fe40008000000 */
[----:B------:R-:W-:Y:S01]  /*14d0*/  UMOV UR14, UR15 ;  /* 0x0000000f000e7c82 */ /* 0x000fe20008000000 */
[----:B------:R-:W-:Y:S02]  /*14e0*/  USHF.R.U32.HI UR6, URZ, UR9, UR6 ;  /* 0x00000009ff067299 */ /* 0x000fe40008011606 */
[----:B----4-:R-:W-:-:S02]  /*14f0*/  USHF.R.U32.HI UR4, URZ, UR4, UR14 ;  /* 0x00000004ff047299 */ /* 0x010fc4000801160e */
[----:B------:R-:W-:Y:S02]  /*1500*/  USEL UR6, UR13, UR6, !UP1 ;  /* 0x000000060d067287 */ /* 0x000fe4000c800000 */
[----:B------:R-:W-:-:S04]  /*1510*/  USEL UR4, UR47, UR4, !UP0 ;  /* 0x000000042f047287 */ /* 0x000fc8000c000000 */
[----:B------:R-:W-:Y:S02]  /*1520*/  UIADD3 UR8, UPT, UPT, UR6, -UR4, URZ ;  /* 0x8000000406087290 */ /* 0x000fe4000fffe0ff */
[----:B------:R-:W-:Y:S02]  /*1530*/  UIADD3 UR4, UPT, UPT, -UR6, UR4, URZ ;  /* 0x0000000406047290 */ /* 0x000fe4000fffe1ff */
[----:B------:R-:W-:Y:S02]  /*1540*/  UIMAD UR47, UR8, UR10, UR47 ;  /* 0x0000000a082f72a4 */ /* 0x000fe4000f8e022f */
[----:B------:R-:W-:-:S06]  /*1550*/  UIMAD UR13, UR4, UR5, UR13 ;  /* 0x00000005040d72a4 */ /* 0x000fcc000f8e020d */
[----:B------:R-:W-:-:S05]  /*1560*/  MOV R0, UR13 ;  /* 0x0000000d00007c02 */ /* 0x000fca0008000f00 */
[----:B------:R2:W-:Y:S02]  /*1570*/  STL [R1+0x1d4], R0 ;  /* 0x0001d40001007387 */ /* 0x0005e40000100800 */
.L_x_17:
[----:B------:R-:W-:Y:S01]  /*1580*/  BAR.SYNC.DEFER_BLOCKING 0x0 ;  /* 0x0000000000007b1d */ /* 0x000fe20000010000 */
[----:B------:R-:W-:Y:S01]  /*1590*/  UISETP.NE.AND UP0, UPT, UR12, 0x2, UPT ;  /* 0x000000020c00788c */ /* 0x000fe2000bf05270 */
[----:B------:R-:W-:Y:S02]  /*15a0*/  ISETP.NE.OR P3, PT, R4, 0x2, !P3 ;  /* 0x000000020400780c */ /* 0x000fe40005f65670 */
[----:B--2---:R-:W-:Y:S02]  /*15b0*/  LOP3.LUT R0, R2, 0x1f, RZ, 0xc0, !PT ;  /* 0x0000001f02007812 */ /* 0x004fe400078ec0ff */
[----:B------:R-:W2:Y:S04]  /*15c0*/  LDCU UR13, c[0x0][0xb24] ;  /* 0x00016480ff0d77ac */ /* 0x000ea80008000800 */
[----:B------:R-:W-:Y:S05]  /*15d0*/  BRA.U UP0, `(.L_x_18) ;  /* 0x00000015004c7547 */ /* 0x000fea000b800000 */
[----:B------:R-:W3:Y:S01]  /*15e0*/  LDCU UR25, c[0x0][0x38c] ;  /* 0x00007180ff1977ac */ /* 0x000ee20008000800 */
[----:B------:R-:W-:Y:S01]  /*15f0*/  PLOP3.LUT P1, PT, PT, PT, UP3, 0x80, 0x8 ;  /* 0x000000000008781c */ /* 0x000fe20003f2f038 */
[----:B------:R-:W-:Y:S01]  /*1600*/  IMAD.MOV.U32 R9, RZ, RZ, 0x1 ;  /* 0x00000001ff097424 */ /* 0x000fe200078e00ff */
[----:B------:R-:W-:Y:S01]  /*1610*/  ISETP.EQ.OR P2, PT, R0, RZ, P3 ;  /* 0x000000ff0000720c */ /* 0x000fe20001f42670 */
[----:B------:R-:W-:Y:S01]  /*1620*/  IMAD.MOV.U32 R8, RZ, RZ, RZ ;  /* 0x000000ffff087224 */ /* 0x000fe200078e00ff */
[----:B------:R-:W-:Y:S02]  /*1630*/  PLOP3.LUT P1, PT, P1, PT, PT, 0x8, 0x80 ;  /* 0x000000000080781c */ /* 0x000fe40000f2e170 */
[----:B------:R-:W-:Y:S01]  /*1640*/  CS2R R2, SRZ ;  /* 0x0000000000027805 */ /* 0x000fe2000001ff00 */
[----:B------:R-:W-:Y:S01]  /*1650*/  IMAD.MOV.U32 R0, RZ, RZ, 0x1 ;  /* 0x00000001ff007424 */ /* 0x000fe200078e00ff */
[----:B------:R-:W4:Y:S01]  /*1660*/  LDCU UR15, c[0x0][0x370] ;  /* 0x00006e00ff0f77ac */ /* 0x000f220008000800 */
[----:B------:R-:W1:Y:S01]  /*1670*/  LDCU.64 UR28, c[0x0][0x348] ;  /* 0x00006900ff1c77ac */ /* 0x000e620008000a00 */
[----:B------:R-:W1:Y:S01]  /*1680*/  LDCU UR14, c[0x0][0x374] ;  /* 0x00006e80ff0e77ac */ /* 0x000e620008000800 */
[----:B---3--:R-:W-:Y:S01]  /*1690*/  UIADD3 UR4, UPT, UPT, UR25, 0xf, URZ ;  /* 0x0000000f19047890 */ /* 0x008fe2000fffe0ff */
[----:B------:R-:W-:-:S03]  /*16a0*/  UMOV UR23, URZ ;  /* 0x000000ff00177c82 */ /* 0x000fc60008000000 */
[----:B------:R-:W-:-:S04]  /*16b0*/  USHF.R.S32.HI UR27, URZ, 0x1f, UR4 ;  /* 0x0000001fff1b7899 */ /* 0x000fc80008011404 */
[----:B------:R-:W-:Y:S02]  /*16c0*/  ULEA.HI UR27, UR27, UR4, URZ, 0x4 ;  /* 0x000000041b1b7291 */ /* 0x000fe4000f8f20ff */
[----:B------:R-:W-:Y:S02]  /*16d0*/  UIADD3 UR4, UPT, UPT, UR25, -0x1, URZ ;  /* 0xffffffff19047890 */ /* 0x000fe4000fffe0ff */
[----:B------:R-:W-:Y:S02]  /*16e0*/  USHF.R.S32.HI UR27, URZ, 0x4, UR27 ;  /* 0x00000004ff1b7899 */ /* 0x000fe4000801141b */
[----:B------:R-:W-:Y:S02]  /*16f0*/  UISETP.GE.U32.AND UP1, UPT, UR4, -0x1f, UPT ;  /* 0xffffffe10400788c */ /* 0x000fe4000bf26070 */
[----:B------:R-:W-:Y:S02]  /*1700*/  UISETP.LT.U32.AND UP0, UPT, UR27, 0x9, UPT ;  /* 0x000000091b00788c */ /* 0x000fe4000bf01070 */
[----:B------:R-:W-:-:S02]  /*1710*/  UIADD3 UR25, UPT, UPT, UR25, 0x1e, URZ ;  /* 0x0000001e19197890 */ /* 0x000fc4000fffe0ff */
[----:B------:R-:W-:-:S04]  /*1720*/  USEL UR26, UR27, 0x9, UP0 ;  /* 0x000000091b1a7887 */ /* 0x000fc80008000000 */
[----:B------:R-:W-:Y:S02]  /*1730*/  UIADD3 UR6, UPT, UPT, UR26, -0x1, URZ ;  /* 0xffffffff1a067890 */ /* 0x000fe4000fffe0ff */
[----:B------:R-:W-:Y:S02]  /*1740*/  @UP1 UIADD3 UR6, UPT, UPT, UR26, URZ, URZ ;  /* 0x000000ff1a061290 */ /* 0x000fe4000fffe0ff */
[----:B------:R-:W-:Y:S02]  /*1750*/  UIADD3 UR24, UPT, UPT, UR27, -UR26, URZ ;  /* 0x8000001a1b187290 */ /* 0x000fe4000fffe0ff */
[----:B-1--4-:R-:W-:-:S12]  /*1760*/  UIADD3 UR6, UPT, UPT, UR6, 0x1, URZ ;  /* 0x0000000106067890 */ /* 0x012fd8000fffe0ff */
.L_x_36:
[----:B------:R-:W-:Y:S01]  /*1770*/  UISETP.NE.AND UP0, UPT, UR7, URZ, UPT ;  /* 0x000000ff0700728c */ /* 0x000fe2000bf05270 */
[----:B------:R-:W1:Y:S08]  /*1780*/  S2UR UR7, SR_CgaCtaId ;  /* 0x00000000000779c3 */ /* 0x000e700000008800 */
[----:B---3--:R-:W-:Y:S05]  /*1790*/  BRA.U UP0, `(.L_x_19) ;  /* 0x0000000100347547 */ /* 0x008fea000b800000 */
[----:B------:R-:W3:Y:S01]  /*17a0*/  S2R R4, SR_CgaCtaId ;  /* 0x0000000000047919 */ /* 0x000ee20000008800 */
[----:B------:R-:W-:-:S04]  /*17b0*/  MOV R5, 0x400 ;  /* 0x0000040000057802 */ /* 0x000fc80000000f00 */
[----:B---3--:R-:W-:Y:S02]  /*17c0*/  LEA R5, R4, R5, 0x18 ;  /* 0x0000000504057211 */ /* 0x008fe400078ec0ff */
[----:B------:R-:W-:-:S03]  /*17d0*/  SHF.L.U32 R4, R0, 0x1f, RZ ;  /* 0x0000001f00047819 */ /* 0x000fc600000006ff */
[----:B------:R-:W-:-:S04]  /*17e0*/  IMAD R5, R2, 0x8, R5 ;  /* 0x0000000802057824 */ /* 0x000fc800078e0205 */
[----:B------:R-:W3:Y:S02]  /*17f0*/  SYNCS.PHASECHK.TRANS64.TRYWAIT P0, [R5+URZ+0x110], R4 ;  /* 0x00011004050075a7 */ /* 0x000ee400080011ff */
[----:B---3--:R-:W-:Y:S05]  /*1800*/  @!P0 BRA `(.L_x_20) ;  /* 0x000000cc00148947 */ /* 0x008fea0003800000 */
.L_x_120:
[----:B------:R-:W-:Y:S01]  /*1810*/  VIADD R2, R2, 0x1 ;  /* 0x0000000102027836 */ /* 0x000fe20000000000 */
[----:B------:R3:W-:Y:S04]  /*1820*/  SYNCS.ARRIVE.TRANS64.A1T0 RZ, [R5+URZ+0x100], RZ ;  /* 0x000100ff05ff79a7 */ /* 0x0007e800081000ff */
[----:B------:R-:W-:-:S04]  /*1830*/  ISETP.NE.AND P0, PT, R2, 0x2, PT ;  /* 0x000000020200780c */ /* 0x000fc80003f05270 */
[----:B------:R-:W-:Y:S02]  /*1840*/  SEL R2, R2, RZ, P0 ;  /* 0x000000ff02027207 */ /* 0x000fe40000000000 */
[----:B---3--:R-:W-:-:S04]  /*1850*/  SEL R5, RZ, 0x1, P0 ;  /* 0x00000001ff057807 */ /* 0x008fc80000000000 */
[----:B------:R-:W-:-:S07]  /*1860*/  LOP3.LUT R0, R0, R5, RZ, 0x3c, !PT ;  /* 0x0000000500007212 */ /* 0x000fce00078e3cff */
.L_x_19:
[----:B------:R-:W3:Y:S01]  /*1870*/  LDL.LU R4, [R1+0x1d4] ;  /* 0x0001d40001047983 */ /* 0x000ee20000300800 */
[----:B------:R-:W-:Y:S01]  /*1880*/  UMOV UR4, 0x400 ;  /* 0x0000040000047882 */ /* 0x000fe20000000000 */
[----:B------:R-:W-:Y:S02]  /*1890*/  UISETP.GE.U32.AND UP0, UPT, UR25, 0x1f, UPT ;  /* 0x0000001f1900788c */ /* 0x000fe4000bf06070 */
[----:B-1----:R-:W-:Y:S02]  /*18a0*/  ULEA UR4, UR7, UR4, 0x18 ;  /* 0x0000000407047291 */ /* 0x002fe4000f8ec0ff */
[----:B------:R-:W-:Y:S02]  /*18b0*/  UIMAD UR11, UR47, 0xf0, URZ ;  /* 0x000000f02f0b78a4 */ /* 0x000fe4000f8e02ff */
[----:B------:R-:W-:Y:S01]  /*18c0*/  ULEA UR5, UR23, UR4, 0x3 ;  /* 0x0000000417057291 */ /* 0x000fe2000f8e18ff */
[----:B------:R-:W-:Y:S01]  /*18d0*/  UMOV UR30, URZ ;  /* 0x000000ff001e7c82 */ /* 0x000fe20008000000 */
[----:B---3--:R-:W-:-:S02]  /*18e0*/  R2UR UR8, R4 ;  /* 0x00000000040872ca */ /* 0x008fc400000e0000 */
[----:B------:R-:W-:-:S05]  /*18f0*/  SHF.L.U32 R4, R9, 0x1f, RZ ;  /* 0x0000001f09047819 */ /* 0x000fca00000006ff */
[----:B------:R1:W3:Y:S06]  /*1900*/  SYNCS.PHASECHK.TRANS64.TRYWAIT P0, [UR5+0x48], R4 ;  /* 0x00004804ff0075a7 */ /* 0x0002ec0008001105 */
[----:B------:R-:W-:Y:S01]  /*1910*/  USHF.L.U32 UR35, UR8, 0x7, URZ ;  /* 0x0000000708237899 */ /* 0x000fe200080006ff */
[----:B------:R-:W-:Y:S11]  /*1920*/  BRA.U !UP0, `(.L_x_21) ;  /* 0x0000000108a87547 */ /* 0x000ff6000b800000 */
[----:B------:R-:W-:Y:S01]  /*1930*/  UMOV UR16, URZ ;  /* 0x000000ff00107c82 */ /* 0x000fe20008000000 */
[----:B------:R-:W-:-:S05]  /*1940*/  UMOV UR5, UR23 ;  /* 0x0000001700057c82 */ /* 0x000fca0008000000 */
.L_x_26:
[----:B---3--:R-:W-:Y:S01]  /*1950*/  @!P3 MOV R5, 0x2e00 ;  /* 0x00002e000005b802 */ /* 0x008fe20000000f00 */
[----:B------:R-:W-:Y:S01]  /*1960*/  ULEA UR33, UR5, UR4, 0x3 ;  /* 0x0000000405217291 */ /* 0x000fe2000f8e18ff */
[----:B-1-34-:R-:W-:Y:S11]  /*1970*/  @P0 BRA `(.L_x_22) ;  /* 0x00000000000c0947 */ /* 0x01aff60003800000 */
[----:B------:R-:W-:Y:S04]  /*1980*/  SHF.L.U32 R7, R9, 0x1f, RZ ;  /* 0x0000001f09077819 */ /* 0x000fe800000006ff */
[----:B------:R-:W3:Y:S02]  /*1990*/  SYNCS.PHASECHK.TRANS64.TRYWAIT P0, [UR33+0x48], R7 ;  /* 0x00004807ff0075a7 */ /* 0x000ee40008001121 */
[----:B---3--:R-:W-:Y:S05]  /*19a0*/  @!P0 BRA `(.L_x_23) ;  /* 0x000000c800c08947 */ /* 0x008fea0003800000 */
.L_x_22:
[----:B------:R3:W-:Y:S01]  /*19b0*/  @!P3 SYNCS.ARRIVE.TRANS64 RZ, [UR33], R5 ;  /* 0x00000005ffffb9a7 */ /* 0x0007e20008000021 */
[----:B------:R-:W-:Y:S04]  /*19c0*/  BSSY.RECONVERGENT B0, `(.L_x_24) ;  /* 0x0000003000007945 */ /* 0x000fe80003800200 */
[----:B------:R-:W-:Y:S05]  /*19d0*/  @P2 BRA `(.L_x_25) ;  /* 0x0000000000042947 */ /* 0x000fea0003800000 */
[----:B--2---:R-:W-:Y:S05]  /*19e0*/  BPT.TRAP 0x1 ;  /* 0x000000040000795c */ /* 0x004fea0000300000 */
.L_x_25:
[----:B--2---:R-:W-:Y:S05]  /*19f0*/  BSYNC.RECONVERGENT B0 ;  /* 0x0000000000007941 */ /* 0x004fea0003800200 */
.L_x_24:
[----:B------:R-:W-:Y:S02]  /*1a00*/  UIADD3 UR23, UPT, UPT, UR5, 0x1, URZ ;  /* 0x0000000105177890 */ /* 0x000fe4000fffe0ff */
[----:B------:R-:W-:Y:S02]  /*1a10*/  UIADD3 UR18, UP1, UPT, UR28, 0x80, URZ ;  /* 0x000000801c127890 */ /* 0x000fe4000ff3e0ff */
[----:B------:R-:W-:Y:S02]  /*1a20*/  UISETP.NE.AND UP0, UPT, UR23, 0x9, UPT ;  /* 0x000000091700788c */ /* 0x000fe4000bf05270 */
[----:B------:R-:W-:Y:S02]  /*1a30*/  ULEA UR32, UR5, UR4, 0xc ;  /* 0x0000000405207291 */ /* 0x000fe4000f8e60ff */
[----:B------:R-:W-:Y:S02]  /*1a40*/  USEL UR9, URZ, 0x1, UP0 ;  /* 0x00000001ff097887 */ /* 0x000fe40008000000 */
[----:B------:R-:W-:Y:S02]  /*1a50*/  USEL UR23, UR23, URZ, UP0 ;  /* 0x000000ff17177287 */ /* 0x000fe40008000000 */
[----:B------:R-:W-:Y:S02]  /*1a60*/  USHF.L.U32 UR34, UR16, 0x4, URZ ;  /* 0x0000000410227899 */ /* 0x000fe400080006ff */
[----:B------:R-:W-:Y:S01]  /*1a70*/  ULEA UR8, UR23, UR4, 0x3 ;  /* 0x0000000417087291 */ /* 0x000fe2000f8e18ff */
[----:B------:R-:W-:Y:S01]  /*1a80*/  LOP3.LUT R9, R9, UR9, RZ, 0x3c, !PT ;  /* 0x0000000909097c12 */ /* 0x000fe2000f8e3cff */
[----:B------:R-:W-:Y:S02]  /*1a90*/  UIADD3.X UR19, UPT, UPT, URZ, UR29, URZ, UP1, !UPT ;  /* 0x0000001dff137290 */ /* 0x000fe40008ffe4ff */
[----:B------:R-:W-:Y:S01]  /*1aa0*/  UIADD3 UR32, UPT, UPT, UR32, 0x1e300, URZ ;  /* 0x0001e30020207890 */ /* 0x000fe2000fffe0ff */
[----:B-1----:R-:W-:Y:S01]  /*1ab0*/  SHF.L.U32 R4, R9, 0x1f, RZ ;  /* 0x0000001f09047819 */ /* 0x002fe200000006ff */
[----:B------:R-:W-:Y:S02]  /*1ac0*/  UIADD3 UR30, UP0, UPT, UR28, 0x180, URZ ;  /* 0x000001801c1e7890 */ /* 0x000fe4000ff1e0ff */
[----:B------:R-:W-:Y:S01]  /*1ad0*/  UIADD3 UR16, UPT, UPT, UR16, 0x1, URZ ;  /* 0x0000000110107890 */ /* 0x000fe2000fffe0ff */
[----:B------:R4:W1:Y:S01]  /*1ae0*/  SYNCS.PHASECHK.TRANS64.TRYWAIT P0, [UR8+0x48], R4 ;  /* 0x00004804ff0075a7 */ /* 0x0008620008001108 */
[----:B------:R-:W-:Y:S01]  /*1af0*/  UIMAD UR8, UR5, 0x1e00, UR4 ;  /* 0x00001e00050878a4 */ /* 0x000fe2000f8e0204 */
[----:B------:R-:W-:Y:S01]  /*1b00*/  UMOV UR38, 0x0 ;  /* 0x0000000000267882 */ /* 0x000fe20000000000 */
[----:B------:R-:W-:Y:S02]  /*1b10*/  UMOV UR39, 0x10000000 ;  /* 0x1000000000277882 */ /* 0x000fe40000000000 */
[----:B------:R-:W-:Y:S01]  /*1b20*/  UIADD3 UR8, UPT, UPT, UR8, 0x27300, URZ ;  /* 0x0002730008087890 */ /* 0x000fe2000fffe0ff */
[----:B------:R-:W-:Y:S01]  /*1b30*/  UTMALDG.3D [UR32], [UR18], desc[UR38] ;  /* 0x00002620120075b4 */ /* 0x000fe20008011000 */
[----:B------:R-:W-:Y:S01]  /*1b40*/  UIADD3.X UR31, UPT, UPT, URZ, UR29, URZ, UP0, !UPT ;  /* 0x0000001dff1f7290 */ /* 0x000fe200087fe4ff */
[----:B------:R-:W-:Y:S01]  /*1b50*/  UMOV UR12, UR36 ;  /* 0x00000024000c7c82 */ /* 0x000fe20008000000 */
[----:B------:R-:W-:Y:S01]  /*1b60*/  UMOV UR9, UR33 ;  /* 0x0000002100097c82 */ /* 0x000fe20008000000 */
[----:B------:R-:W-:Y:S01]  /*1b70*/  UMOV UR10, UR34 ;  /* 0x00000022000a7c82 */ /* 0x000fe20008000000 */
[----:B------:R-:W-:Y:S01]  /*1b80*/  UISETP.NE.AND UP0, UPT, UR16, UR6, UPT ;  /* 0x000000061000728c */ /* 0x000fe2000bf05270 */
[----:B------:R-:W-:Y:S04]  /*1b90*/  UMOV UR5, UR23 ;  /* 0x0000001700057c82 */ /* 0x000fe80008000000 */
[----:B------:R2:W-:Y:S02]  /*1ba0*/  UTMALDG.3D [UR8], [UR30], desc[UR38] ;  /* 0x000026081e0075b4 */ /* 0x0005e40008011000 */
[----:B--2---:R-:W-:Y:S02]  /*1bb0*/  UMOV UR30, UR6 ;  /* 0x00000006001e7c82 */ /* 0x004fe40008000000 */
[----:B------:R-:W-:Y:S05]  /*1bc0*/  BRA.U UP0, `(.L_x_26) ;  /* 0xfffffffd00607547 */ /* 0x000fea000b83ffff */
.L_x_21:
[----:B------:R-:W-:Y:S01]  /*1bd0*/  ULEA UR5, UR23, UR4, 0x3 ;  /* 0x0000000417057291 */ /* 0x000fe2000f8e18ff */
[----:B-1--4-:R-:W-:Y:S01]  /*1be0*/  SHF.L.U32 R4, R9, 0x1f, RZ ;  /* 0x0000001f09047819 */ /* 0x012fe200000006ff */
[----:B------:R-:W-:Y:S01]  /*1bf0*/  @!P1 SYNCS.ARRIVE.TRANS64.A1T0 RZ, [UR4+0xb8], RZ ;  /* 0x0000b8ffffff99a7 */ /* 0x000fe20008100004 */
[----:B------:R-:W-:-:S06]  /*1c00*/  UISETP.GT.AND UP0, UPT, UR27, UR26, UPT ;  /* 0x0000001a1b00728c */ /* 0x000fcc000bf04270 */
[----:B---3--:R1:W3:Y:S03]  /*1c10*/  SYNCS.PHASECHK.TRANS64.TRYWAIT P0, [UR5+0x48], R4 ;  /* 0x00004804ff0075a7 */ /* 0x0082e60008001105 */
[----:B------:R-:W-:Y:S05]  /*1c20*/  BRA.U !UP0, `(.L_x_27) ;  /* 0x0000000108ac7547 */ /* 0x000fea000b800000 */
[----:B------:R-:W-:Y:S01]  /*1c30*/  UIADD3 UR31, UPT, UPT, UR24, UR30, URZ ;  /* 0x0000001e181f7290 */ /* 0x000fe2000fffe0ff */
[----:B------:R-:W-:-:S11]  /*1c40*/  UMOV UR5, UR23 ;  /* 0x0000001700057c82 */ /* 0x000fd60008000000 */
.L_x_32:
[----:B---3--:R-:W-:Y:S01]  /*1c50*/  @!P3 MOV R5, 0x2e00 ;  /* 0x00002e000005b802 */ /* 0x008fe20000000f00 */
[----:B----4-:R-:W-:Y:S01]  /*1c60*/  ULEA UR17, UR5, UR4, 0x3 ;  /* 0x0000000405117291 */ /* 0x010fe2000f8e18ff */
[----:B-1-3--:R-:W-:Y:S11]  /*1c70*/  @P0 BRA `(.L_x_28) ;  /* 0x00000000000c0947 */ /* 0x00aff60003800000 */
[----:B------:R-:W-:Y:S04]  /*1c80*/  SHF.L.U32 R7, R9, 0x1f, RZ ;  /* 0x0000001f09077819 */ /* 0x000fe800000006ff */
[----:B------:R-:W3:Y:S02]  /*1c90*/  SYNCS.PHASECHK.TRANS64.TRYWAIT P0, [UR17+0x48], R7 ;  /* 0x00004807ff0075a7 */ /* 0x000ee40008001111 */
[----:B---3--:R-:W-:Y:S05]  /*1ca0*/  @!P0 BRA `(.L_x_29) ;  /* 0x000000c800188947 */ /* 0x008fea0003800000 */
.L_x_28:
[----:B------:R3:W-:Y:S01]  /*1cb0*/  @!P3 SYNCS.ARRIVE.TRANS64 RZ, [UR17], R5 ;  /* 0x00000005ffffb9a7 */ /* 0x0007e20008000011 */
[----:B------:R-:W-:Y:S04]  /*1cc0*/  BSSY.RECONVERGENT B0, `(.L_x_30) ;  /* 0x0000003000007945 */ /* 0x000fe80003800200 */
[----:B------:R-:W-:Y:S05]  /*1cd0*/  @P2 BRA `(.L_x_31) ;  /* 0x0000000000042947 */ /* 0x000fea0003800000 */
[----:B--2---:R-:W-:Y:S05]  /*1ce0*/  BPT.TRAP 0x1 ;  /* 0x000000040000795c */ /* 0x004fea0000300000 */
.L_x_31:
[----:B--2---:R-:W-:Y:S05]  /*1cf0*/  BSYNC.RECONVERGENT B0 ;  /* 0x0000000000007941 */ /* 0x004fea0003800200 */
.L_x_30:
[----:B------:R-:W-:Y:S02]  /*1d00*/  UIADD3 UR23, UPT, UPT, UR5, 0x1, URZ ;  /* 0x0000000105177890 */ /* 0x000fe4000fffe0ff */
[----:B------:R-:W-:Y:S02]  /*1d10*/  ULEA UR16, UR5, UR4, 0xc ;  /* 0x0000000405107291 */ /* 0x000fe4000f8e60ff */
[----:B------:R-:W-:Y:S02]  /*1d20*/  UISETP.NE.AND UP0, UPT, UR23, 0x9, UPT ;  /* 0x000000091700788c */ /* 0x000fe4000bf05270 */
[----:B------:R-:W-:Y:S02]  /*1d30*/  UIADD3 UR40, UP1, UPT, UR28, 0x80, URZ ;  /* 0x000000801c287890 */ /* 0x000fe4000ff3e0ff */
[----:B------:R-:W-:Y:S02]  /*1d40*/  USEL UR9, URZ, 0x1, UP0 ;  /* 0x00000001ff097887 */ /* 0x000fe40008000000 */
[----:B------:R-:W-:Y:S02]  /*1d50*/  USEL UR23, UR23, URZ, UP0 ;  /* 0x000000ff17177287 */ /* 0x000fe40008000000 */
[----:B------:R-:W-:Y:S02]  /*1d60*/  USHF.L.U32 UR18, UR30, 0x4, URZ ;  /* 0x000000041e127899 */ /* 0x000fe400080006ff */
[----:B------:R-:W-:Y:S01]  /*1d70*/  ULEA UR8, UR23, UR4, 0x3 ;  /* 0x0000000417087291 */ /* 0x000fe2000f8e18ff */
[----:B------:R-:W-:Y:S01]  /*1d80*/  LOP3.LUT R9, R9, UR9, RZ, 0x3c, !PT ;  /* 0x0000000909097c12 */ /* 0x000fe2000f8e3cff */
[----:B------:R-:W-:Y:S02]  /*1d90*/  UIADD3 UR16, UPT, UPT, UR16, 0x1e300, URZ ;  /* 0x0001e30010107890 */ /* 0x000fe4000fffe0ff */
[----:B------:R-:W-:Y:S01]  /*1da0*/  UIADD3.X UR41, UPT, UPT, URZ, UR29, URZ, UP1, !UPT ;  /* 0x0000001dff297290 */ /* 0x000fe20008ffe4ff */
[----:B-1----:R-:W-:Y:S01]  /*1db0*/  SHF.L.U32 R4, R9, 0x1f, RZ ;  /* 0x0000001f09047819 */ /* 0x002fe200000006ff */
[----:B------:R-:W-:Y:S02]  /*1dc0*/  UIADD3 UR38, UP0, UPT, UR28, 0x180, URZ ;  /* 0x000001801c267890 */ /* 0x000fe4000ff1e0ff */
[----:B------:R-:W-:Y:S01]  /*1dd0*/  UIADD3 UR30, UPT, UPT, UR30, 0x1, URZ ;  /* 0x000000011e1e7890 */ /* 0x000fe2000fffe0ff */
[----:B------:R4:W1:Y:S01]  /*1de0*/  SYNCS.PHASECHK.TRANS64.TRYWAIT P0, [UR8+0x48], R4 ;  /* 0x00004804ff0075a7 */ /* 0x0008620008001108 */
[----:B------:R-:W-:Y:S01]  /*1df0*/  UIMAD UR8, UR5, 0x1e00, UR4 ;  /* 0x00001e00050878a4 */ /* 0x000fe2000f8e0204 */
[----:B------:R-:W-:Y:S01]  /*1e00*/  UMOV UR32, 0x0 ;  /* 0x0000000000207882 */ /* 0x000fe20000000000 */
[----:B------:R-:W-:Y:S01]  /*1e10*/  UMOV UR33, 0x10000000 ;  /* 0x1000000000217882 */ /* 0x000fe20000000000 */
[----:B------:R-:W-:Y:S01]  /*1e20*/  UMOV UR19, UR35 ;  /* 0x0000002300137c82 */ /* 0x000fe20008000000 */
[----:B------:R-:W-:Y:S01]  /*1e30*/  UMOV UR20, UR36 ;  /* 0x0000002400147c82 */ /* 0x000fe20008000000 */
[----:B------:R-:W-:Y:S01]  /*1e40*/  UIADD3 UR8, UPT, UPT, UR8, 0x27300, URZ ;  /* 0x0002730008087890 */ /* 0x000fe2000fffe0ff */
[----:B------:R4:W-:Y:S01]  /*1e50*/  UTMALDG.3D [UR16], [UR40], desc[UR32] ;  /* 0x00002010280075b4 */ /* 0x0009e20008011000 */
[----:B------:R-:W-:Y:S01]  /*1e60*/  UIADD3.X UR39, UPT, UPT, URZ, UR29, URZ, UP0, !UPT ;  /* 0x0000001dff277290 */ /* 0x000fe200087fe4ff */
[----:B------:R-:W-:Y:S01]  /*1e70*/  UMOV UR12, UR36 ;  /* 0x00000024000c7c82 */ /* 0x000fe20008000000 */
[----:B------:R-:W-:Y:S01]  /*1e80*/  UMOV UR9, UR17 ;  /* 0x0000001100097c82 */ /* 0x000fe20008000000 */
[----:B------:R-:W-:Y:S01]  /*1e90*/  UMOV UR10, UR18 ;  /* 0x00000012000a7c82 */ /* 0x000fe20008000000 */
[----:B------:R-:W-:Y:S01]  /*1ea0*/  UISETP.NE.AND UP0, UPT, UR30, UR31, UPT ;  /* 0x0000001f1e00728c */ /* 0x000fe2000bf05270 */
[----:B------:R-:W-:Y:S04]  /*1eb0*/  UMOV UR5, UR23 ;  /* 0x0000001700057c82 */ /* 0x000fe80008000000 */
[----:B------:R4:W-:Y:S04]  /*1ec0*/  UTMALDG.3D [UR8], [UR38], desc[UR32] ;  /* 0x00002008260075b4 */ /* 0x0009e80008011000 */
[----:B------:R-:W-:Y:S05]  /*1ed0*/  BRA.U UP0, `(.L_x_32) ;  /* 0xfffffffd005c7547 */ /* 0x000fea000b83ffff */
.L_x_27:
[C---:B------:R-:W-:Y:S01]  /*1ee0*/  LEA R12, R8.reuse, UR4, 0x3 ;  /* 0x00000004080c7c11 */ /* 0x040fe2000f8e18ff */
[----:B------:R-:W-:Y:S01]  /*1ef0*/  NOP ;  /* 0x0000000000007918 */ /* 0x000fe20000000000 */
[----:B---3--:R-:W-:Y:S02]  /*1f00*/  SHF.L.U32 R5, R3, 0x1f, RZ ;  /* 0x0000001f03057819 */ /* 0x008fe400000006ff */
[----:B------:R-:W-:Y:S02]  /*1f10*/  LEA R6, R8, UR4, 0x4 ;  /* 0x0000000408067c11 */ /* 0x000fe4000f8e20ff */
[----:B-1----:R-:W1:Y:S02]  /*1f20*/  SYNCS.PHASECHK.TRANS64.TRYWAIT P0, [R12+URZ+0xc0], R5 ;  /* 0x0000c0050c0075a7 */ /* 0x002e6400080011ff */
[----:B-1----:R-:W-:Y:S05]  /*1f30*/  @!P0 BRA `(.L_x_33) ;  /* 0x000000c4008c8947 */ /* 0x002fea0003800000 */
.L_x_123:
[----:B-1--4-:R-:W1:Y:S01]  /*1f40*/  LDS.128 R4, [R6+0x130] ;  /* 0x0001300006047984 */ /* 0x012e620000000c00 */
[----:B--2---:R-:W-:Y:S01]  /*1f50*/  UISETP.GE.AND UP0, UPT, UR13, 0x1, UPT ;  /* 0x000000010d00788c */ /* 0x004fe2000bf06270 */
[----:B------:R-:W-:Y:S01]  /*1f60*/  @!PT LDS RZ, [RZ] ;  /* 0x00000000fffff984 */ /* 0x000fe20000000800 */
[----:B------:R-:W-:Y:S01]  /*1f70*/  @!PT LDS RZ, [RZ] ;  /* 0x00000000fffff984 */ /* 0x000fe20000000800 */
[----:B------:R-:W-:Y:S01]  /*1f80*/  @!PT LDS RZ, [RZ] ;  /* 0x00000000fffff984 */ /* 0x000fe20000000800 */
[----:B------:R-:W-:Y:S01]  /*1f90*/  @!PT LDS RZ, [RZ] ;  /* 0x00000000fffff984 */ /* 0x000fe20000000800 */
[----:B------:R2:W-:Y:S06]  /*1fa0*/  MEMBAR.ALL.CTA ;  /* 0x0000000000007992 */ /* 0x0005ec0000008000 */
[----:B--2---:R-:W2:Y:S01]  /*1fb0*/  FENCE.VIEW.ASYNC.S ;  /* 0x00000000000073c6 */ /* 0x004ea20000000000 */
[----:B-1----:R-:W-:-:S13]  /*1fc0*/  LOP3.LUT P0, RZ, R6, 0x1, RZ, 0xc0, !PT ;  /* 0x0000000106ff7812 */ /* 0x002fda000780c0ff */
[----:B--2---:R-:W-:Y:S01]  /*1fd0*/  VOTEU.ANY UP1, P0 ;  /* 0x0000000000ff7886 */ /* 0x004fe20000020100 */
[----:B------:R-:W-:-:S13]  /*1fe0*/  PLOP3.LUT P0, PT, PT, PT, UP1, 0x80, 0x8 ;  /* 0x000000000008781c */ /* 0x000fda0003f0f018 */
[----:B------:R-:W-:Y:S02]  /*1ff0*/  @P0 MOV R11, R4 ;  /* 0x00000004000b0202 */ /* 0x000fe40000000f00 */
[----:B------:R-:W-:Y:S02]  /*2000*/  @P0 LOP3.LUT R10, R5, 0xffff, RZ, 0xc0, !PT ;  /* 0x0000ffff050a0812 */ /* 0x000fe400078ec0ff */
[----:B------:R-:W-:Y:S02]  /*2010*/  @P0 SHF.R.U32.HI R4, RZ, 0x10, R5 ;  /* 0x00000010ff040819 */ /* 0x000fe40000011605 */
[----:B------:R-:W-:Y:S02]  /*2020*/  @P0 R2UR UR9, R11 ;  /* 0x000000000b0902ca */ /* 0x000fe400000e0000 */
[----:B------:R-:W-:Y:S01]  /*2030*/  @P0 R2UR UR5, R4 ;  /* 0x00000000040502ca */ /* 0x000fe200000e0000 */
[----:B------:R-:W-:Y:S01]  /*2040*/  VIADD R4, R12, 0xd0 ;  /* 0x000000d00c047836 */ /* 0x000fe20000000000 */
[----:B------:R-:W-:-:S04]  /*2050*/  @P0 R2UR UR8, R10 ;  /* 0x000000000a0802ca */ /* 0x000fc800000e0000 */
[----:B------:R-:W-:-:S04]  /*2060*/  PRMT R4, RZ, 0x654, R4 ;  /* 0x00000654ff047816 */ /* 0x000fc80000000004 */
[----:B------:R1:W-:Y:S01]  /*2070*/  SYNCS.ARRIVE.TRANS64.RED.A1T0 RZ, [R4+URZ], RZ ;  /* 0x000000ff04ff79a7 */ /* 0x0003e200081004ff */
[----:B------:R-:W-:Y:S02]  /*2080*/  @UP1 UMOV UR22, UR9 ;  /* 0x0000000900161c82 */ /* 0x000fe40008000000 */
[----:B------:R-:W-:Y:S02]  /*2090*/  @UP1 UMOV UR36, UR5 ;  /* 0x0000000500241c82 */ /* 0x000fe40008000000 */
[----:B------:R-:W-:Y:S01]  /*20a0*/  @UP1 UMOV UR21, UR8 ;  /* 0x0000000800151c82 */ /* 0x000fe20008000000 */
[----:B------:R-:W-:Y:S05]  /*20b0*/  BRA.U !UP0, `(.L_x_34) ;  /* 0x0000000108d47547 */ /* 0x000fea000b800000 */
[----:B------:R-:W2:Y:S01]  /*20c0*/  LDCU.128 UR8, c[0x0][0xb10] ;  /* 0x00016200ff0877ac */ /* 0x000ea20008000c00 */
[----:B------:R-:W3:Y:S01]  /*20d0*/  LDCU UR5, c[0x0][0xb20] ;  /* 0x00016400ff0577ac */ /* 0x000ee20008000800 */
[----:B------:R-:W4:Y:S01]  /*20e0*/  LDCU UR12, c[0x0][0xb0c] ;  /* 0x00016180ff0c77ac */ /* 0x000f220008000800 */
[----:B------:R-:W1:Y:S01]  /*20f0*/  LDCU.64 UR16, c[0x0][0xb28] ;  /* 0x00016500ff1077ac */ /* 0x000e620008000a00 */
[----:B------:R-:W-:Y:S02]  /*2100*/  UISETP.NE.AND UP3, UPT, UR13, 0x1, UPT ;  /* 0x000000010d00788c */ /* 0x000fe4000bf65270 */
[----:B--2---:R-:W-:Y:S02]  /*2110*/  UIMAD.WIDE.U32 UR32, UR14, UR11, URZ ;  /* 0x0000000b0e2072a5 */ /* 0x004fe4000f8e00ff */
[----:B------:R-:W-:Y:S02]  /*2120*/  UIMAD.WIDE.U32 UR18, UR15, UR8, URZ ;  /* 0x000000080f1272a5 */ /* 0x000fe4000f8e00ff */
[----:B------:R-:W-:-:S02]  /*2130*/  UIMAD.WIDE.U32 UR30, UR21, UR11, URZ ;  /* 0x0000000b151e72a5 */ /* 0x000fc4000f8e00ff */
[----:B------:R-:W-:Y:S01]  /*2140*/  UISETP.NE.AND UP0, UPT, UR10, 0x1, UPT ;  /* 0x000000010a00788c */ /* 0x000fe2000bf05270 */
[----:B------:R-:W-:Y:S02]  /*2150*/  UMOV UR11, UR33 ;  /* 0x00000021000b7c82 */ /* 0x000fe40008000000 */
[----:B------:R-:W-:Y:S01]  /*2160*/  UMOV UR18, UR19 ;  /* 0x0000001300127c82 */ /* 0x000fe20008000000 */
[----:B---3--:R-:W-:Y:S02]  /*2170*/  USHF.R.U32.HI UR11, URZ, UR5, UR11 ;  /* 0x00000005ff0b7299 */ /* 0x008fe4000801160b */
[----:B----4-:R-:W-:Y:S02]  /*2180*/  UISETP.NE.AND UP2, UPT, UR12, 0x1, UPT ;  /* 0x000000010c00788c */ /* 0x010fe4000bf45270 */
[----:B------:R-:W-:Y:S02]  /*2190*/  USHF.R.U32.HI UR18, URZ, UR9, UR18 ;  /* 0x00000009ff127299 */ /* 0x000fe40008011612 */
[----:B------:R-:W-:-:S02]  /*21a0*/  USEL UR11, UR14, UR11, !UP0 ;  /* 0x0000000b0e0b7287 */ /* 0x000fc4000c000000 */
[----:B------:R-:W-:Y:S02]  /*21b0*/  USEL UR18, UR15, UR18, !UP2 ;  /* 0x000000120f127287 */ /* 0x000fe4000d000000 */
[----:B-1----:R-:W-:Y:S02]  /*21c0*/  UIMAD.WIDE.U32 UR34, UR11, UR16, URZ ;  /* 0x000000100b2272a5 */ /* 0x002fe4000f8e00ff */
[----:B------:R-:W-:Y:S02]  /*21d0*/  UIMAD.WIDE.U32 UR32, UR22, UR8, URZ ;  /* 0x00000008162072a5 */ /* 0x000fe4000f8e00ff */
[----:B------:R-:W-:Y:S01]  /*21e0*/  UIMAD.WIDE.U32 UR38, UR18, UR16, URZ ;  /* 0x00000010122672a5 */ /* 0x000fe2000f8e00ff */
[----:B------:R-:W-:Y:S02]  /*21f0*/  UMOV UR30, UR31 ;  /* 0x0000001f001e7c82 */ /* 0x000fe40008000000 */
[----:B------:R-:W-:Y:S01]  /*2200*/  UMOV UR34, UR35 ;  /* 0x0000002300227c82 */ /* 0x000fe20008000000 */
[----:B------:R-:W-:-:S02]  /*2210*/  USHF.R.U32.HI UR30, URZ, UR5, UR30 ;  /* 0x00000005ff1e7299 */ /* 0x000fc4000801161e */
[----:B------:R-:W-:Y:S01]  /*2220*/  @UP3 USHF.R.U32.HI UR11, URZ, UR17, UR34 ;  /* 0x00000011ff0b3299 */ /* 0x000fe20008011622 */
[----:B------:R-:W-:Y:S01]  /*2230*/  UMOV UR32, UR33 ;  /* 0x0000002100207c82 */ /* 0x000fe20008000000 */
[----:B------:R-:W-:Y:S01]  /*2240*/  UMOV UR38, UR39 ;  /* 0x0000002700267c82 */ /* 0x000fe20008000000 */
[----:B------:R-:W-:Y:S02]  /*2250*/  USHF.R.U32.HI UR32, URZ, UR9, UR32 ;  /* 0x00000009ff207299 */ /* 0x000fe40008011620 */
[----:B------:R-:W-:Y:S02]  /*2260*/  USEL UR30, UR21, UR30, !UP0 ;  /* 0x0000001e151e7287 */ /* 0x000fe4000c000000 */
[----:B------:R-:W-:Y:S02]  /*2270*/  @UP3 USHF.R.U32.HI UR18, URZ, UR17, UR38 ;  /* 0x00000011ff123299 */ /* 0x000fe40008011626 */
[----:B------:R-:W-:Y:S02]  /*2280*/  UIMAD UR11, UR13, UR11, URZ ;  /* 0x0000000b0d0b72a4 */ /* 0x000fe4000f8e02ff */
[----:B------:R-:W-:-:S02]  /*2290*/  USEL UR32, UR22, UR32, !UP2 ;  /* 0x0000002016207287 */ /* 0x000fc4000d000000 */
[----:B------:R-:W-:Y:S02]  /*22a0*/  UIMAD UR5, UR13, UR18, URZ ;  /* 0x000000120d0572a4 */ /* 0x000fe4000f8e02ff */
        /* <DEDUP_REMOVED lines=18> */
[----:B------:R-:W-:Y:S02]  /*23d0*/  UIMAD UR9, UR12, UR9, UR22 ;  /* 0x000000090c0972a4 */ /* 0x000fe4000f8e0216 */
[----:B------:R-:W-:Y:S01]  /*23e0*/  UIMAD UR21, UR30, UR10, UR8 ;  /* 0x0000000a1e1572a4 */ /* 0x000fe2000f8e0208 */
[----:B------:R-:W-:Y:S02]  /*23f0*/  @!UP0 UMOV UR32, UR11 ;  /* 0x0000000b00208c82 */ /* 0x000fe40008000000 */
[----:B------:R-:W-:-:S12]  /*2400*/  UIMAD UR22, UR32, UR12, UR9 ;  /* 0x0000000c201672a4 */ /* 0x000fd8000f8e0209 */
.L_x_34:
[----:B------:R-:W2:Y:S02]  /*2410*/  LDCU UR5, c[0x0][0xb30] ;  /* 0x00016600ff0577ac */ /* 0x000ea40008000800 */
[----:B--2---:R-:W-:-:S09]  /*2420*/  UISETP.NE.AND UP0, UPT, UR5, 0x1, UPT ;  /* 0x000000010500788c */ /* 0x004fd2000bf05270 */
[----:B------:R-:W-:Y:S05]  /*2430*/  BRA.U UP0, `(.L_x_35) ;  /* 0x0000000100447547 */ /* 0x000fea000b800000 */
[----:B------:R-:W2:Y:S01]  /*2440*/  LDCU.128 UR8, c[0x0][0xb10] ;  /* 0x00016200ff0877ac */ /* 0x000ea20008000c00 */
[----:B------:R-:W3:Y:S01]  /*2450*/  LDCU UR12, c[0x0][0xb0c] ;  /* 0x00016180ff0c77ac */ /* 0x000ee20008000800 */
[----:B------:R-:W4:Y:S01]  /*2460*/  LDCU UR5, c[0x0][0xb20] ;  /* 0x00016400ff0577ac */ /* 0x000f220008000800 */
[----:B--2---:R-:W-:Y:S02]  /*2470*/  UIMAD.WIDE.U32 UR18, UR22, UR8, URZ ;  /* 0x00000008161272a5 */ /* 0x004fe4000f8e00ff */
[----:B------:R-:W-:Y:S02]  /*2480*/  UIMAD.WIDE.U32 UR16, UR21, UR11, URZ ;  /* 0x0000000b151072a5 */ /* 0x000fe4000f8e00ff */
[----:B---3--:R-:W-:Y:S02]  /*2490*/  UISETP.NE.AND UP2, UPT, UR12, 0x1, UPT ;  /* 0x000000010c00788c */ /* 0x008fe4000bf45270 */
[----:B------:R-:W-:Y:S01]  /*24a0*/  UISETP.NE.AND UP0, UPT, UR10, 0x1, UPT ;  /* 0x000000010a00788c */ /* 0x000fe2000bf05270 */
[----:B------:R-:W-:-:S02]  /*24b0*/  UMOV UR8, UR19 ;  /* 0x0000001300087c82 */ /* 0x000fc40008000000 */
[----:B------:R-:W-:Y:S01]  /*24c0*/  UMOV UR16, UR17 ;  /* 0x0000001100107c82 */ /* 0x000fe20008000000 */
[----:B------:R-:W-:Y:S02]  /*24d0*/  USHF.R.U32.HI UR8, URZ, UR9, UR8 ;  /* 0x00000009ff087299 */ /* 0x000fe40008011608 */
[----:B----4-:R-:W-:Y:S02]  /*24e0*/  USHF.R.U32.HI UR5, URZ, UR5, UR16 ;  /* 0x00000005ff057299 */ /* 0x010fe40008011610 */
[----:B------:R-:W-:Y:S02]  /*24f0*/  USEL UR8, UR22, UR8, !UP2 ;  /* 0x0000000816087287 */ /* 0x000fe4000d000000 */
[----:B------:R-:W-:-:S04]  /*2500*/  USEL UR5, UR21, UR5, !UP0 ;  /* 0x0000000515057287 */ /* 0x000fc8000c000000 */
[----:B------:R-:W-:Y:S02]  /*2510*/  UIADD3 UR9, UPT, UPT, UR8, -UR5, URZ ;  /* 0x8000000508097290 */ /* 0x000fe4000fffe0ff */
[----:B------:R-:W-:Y:S02]  /*2520*/  UIADD3 UR5, UPT, UPT, -UR8, UR5, URZ ;  /* 0x0000000508057290 */ /* 0x000fe4000fffe1ff */
[----:B------:R-:W-:Y:S02]  /*2530*/  UIMAD UR21, UR9, UR10, UR21 ;  /* 0x0000000a091572a4 */ /* 0x000fe4000f8e0215 */
[----:B------:R-:W-:-:S12]  /*2540*/  UIMAD UR22, UR5, UR12, UR22 ;  /* 0x0000000c051672a4 */ /* 0x000fd8000f8e0216 */
.L_x_35:
[----:B------:R-:W-:Y:S01]  /*2550*/  UIADD3 UR5, UPT, UPT, UR22, UR46, URZ ;  /* 0x0000002e16057290 */ /* 0x000fe2000fffe0ff */
[----:B------:R-:W-:Y:S01]  /*2560*/  VIADD R8, R8, 0x1 ;  /* 0x0000000108087836 */ /* 0x000fe20000000000 */
[----:B------:R-:W-:Y:S01]  /*2570*/  PLOP3.LUT P1, PT, PT, PT, PT, 0x80, 0x8 ;  /* 0x000000000008781c */ /* 0x000fe20003f2f070 */
[----:B------:R-:W-:-:S03]  /*2580*/  UIADD3 UR47, UPT, UPT, UR21, UR45, URZ ;  /* 0x0000002d152f7290 */ /* 0x000fc6000fffe0ff */
[----:B------:R-:W-:Y:S01]  /*2590*/  IMAD.U32 R5, RZ, RZ, UR5 ;  /* 0x00000005ff057e24 */ /* 0x000fe2000f8e00ff */
[----:B------:R-:W-:-:S04]  /*25a0*/  ISETP.NE.AND P0, PT, R8, 0x2, PT ;  /* 0x000000020800780c */ /* 0x000fc80003f05270 */
[----:B------:R3:W-:Y:S01]  /*25b0*/  STL [R1+0x1d4], R5 ;  /* 0x0001d40501007387 */ /* 0x0007e20000100800 */
[----:B-1----:R-:W-:Y:S02]  /*25c0*/  SEL R4, RZ, 0x1, P0 ;  /* 0x00000001ff047807 */ /* 0x002fe40000000000 */
[----:B------:R-:W-:Y:S02]  /*25d0*/  SEL R8, R8, RZ, P0 ;  /* 0x000000ff08087207 */ /* 0x000fe40000000000 */
[----:B------:R-:W-:Y:S01]  /*25e0*/  LOP3.LUT R3, R3, R4, RZ, 0x3c, !PT ;  /* 0x0000000403037212 */ /* 0x000fe200078e3cff */
[----:B------:R-:W-:Y:S06]  /*25f0*/  BRA.U UP1, `(.L_x_36) ;  /* 0xfffffff1015c7547 */ /* 0x000fec000b83ffff */
[----:B------:R-:W-:Y:S01]  /*2600*/  UIADD3 UR4, UPT, UPT, UR4, 0x48, URZ ;  /* 0x0000004804047890 */ /* 0x000fe2000fffe0ff */
[----:B------:R-:W-:-:S03]  /*2610*/  SHF.L.U32 R3, R9, 0x1f, RZ ;  /* 0x0000001f09037819 */ /* 0x000fc600000006ff */
[----:B------:R-:W-:-:S09]  /*2620*/  ULEA UR5, UR23, UR4, 0x3 ;  /* 0x0000000417057291 */ /* 0x000fd2000f8e18ff */
[----:B------:R-:W1:Y:S02]  /*2630*/  SYNCS.PHASECHK.TRANS64.TRYWAIT P0, [UR5], R3 ;  /* 0x00000003ff0075a7 */ /* 0x000e640008001105 */
[----:B-1----:R-:W-:Y:S05]  /*2640*/  @!P0 BRA `(.L_x_37) ;  /* 0x000000bc00dc8947 */ /* 0x002fea0003800000 */
.L_x_125:
[----:B------:R-:W-:-:S04]  /*2650*/  UIADD3 UR6, UPT, UPT, UR23, 0x1, URZ ;  /* 0x0000000117067890 */ /* 0x000fc8000fffe0ff */
[----:B------:R-:W-:-:S04]  /*2660*/  UISETP.NE.AND UP0, UPT, UR6, 0x9, UPT ;  /* 0x000000090600788c */ /* 0x000fc8000bf05270 */
[----:B------:R-:W-:Y:S02]  /*2670*/  USEL UR7, URZ, 0x1, UP0 ;  /* 0x00000001ff077887 */ /* 0x000fe40008000000 */
[----:B------:R-:W-:-:S04]  /*2680*/  USEL UR6, UR6, URZ, UP0 ;  /* 0x000000ff06067287 */ /* 0x000fc80008000000 */
[----:B------:R-:W-:Y:S01]  /*2690*/  ULEA UR5, UR6, UR4, 0x3 ;  /* 0x0000000406057291 */ /* 0x000fe2000f8e18ff */
[----:B------:R-:W-:-:S04]  /*26a0*/  LOP3.LUT R2, R9, UR7, RZ, 0x3c, !PT ;  /* 0x0000000709027c12 */ /* 0x000fc8000f8e3cff */
[----:B-1----:R-:W-:-:S04]  /*26b0*/  SHF.L.U32 R3, R2, 0x1f, RZ ;  /* 0x0000001f02037819 */ /* 0x002fc800000006ff */
[----:B------:R-:W1:Y:S02]  /*26c0*/  SYNCS.PHASECHK.TRANS64.TRYWAIT P0, [UR5], R3 ;  /* 0x00000003ff0075a7 */ /* 0x000e640008001105 */
[----:B-1----:R-:W-:Y:S05]  /*26d0*/  @!P0 BRA `(.L_x_38) ;  /* 0x000000bc00d08947 */ /* 0x002fea0003800000 */
.L_x_127:
        /* <DEDUP_REMOVED lines=9> */
.L_x_129:
        /* <DEDUP_REMOVED lines=9> */
.L_x_131:
        /* <DEDUP_REMOVED lines=9> */
.L_x_133:
        /* <DEDUP_REMOVED lines=9> */
.L_x_135:
        /* <DEDUP_REMOVED lines=9> */
.L_x_137:
        /* <DEDUP_REMOVED lines=9> */
.L_x_139:
[----:B------:R-:W-:-:S04]  /*2a40*/  UIADD3 UR6, UPT, UPT, UR6, 0x1, URZ ;  /* 0x0000000106067890 */ /* 0x000fc8000fffe0ff */
[----:B------:R-:W-:-:S04]  /*2a50*/  UISETP.NE.AND UP0, UPT, UR6, 0x9, UPT ;  /* 0x000000090600788c */ /* 0x000fc8000bf05270 */
[----:B------:R-:W-:Y:S02]  /*2a60*/  USEL UR5, URZ, 0x1, UP0 ;  /* 0x00000001ff057887 */ /* 0x000fe40008000000 */
[----:B------:R-:W-:-:S04]  /*2a70*/  USEL UR6, UR6, URZ, UP0 ;  /* 0x000000ff06067287 */ /* 0x000fc80008000000 */
[----:B------:R-:W-:Y:S01]  /*2a80*/  ULEA UR6, UR6, UR4, 0x3 ;  /* 0x0000000406067291 */ /* 0x000fe2000f8e18ff */
[----:B-1----:R-:W-:-:S04]  /*2a90*/  LOP3.LUT R3, R2, UR5, RZ, 0x3c, !PT ;  /* 0x0000000502037c12 */ /* 0x002fc8000f8e3cff */
[----:B------:R-:W-:Y:S01]  /*2aa0*/  SHF.L.U32 R3, R3, 0x1f, RZ ;  /* 0x0000001f03037819 */ /* 0x000fe200000006ff */
[----:B------:R-:W-:-:S07]  /*2ab0*/  IMAD.U32 R0, RZ, RZ, UR6 ;  /* 0x00000006ff007e24 */ /* 0x000fce000f8e00ff */
.L_x_45:
[----:B-1----:R1:W2:Y:S02]  /*2ac0*/  SYNCS.PHASECHK.TRANS64.TRYWAIT P0, [R0+URZ], R3 ;  /* 0x00000003000075a7 */ /* 0x0022a400080011ff */
[----:B--2---:R-:W-:Y:S05]  /*2ad0*/  @!P0 NANOSLEEP.SYNCS 0x989680 ;  /* 0x009896800000895d */ /* 0x004fea0003900000 */
[----:B------:R-:W2:Y:S02]  /*2ae0*/  @!P0 SYNCS.PHASECHK.TRANS64 P0, [R0+URZ], R3 ;  /* 0x00000003000085a7 */ /* 0x000ea400080010ff */
[----:B--2---:R-:W-:Y:S05]  /*2af0*/  @P0 EXIT ;  /* 0x000000000000094d */ /* 0x004fea0003800000 */
[----:B------:R-:W-:Y:S05]  /*2b00*/  BRA `(.L_x_45) ;  /* 0xfffffffc00ec7947 */ /* 0x000fea000383ffff */
.L_x_18:
[----:B------:R-:W-:-:S04]  /*2b10*/  UISETP.NE.AND UP0, UPT, UR7, URZ, UPT ;  /* 0x000000ff0700728c */ /* 0x000fc8000bf05270 */
[----:B------:R-:W-:-:S09]  /*2b20*/  UISETP.NE.OR UP0, UPT, UR12, 0x1, UP0 ;  /* 0x000000010c00788c */ /* 0x000fd20008705670 */
[----:B------:R-:W-:Y:S05]  /*2b30*/  BRA.U UP0, `(.L_x_46) ;  /* 0x0000000500487547 */ /* 0x000fea000b800000 */
[----:B------:R-:W-:Y:S01]  /*2b40*/  ISETP.NE.AND P2, PT, R0, RZ, PT ;  /* 0x000000ff0000720c */ /* 0x000fe20003f45270 */
[----:B------:R-:W-:Y:S01]  /*2b50*/  IMAD.MOV.U32 R12, RZ, RZ, 0x1 ;  /* 0x00000001ff0c7424 */ /* 0x000fe200078e00ff */
[----:B------:R-:W-:Y:S02]  /*2b60*/  CS2R R10, SRZ ;  /* 0x00000000000a7805 */ /* 0x000fe4000001ff00 */
[----:B------:R-:W-:Y:S01]  /*2b70*/  CS2R R8, SRZ ;  /* 0x0000000000087805 */ /* 0x000fe2000001ff00 */
[----:B------:R-:W-:Y:S01]  /*2b80*/  UMOV UR4, 0x400 ;  /* 0x0000040000047882 */ /* 0x000fe20000000000 */
[----:B------:R-:W-:Y:S01]  /*2b90*/  UMOV UR6, URZ ;  /* 0x000000ff00067c82 */ /* 0x000fe20008000000 */
[----:B------:R-:W-:-:S12]  /*2ba0*/  ULEA UR7, UR7, UR4, 0x18 ;  /* 0x0000000407077291 */ /* 0x000fd8000f8ec0ff */
.L_x_50:
[----:B------:R-:W-:Y:S02]  /*2bb0*/  LEA R2, R8, UR7, 0x3 ;  /* 0x0000000708027c11 */ /* 0x000fe4000f8e18ff */
[----:B-1----:R-:W-:-:S03]  /*2bc0*/  SHF.L.U32 R5, R9, 0x1f, RZ ;  /* 0x0000001f09057819 */ /* 0x002fc600000006ff */
[----:B------:R-:W-:Y:S01]  /*2bd0*/  VIADD R4, R2, 0x110 ;  /* 0x0000011002047836 */ /* 0x000fe20000000000 */
[----:B------:R-:W1:Y:S02]  /*2be0*/  SYNCS.PHASECHK.TRANS64.TRYWAIT P0, [R2+URZ+0x100], R5 ;  /* 0x00010005020075a7 */ /* 0x000e6400080011ff */
[----:B-1----:R-:W-:Y:S05]  /*2bf0*/  @!P0 BRA `(.L_x_47) ;  /* 0x000000bc00308947 */ /* 0x002fea0003800000 */
.L_x_140:
[----:B------:R-:W-:Y:S01]  /*2c00*/  ULEA UR5, UR6, UR7, 0x3 ;  /* 0x0000000706057291 */ /* 0x000fe2000f8e18ff */
[----:B------:R-:W-:Y:S02]  /*2c10*/  PRMT R4, RZ, 0x654, R4 ;  /* 0x00000654ff047816 */ /* 0x000fe40000000004 */
[----:B-1----:R-:W-:Y:S01]  /*2c20*/  SHF.L.U32 R5, R12, 0x1f, RZ ;  /* 0x0000001f0c057819 */ /* 0x002fe200000006ff */
[----:B------:R-:W-:Y:S01]  /*2c30*/  UIADD3 UR4, UPT, UPT, UR5, 0xc0, URZ ;  /* 0x000000c005047890 */ /* 0x000fe2000fffe0ff */
[----:B------:R1:W-:Y:S05]  /*2c40*/  SYNCS.ARRIVE.TRANS64.RED.A1T0 RZ, [R4+URZ], RZ ;  /* 0x000000ff04ff79a7 */ /* 0x0003ea00081004ff */
[----:B------:R-:W-:Y:S01]  /*2c50*/  IMAD.U32 R7, RZ, RZ, UR4 ;  /* 0x00000004ff077e24 */ /* 0x000fe2000f8e00ff */
[----:B------:R-:W3:Y:S04]  /*2c60*/  SYNCS.PHASECHK.TRANS64.TRYWAIT P0, [UR5+0xd0], R5 ;  /* 0x0000d005ff0075a7 */ /* 0x000ee80008001105 */
[----:B------:R-:W-:Y:S01]  /*2c70*/  PRMT R6, R0, 0x654, R7 ;  /* 0x0000065400067816 */ /* 0x000fe20000000007 */
[----:B-1----:R-:W-:Y:S01]  /*2c80*/  @!P2 IMAD.MOV.U32 R4, RZ, RZ, 0x10 ;  /* 0x00000010ff04a424 */ /* 0x002fe200078e00ff */
[----:B---3--:R-:W-:Y:S06]  /*2c90*/  @!P0 BRA `(.L_x_48) ;  /* 0x000000bc001c8947 */ /* 0x008fec0003800000 */
.L_x_142:
[----:B------:R-:W-:Y:S01]  /*2ca0*/  ULEA UR4, UR6, UR7, 0x4 ;  /* 0x0000000706047291 */ /* 0x000fe2000f8e20ff */
[----:B------:R-:W-:Y:S01]  /*2cb0*/  SEL R3, R6, R3, !P2 ;  /* 0x0000000306037207 */ /* 0x000fe20005000000 */
[----:B------:R-:W-:Y:S01]  /*2cc0*/  UIADD3 UR5, UPT, UPT, UR5, 0xc0, URZ ;  /* 0x000000c005057890 */ /* 0x000fe2000fffe0ff */
[----:B-1----:R-:W-:Y:S01]  /*2cd0*/  LEA R2, R11, UR7, 0x3 ;  /* 0x000000070b027c11 */ /* 0x002fe2000f8e18ff */
[----:B------:R-:W-:Y:S01]  /*2ce0*/  UIADD3 UR4, UPT, UPT, UR4, 0x130, URZ ;  /* 0x0000013004047890 */ /* 0x000fe2000fffe0ff */
[----:B------:R-:W-:Y:S01]  /*2cf0*/  SHF.L.U32 R5, R10, 0x1f, RZ ;  /* 0x0000001f0a057819 */ /* 0x000fe200000006ff */
[----:B------:R1:W-:Y:S01]  /*2d00*/  @!P2 SYNCS.ARRIVE.TRANS64.RED RZ, [R3+URZ], R4 ;  /* 0x0000000403ffa9a7 */ /* 0x0003e200080004ff */
[----:B------:R-:W-:Y:S01]  /*2d10*/  UIADD3 UR6, UPT, UPT, UR6, 0x1, URZ ;  /* 0x0000000106067890 */ /* 0x000fe2000fffe0ff */
[----:B------:R-:W-:-:S03]  /*2d20*/  VIADD R8, R8, 0x1 ;  /* 0x0000000108087836 */ /* 0x000fc60000000000 */
[----:B------:R-:W-:Y:S02]  /*2d30*/  UISETP.NE.AND UP0, UPT, UR6, 0x2, UPT ;  /* 0x000000020600788c */ /* 0x000fe4000bf05270 */
[----:B------:R-:W-:Y:S06]  /*2d40*/  UGETNEXTWORKID.BROADCAST [UR4], [UR5] ;  /* 0x00000000040073ca */ /* 0x000fec0008000100 */
[----:B------:R-:W-:Y:S01]  /*2d50*/  USEL UR4, URZ, 0x1, UP0 ;  /* 0x00000001ff047887 */ /* 0x000fe20008000000 */
[----:B------:R-:W-:Y:S01]  /*2d60*/  ISETP.NE.AND P0, PT, R8, 0x2, PT ;  /* 0x000000020800780c */ /* 0x000fe20003f05270 */
[----:B------:R-:W-:Y:S01]  /*2d70*/  USEL UR6, UR6, URZ, UP0 ;  /* 0x000000ff06067287 */ /* 0x000fe20008000000 */
[----:B------:R-:W3:Y:S03]  /*2d80*/  SYNCS.PHASECHK.TRANS64.TRYWAIT P1, [R2+URZ+0xc0], R5 ;  /* 0x0000c005020075a7 */ /* 0x000ee600080211ff */
[----:B------:R-:W-:Y:S01]  /*2d90*/  LOP3.LUT R12, R12, UR4, RZ, 0x3c, !PT ;  /* 0x000000040c0c7c12 */ /* 0x000fe2000f8e3cff */
[----:B-1-3--:R-:W-:Y:S07]  /*2da0*/  @!P1 BRA `(.L_x_49) ;  /* 0x000000b800f09947 */ /* 0x00afee0003800000 */
.L_x_143:
[C---:B------:R-:W-:Y:S01]  /*2db0*/  LEA R4, R11.reuse, UR7, 0x4 ;  /* 0x000000070b047c11 */ /* 0x040fe2000f8e20ff */
[----:B-1----:R-:W-:Y:S01]  /*2dc0*/  VIADD R2, R2, 0xd0 ;  /* 0x000000d002027836 */ /* 0x002fe20000000000 */
[----:B------:R-:W-:Y:S01]  /*2dd0*/  SEL R8, R8, RZ, P0 ;  /* 0x000000ff08087207 */ /* 0x000fe20000000000 */
[----:B------:R-:W-:-:S03]  /*2de0*/  VIADD R11, R11, 0x1 ;  /* 0x000000010b0b7836 */ /* 0x000fc60000000000 */
[----:B------:R-:W1:Y:S01]  /*2df0*/  LDS.128 R4, [R4+0x130] ;  /* 0x0001300004047984 */ /* 0x000e620000000c00 */
[----:B------:R-:W-:Y:S02]  /*2e00*/  PRMT R2, RZ, 0x654, R2 ;  /* 0x00000654ff027816 */ /* 0x000fe40000000002 */
[C---:B------:R-:W-:Y:S01]  /*2e10*/  ISETP.NE.AND P1, PT, R11.reuse, 0x2, PT ;  /* 0x000000020b00780c */ /* 0x040fe20003f25270 */
[----:B------:R-:W-:Y:S01]  /*2e20*/  @!PT LDS RZ, [RZ] ;  /* 0x00000000fffff984 */ /* 0x000fe20000000800 */
[----:B------:R-:W-:Y:S01]  /*2e30*/  @!PT LDS RZ, [RZ] ;  /* 0x00000000fffff984 */ /* 0x000fe20000000800 */
[----:B------:R-:W-:Y:S01]  /*2e40*/  @!PT LDS RZ, [RZ] ;  /* 0x00000000fffff984 */ /* 0x000fe20000000800 */
[----:B------:R-:W-:Y:S01]  /*2e50*/  @!PT LDS RZ, [RZ] ;  /* 0x00000000fffff984 */ /* 0x000fe20000000800 */
[----:B------:R3:W-:Y:S06]  /*2e60*/  MEMBAR.ALL.CTA ;  /* 0x0000000000007992 */ /* 0x0007ec0000008000 */
[----:B---3--:R-:W3:Y:S01]  /*2e70*/  FENCE.VIEW.ASYNC.S ;  /* 0x00000000000073c6 */ /* 0x008ee20000000000 */
[----:B------:R-:W-:Y:S01]  /*2e80*/  SEL R11, R11, RZ, P1 ;  /* 0x000000ff0b0b7207 */ /* 0x000fe20000800000 */
[----:B---3--:R3:W-:Y:S01]  /*2e90*/  SYNCS.ARRIVE.TRANS64.RED.A1T0 RZ, [R2+URZ], RZ ;  /* 0x000000ff02ff79a7 */ /* 0x0087e200081004ff */
[----:B-1----:R-:W-:-:S02]  /*2ea0*/  LOP3.LUT P3, RZ, R6, 0x1, RZ, 0xc0, !PT ;  /* 0x0000000106ff7812 */ /* 0x002fc4000786c0ff */
[----:B------:R-:W-:-:S04]  /*2eb0*/  SEL R5, RZ, 0x1, P1 ;  /* 0x00000001ff057807 */ /* 0x000fc80000800000 */
[----:B------:R-:W-:Y:S02]  /*2ec0*/  LOP3.LUT R10, R10, R5, RZ, 0x3c, !PT ;  /* 0x000000050a0a7212 */ /* 0x000fe400078e3cff */
[----:B---3--:R-:W-:-:S04]  /*2ed0*/  SEL R2, RZ, 0x1, P0 ;  /* 0x00000001ff027807 */ /* 0x008fc80000000000 */
[----:B------:R-:W-:Y:S01]  /*2ee0*/  LOP3.LUT R9, R9, R2, RZ, 0x3c, !PT ;  /* 0x0000000209097212 */ /* 0x000fe200078e3cff */
[----:B------:R-:W-:Y:S06]  /*2ef0*/  @P3 BRA `(.L_x_50) ;  /* 0xfffffffc002c3947 */ /* 0x000fec000383ffff */
[----:B------:R-:W-:Y:S01]  /*2f00*/  ULEA UR5, UR6, UR7, 0x3 ;  /* 0x0000000706057291 */ /* 0x000fe2000f8e18ff */
[----:B------:R-:W-:-:S08]  /*2f10*/  SHF.L.U32 R3, R12, 0x1f, RZ ;  /* 0x0000001f0c037819 */ /* 0x000fd000000006ff */
[----:B------:R-:W1:Y:S02]  /*2f20*/  SYNCS.PHASECHK.TRANS64 P0, [UR5+0xd0], R3 ;  /* 0x0000d003ff0075a7 */ /* 0x000e640008001005 */
[----:B-1----:R-:W-:Y:S05]  /*2f30*/  @P0 BRA `(.L_x_51) ;  /* 0x0000000000080947 */ /* 0x002fea0003800000 */
[----:B------:R-:W1:Y:S02]  /*2f40*/  SYNCS.PHASECHK.TRANS64.TRYWAIT P0, [UR5+0xd0], R3 ;  /* 0x0000d003ff0075a7 */ /* 0x000e640008001105 */
[----:B-1----:R-:W-:Y:S05]  /*2f50*/  @!P0 BRA `(.L_x_52) ;  /* 0x000000b800988947 */ /* 0x002fea0003800000 */
.L_x_51:
[----:B------:R-:W-:-:S04]  /*2f60*/  UIADD3 UR4, UPT, UPT, UR6, 0x1, URZ ;  /* 0x0000000106047890 */ /* 0x000fc8000fffe0ff */
[----:B------:R-:W-:-:S04]  /*2f70*/  UISETP.NE.AND UP0, UPT, UR4, 0x2, UPT ;  /* 0x000000020400788c */ /* 0x000fc8000bf05270 */
[----:B------:R-:W-:Y:S02]  /*2f80*/  USEL UR8, URZ, 0x1, UP0 ;  /* 0x00000001ff087887 */ /* 0x000fe40008000000 */
[----:B------:R-:W-:-:S04]  /*2f90*/  USEL UR4, UR4, URZ, UP0 ;  /* 0x000000ff04047287 */ /* 0x000fc80008000000 */
[----:B------:R-:W-:Y:S01]  /*2fa0*/  ULEA UR4, UR4, UR7, 0x3 ;  /* 0x0000000704047291 */ /* 0x000fe2000f8e18ff */
[----:B-1----:R-:W-:-:S04]  /*2fb0*/  LOP3.LUT R3, R12, UR8, RZ, 0x3c, !PT ;  /* 0x000000080c037c12 */ /* 0x002fc8000f8e3cff */
[----:B------:R-:W-:-:S04]  /*2fc0*/  SHF.L.U32 R0, R3, 0x1f, RZ ;  /* 0x0000001f03007819 */ /* 0x000fc800000006ff */
[----:B------:R-:W1:Y:S02]  /*2fd0*/  SYNCS.PHASECHK.TRANS64 P0, [UR4+0xd0], R0 ;  /* 0x0000d000ff0075a7 */ /* 0x000e640008001004 */
[----:B-12---:R-:W-:Y:S05]  /*2fe0*/  @P0 EXIT ;  /* 0x000000000000094d */ /* 0x006fea0003800000 */
[----:B------:R-:W-:Y:S02]  /*2ff0*/  SHF.L.U32 R3, R3, 0x1f, RZ ;  /* 0x0000001f03037819 */ /* 0x000fe400000006ff */
[----:B------:R-:W-:-:S07]  /*3000*/  MOV R0, UR4 ;  /* 0x0000000400007c02 */ /* 0x000fce0008000f00 */
.L_x_53:
[----:B-1----:R1:W2:Y:S02]  /*3010*/  SYNCS.PHASECHK.TRANS64.TRYWAIT P0, [R0+URZ+0xd0], R3 ;  /* 0x0000d003000075a7 */ /* 0x0022a400080011ff */
[----:B--2---:R-:W-:Y:S05]  /*3020*/  @!P0 NANOSLEEP.SYNCS 0x989680 ;  /* 0x009896800000895d */ /* 0x004fea0003900000 */
[----:B------:R-:W2:Y:S02]  /*3030*/  @!P0 SYNCS.PHASECHK.TRANS64 P0, [R0+URZ+0xd0], R3 ;  /* 0x0000d003000085a7 */ /* 0x000ea400080010ff */
[----:B--2---:R-:W-:Y:S05]  /*3040*/  @P0 EXIT ;  /* 0x000000000000094d */ /* 0x004fea0003800000 */
[----:B------:R-:W-:Y:S05]  /*3050*/  BRA `(.L_x_53) ;  /* 0xfffffffc00ec7947 */ /* 0x000fea000383ffff */
.L_x_46:
[----:B------:R-:W-:-:S09]  /*3060*/  UISETP.NE.AND UP0, UPT, UR12, URZ, UPT ;  /* 0x000000ff0c00728c */ /* 0x000fd2000bf05270 */
[----:B------:R-:W-:Y:S05]  /*3070*/  BRA.U UP0, `(.L_x_54) ;  /* 0x0000000d00187547 */ /* 0x000fea000b800000 */
[----:B------:R-:W-:Y:S01]  /*3080*/  UMOV UR4, 0x40 ;  /* 0x0000004000047882 */ /* 0x000fe20000000000 */
[----:B------:R-:W-:Y:S01]  /*3090*/  NOP ;  /* 0x0000000000007918 */ /* 0x000fe20000000000 */
[----:B------:R-:W-:Y:S01]  /*30a0*/  ULEA UR4, UR7, UR4, 0x18 ;  /* 0x0000000407047291 */ /* 0x000fe2000f8ec0ff */
[----:B------:R-:W-:Y:S02]  /*30b0*/  UMOV UR5, 0x400 ;  /* 0x0000040000057882 */ /* 0x000fe40000000000 */
[----:B------:R-:W-:-:S06]  /*30c0*/  ULEA UR7, UR7, UR5, 0x18 ;  /* 0x0000000507077291 */ /* 0x000fcc000f8ec0ff */
[----:B------:R-:W3:Y:S02]  /*30d0*/  LDS.U8 R0, [UR4+0x1c] ;  /* 0x00001c04ff007984 */ /* 0x000ee40008000000 */
[----:B---3--:R-:W-:-:S13]  /*30e0*/  ISETP.NE.AND P0, PT, R0, RZ, PT ;  /* 0x000000ff0000720c */ /* 0x008fda0003f05270 */
[----:B------:R-:W-:Y:S05]  /*30f0*/  @P0 BRA `(.L_x_55) ;  /* 0x0000000000580947 */ /* 0x000fea0003800000 */
[----:B------:R-:W-:-:S13]  /*3100*/  ELECT P0, URZ, PT ;  /* 0x0000000000ff782f */ /* 0x000fda0003800000 */
[----:B------:R-:W-:Y:S05]  /*3110*/  @!P0 BRA `(.L_x_56) ;  /* 0x0000000000608947 */ /* 0x000fea0003800000 */
[----:B------:R-:W-:Y:S01]  /*3120*/  UMOV UR5, 0x10 ;  /* 0x0000001000057882 */ /* 0x000fe20000000000 */
[----:B------:R-:W-:Y:S01]  /*3130*/  HFMA2 R0, -RZ, RZ, 0, 5.9604644775390625e-08 ;  /* 0x00000001ff007431 */ /* 0x000fe200000001ff */
[----:B------:R-:W-:-:S03]  /*3140*/  MOV R2, 0xffff ;  /* 0x0000ffff00027802 */ /* 0x000fc60000000f00 */
[----:B------:R-:W-:Y:S04]  /*3150*/  DEPBAR.LE SB3, 0x36 ;  /* 0x0000bd800000791a */ /* 0x000fe80000000000 */
[----:B------:R-:W3:Y:S02]  /*3160*/  UTCATOMSWS.FIND_AND_SET.ALIGN UP0, UR5, UR5 ;  /* 0x00000005000575e3 */ /* 0x000ee40008000800 */
[----:B---3--:R-:W-:Y:S01]  /*3170*/  MOV R3, UR5 ;  /* 0x0000000500037c02 */ /* 0x008fe20008000f00 */
[----:B------:R-:W-:Y:S06]  /*3180*/  BRA.U UP0, `(.L_x_57) ;  /* 0x0000000100187547 */ /* 0x000fec000b800000 */
.L_x_58:
[----:B------:R-:W-:Y:S05]  /*3190*/  NANOSLEEP 0x64 ;  /* 0x000000640000795d */ /* 0x000fea0003800000 */
[----:B------:R-:W-:-:S05]  /*31a0*/  UMOV UR5, 0x10 ;  /* 0x0000001000057882 */ /* 0x000fca0000000000 */
[----:B------:R-:W-:Y:S04]  /*31b0*/  DEPBAR.LE SB3, 0x36 ;  /* 0x0000bd800000791a */ /* 0x000fe80000000000 */
[----:B------:R-:W3:Y:S02]  /*31c0*/  UTCATOMSWS.FIND_AND_SET.ALIGN UP0, UR5, UR5 ;  /* 0x00000005000575e3 */ /* 0x000ee40008000800 */
[----:B---3--:R-:W-:Y:S01]  /*31d0*/  MOV R3, UR5 ;  /* 0x0000000500037c02 */ /* 0x008fe20008000f00 */
[----:B------:R-:W-:Y:S05]  /*31e0*/  BRA.U !UP0, `(.L_x_58) ;  /* 0xfffffffd08e87547 */ /* 0x000fea000b83ffff */
.L_x_57:
[-C--:B------:R-:W-:Y:S02]  /*31f0*/  SHF.L.U32 R2, R2, R3.reuse, RZ ;  /* 0x0000000302027219 */ /* 0x080fe400000006ff */
[----:B------:R-:W-:Y:S01]  /*3200*/  SHF.L.U32 R0, R0, R3, RZ ;  /* 0x0000000300007219 */ /* 0x000fe200000006ff */
[----:B------:R-:W-:Y:S02]  /*3210*/  IMAD.SHL.U32 R3, R3, 0x20, RZ ;  /* 0x0000002003037824 */ /* 0x000fe400078e00ff */
[----:B------:R3:W-:Y:S04]  /*3220*/  ATOMS.OR RZ, [UR4+0x14], R2 ;  /* 0x00001402ffff798c */ /* 0x0007e8000b000004 */
[----:B------:R3:W-:Y:S04]  /*3230*/  ATOMS.OR RZ, [UR4+0x18], R0 ;  /* 0x00001800ffff798c */ /* 0x0007e8000b000004 */
[----:B------:R3:W-:Y:S01]  /*3240*/  STS [UR7+0x150], R3 ;  /* 0x00015003ff007988 */ /* 0x0007e20008000807 */
[----:B------:R-:W-:Y:S05]  /*3250*/  BRA `(.L_x_56) ;  /* 0x0000000000107947 */ /* 0x000fea0003800000 */
.L_x_55:
[----:B------:R-:W-:Y:S02]  /*3260*/  MOV R0, 0xffffffff ;  /* 0xffffffff00007802 */ /* 0x000fe40000000f00 */
[----:B------:R-:W-:-:S03]  /*3270*/  MOV R2, 0x32a0 ;  /* 0x000032a000027802 */ /* 0x000fc60000000f00 */
[----:B------:R3:W-:Y:S04]  /*3280*/  STS [UR7+0x150], R0 ;  /* 0x00015000ff007988 */ /* 0x0007e80008000807 */
[----:B-123-5:R-:W-:Y:S05]  /*3290*/  CALL.REL.NOINC `($__internal_1_$__cuda_sm10x_tcgen05_guardrail_trap_phase_invalid_during_alloc) ;  /* 0x000000b800fc7944 */ /* 0x02efea0003c00000 */
.L_x_56:
[----:B------:R-:W-:Y:S05]  /*32a0*/  WARPSYNC.ALL ;  /* 0x0000000000007948 */ /* 0x000fea0003800000 */
[----:B------:R-:W4:Y:S01]  /*32b0*/  S2UR UR9, SR_CgaCtaId ;  /* 0x00000000000979c3 */ /* 0x000f220000008800 */
[----:B------:R-:W-:Y:S01]  /*32c0*/  UMOV UR4, 0x400 ;  /* 0x0000040000047882 */ /* 0x000fe20000000000 */
[----:B------:R-:W-:-:S06]  /*32d0*/  NOP ;  /* 0x0000000000007918 */ /* 0x000fcc0000000000 */
[----:B------:R-:W-:Y:S06]  /*32e0*/  BAR.ARV 0x6, 0xa0 ;  /* 0x0182800000007b1d */ /* 0x000fec0000002000 */
[----:B------:R-:W1:Y:S01]  /*32f0*/  LDCU UR5, c[0x0][0x38c] ;  /* 0x00007180ff0577ac */ /* 0x000e620008000800 */
[----:B------:R-:W-:Y:S01]  /*3300*/  IMAD.MOV.U32 R11, RZ, RZ, 0x1 ;  /* 0x00000001ff0b7424 */ /* 0x000fe200078e00ff */
[----:B------:R-:W-:Y:S01]  /*3310*/  CS2R R8, SRZ ;  /* 0x0000000000087805 */ /* 0x000fe2000001ff00 */
[----:B------:R-:W-:Y:S01]  /*3320*/  IMAD.MOV.U32 R10, RZ, RZ, RZ ;  /* 0x000000ffff0a7224 */ /* 0x000fe200078e00ff */
[----:B------:R-:W-:Y:S01]  /*3330*/  UMOV UR11, URZ ;  /* 0x000000ff000b7c82 */ /* 0x000fe20008000000 */
[----:B------:R-:W-:Y:S01]  /*3340*/  UMOV UR18, URZ ;  /* 0x000000ff00127c82 */ /* 0x000fe20008000000 */
[----:B------:R-:W-:Y:S01]  /*3350*/  UMOV UR20, 0x0 ;  /* 0x0000000000147882 */ /* 0x000fe20000000000 */
[----:B------:R-:W-:Y:S01]  /*3360*/  UMOV UR21, 0x83c0490 ;  /* 0x083c049000157882 */ /* 0x000fe20000000000 */
[----:B----4-:R-:W-:Y:S01]  /*3370*/  ULEA UR9, UR9, UR4, 0x18 ;  /* 0x0000000409097291 */ /* 0x010fe2000f8ec0ff */
[----:B------:R-:W4:Y:S03]  /*3380*/  LDCU UR4, c[0x0][0x38c] ;  /* 0x00007180ff0477ac */ /* 0x000f260008000800 */
[----:B------:R-:W-:-:S02]  /*3390*/  UIADD3 UR10, UPT, UPT, UR9, 0x1e300, URZ ;  /* 0x0001e300090a7890 */ /* 0x000fc4000fffe0ff */
[----:B-1----:R-:W-:-:S03]  /*33a0*/  UISETP.GE.AND UP4, UPT, UR5, 0x1, UPT ;  /* 0x000000010500788c */ /* 0x002fc6000bf86270 */
[----:B---3--:R-:W1:Y:S01]  /*33b0*/  LDS R0, [UR9+0x150] ;  /* 0x00015009ff007984 */ /* 0x008e620008000800 */
[----:B------:R-:W-:-:S04]  /*33c0*/  USHF.R.U32.HI UR10, URZ, 0x4, UR10 ;  /* 0x00000004ff0a7899 */ /* 0x000fc8000801160a */
[----:B------:R-:W-:-:S04]  /*33d0*/  ULOP3.LUT UR10, UR10, 0x3fff, URZ, 0xc0, !UPT ;  /* 0x00003fff0a0a7892 */ /* 0x000fc8000f8ec0ff */
[----:B------:R-:W-:Y:S02]  /*33e0*/  ULOP3.LUT UR10, UR10, 0x10000, URZ, 0xfc, !UPT ;  /* 0x000100000a0a7892 */ /* 0x000fe4000f8efcff */
[----:B----4-:R-:W-:-:S04]  /*33f0*/  UIADD3 UR4, UPT, UPT, UR4, 0xf, URZ ;  /* 0x0000000f04047890 */ /* 0x010fc8000fffe0ff */
[----:B------:R-:W-:-:S04]  /*3400*/  USHF.R.S32.HI UR8, URZ, 0x1f, UR4 ;  /* 0x0000001fff087899 */ /* 0x000fc80008011404 */
[----:B------:R-:W-:Y:S02]  /*3410*/  ULEA.HI UR8, UR8, UR4, URZ, 0x4 ;  /* 0x0000000408087291 */ /* 0x000fe4000f8f20ff */
[----:B------:R-:W-:Y:S02]  /*3420*/  UIADD3 UR4, UPT, UPT, UR9, 0x27300, URZ ;  /* 0x0002730009047890 */ /* 0x000fe4000fffe0ff */
[----:B------:R-:W-:Y:S02]  /*3430*/  USHF.R.S32.HI UR8, URZ, 0x4, UR8 ;  /* 0x00000004ff087899 */ /* 0x000fe40008011408 */
[----:B------:R-:W-:Y:S02]  /*3440*/  USHF.R.U32.HI UR4, URZ, 0x4, UR4 ;  /* 0x00000004ff047899 */ /* 0x000fe40008011604 */
[----:B------:R-:W-:Y:S02]  /*3450*/  UISETP.LT.AND UP0, UPT, UR8, 0x1, UPT ;  /* 0x000000010800788c */ /* 0x000fe4000bf01270 */
[----:B------:R-:W-:-:S02]  /*3460*/  ULOP3.LUT UR4, UR4, 0x3fff, URZ, 0xc0, !UPT ;  /* 0x00003fff04047892 */ /* 0x000fc4000f8ec0ff */
[----:B------:R-:W-:Y:S02]  /*3470*/  USEL UR15, UR8, 0x1, !UP0 ;  /* 0x00000001080f7887 */ /* 0x000fe4000c000000 */
[----:B------:R-:W-:Y:S02]  /*3480*/  ULOP3.LUT UR4, UR4, 0x10000, URZ, 0xfc, !UPT ;  /* 0x0001000004047892 */ /* 0x000fe4000f8efcff */
[----:B------:R-:W-:Y:S01]  /*3490*/  UIADD3 UR15, UPT, UPT, -UR15, URZ, URZ ;  /* 0x000000ff0f0f7290 */ /* 0x000fe2000fffe1ff */
[----:B-1----:R-:W-:-:S15]  /*34a0*/  R2UR UR12, R0 ;  /* 0x00000000000c72ca */ /* 0x002fde00000e0000 */
.L_x_65:
[----:B------:R-:W-:Y:S02]  /*34b0*/  LEA R0, R10, UR9, 0x3 ;  /* 0x000000090a007c11 */ /* 0x000fe4000f8e18ff */
[----:B------:R-:W-:Y:S02]  /*34c0*/  SHF.L.U32 R5, R9, 0x1f, RZ ;  /* 0x0000001f09057819 */ /* 0x000fe400000006ff */
[----:B------:R-:W-:Y:S01]  /*34d0*/  PLOP3.LUT P0, PT, PT, PT, UP4, 0x80, 0x8 ;  /* 0x000000000008781c */ /* 0x000fe20003f0f048 */
[----:B------:R-:W-:Y:S01]  /*34e0*/  VIADD R3, R0, 0xd0 ;  /* 0x000000d000037836 */ /* 0x000fe20000000000 */
[----:B-1----:R-:W1:Y:S02]  /*34f0*/  SYNCS.PHASECHK.TRANS64.TRYWAIT P1, [R0+URZ+0xc0], R5 ;  /* 0x0000c005000075a7 */ /* 0x002e6400080211ff */
[----:B-1----:R-:W-:Y:S09]  /*3500*/  @!P1 BRA `(.L_x_59) ;  /* 0x000000b400449947 */ /* 0x002ff20003800000 */
.L_x_145:
[----:B------:R-:W-:Y:S01]  /*3510*/  LEA R4, R10, UR9, 0x4 ;  /* 0x000000090a047c11 */ /* 0x000fe2000f8e20ff */
[----:B------:R-:W-:Y:S01]  /*3520*/  @UP4 ULEA UR5, UR18, UR9, 0x3 ;  /* 0x0000000912054291 */ /* 0x000fe2000f8e18ff */
[----:B------:R-:W-:Y:S01]  /*3530*/  PLOP3.LUT P1, PT, PT, PT, PT, 0x80, 0x8 ;  /* 0x000000000008781c */ /* 0x000fe20003f2f070 */
[----:B------:R-:W-:Y:S01]  /*3540*/  ULEA UR14, UR11, UR9, 0x3 ;  /* 0x000000090b0e7291 */ /* 0x000fe2000f8e18ff */
[----:B------:R-:W-:Y:S02]  /*3550*/  PRMT R3, RZ, 0x654, R3 ;  /* 0x00000654ff037816 */ /* 0x000fe40000000003 */
[----:B-1----:R-:W1:Y:S01]  /*3560*/  LDS.128 R4, [R4+0x130] ;  /* 0x0001300004047984 */ /* 0x002e620000000c00 */
[----:B------:R-:W-:Y:S02]  /*3570*/  @P0 SHF.L.U32 R2, R8, 0x1f, RZ ;  /* 0x0000001f08020819 */ /* 0x000fe400000006ff */
[----:B------:R-:W-:Y:S01]  /*3580*/  SHF.L.U32 R0, R11, 0x1f, RZ ;  /* 0x0000001f0b007819 */ /* 0x000fe200000006ff */
[----:B------:R-:W-:Y:S01]  /*3590*/  @!PT LDS RZ, [RZ] ;  /* 0x00000000fffff984 */ /* 0x000fe20000000800 */
[----:B------:R-:W-:Y:S01]  /*35a0*/  @!PT LDS RZ, [RZ] ;  /* 0x00000000fffff984 */ /* 0x000fe20000000800 */
[----:B------:R-:W-:Y:S01]  /*35b0*/  @!PT LDS RZ, [RZ] ;  /* 0x00000000fffff984 */ /* 0x000fe20000000800 */
[----:B------:R-:W-:Y:S01]  /*35c0*/  @!PT LDS RZ, [RZ] ;  /* 0x00000000fffff984 */ /* 0x000fe20000000800 */
[----:B------:R3:W-:Y:S06]  /*35d0*/  MEMBAR.ALL.CTA ;  /* 0x0000000000007992 */ /* 0x0007ec0000008000 */
[----:B---3--:R-:W3:Y:S02]  /*35e0*/  FENCE.VIEW.ASYNC.S ;  /* 0x00000000000073c6 */ /* 0x008ee40000000000 */
[----:B---3--:R3:W-:Y:S01]  /*35f0*/  SYNCS.ARRIVE.TRANS64.RED.A1T0 RZ, [R3+URZ], RZ ;  /* 0x000000ff03ff79a7 */ /* 0x0087e200081004ff */
[----:B------:R3:W4:Y:S01]  /*3600*/  @P0 SYNCS.PHASECHK.TRANS64.TRYWAIT P1, [UR5], R2 ;  /* 0x00000002ff0005a7 */ /* 0x0007220008021105 */
[----:B------:R-:W2:Y:S02]  /*3610*/  SYNCS.PHASECHK.TRANS64.TRYWAIT P0, [UR14+0xf0], R0 ;  /* 0x0000f000ff0075a7 */ /* 0x000ea4000800110e */
[----:B-1234-:R-:W-:Y:S05]  /*3620*/  @!P0 BRA `(.L_x_60) ;  /* 0x000000b400108947 */ /* 0x01efea0003800000 */
.L_x_147:
[----:B------:R-:W-:Y:S01]  /*3630*/  IADD3 R10, PT, PT, R10, 0x1, RZ ;  /* 0x000000010a0a7810 */ /* 0x000fe20007ffe0ff */
[----:B------:R-:W-:Y:S06]  /*3640*/  BRA.U !UP4, `(.L_x_61) ;  /* 0x000000010c887547 */ /* 0x000fec000b800000 */
[----:B------:R-:W-:Y:S02]  /*3650*/  UIMAD UR13, UR11, 0xf0, UR12 ;  /* 0x000000f00b0d78a4 */ /* 0x000fe4000f8e020c */
[----:B------:R-:W-:Y:S01]  /*3660*/  UPLOP3.LUT UP2, UPT, UPT, UPT, UPT, 0x40, 0x4 ;  /* 0x000000000004789c */ /* 0x000fe20003f4e870 */
[----:B------:R-:W-:Y:S01]  /*3670*/  UMOV UR17, UR15 ;  /* 0x0000000f00117c82 */ /* 0x000fe20008000000 */
[----:B------:R-:W-:Y:S01]  /*3680*/  UMOV UR16, UR8 ;  /* 0x0000000800107c82 */ /* 0x000fe20008000000 */
[----:B------:R-:W-:-:S08]  /*3690*/  UMOV UR5, UR18 ;  /* 0x0000001200057c82 */ /* 0x000fd00008000000 */
.L_x_64:
[----:B------:R-:W-:Y:S02]  /*36a0*/  UIADD3 UR17, UPT, UPT, UR17, 0x1, URZ ;  /* 0x0000000111117890 */ /* 0x000fe4000fffe0ff */
[----:B--2---:R-:W-:Y:S02]  /*36b0*/  ULEA UR7, UR5, UR9, 0x3 ;  /* 0x0000000905077291 */ /* 0x004fe4000f8e18ff */
[----:B------:R-:W-:Y:S01]  /*36c0*/  UISETP.NE.AND UP3, UPT, UR17, URZ, UPT ;  /* 0x000000ff1100728c */ /* 0x000fe2000bf65270 */
[----:B---3--:R-:W-:Y:S10]  /*36d0*/  @P1 BRA `(.L_x_62) ;  /* 0x00000000000c1947 */ /* 0x008ff40003800000 */
[----:B-1----:R-:W-:Y:S04]  /*36e0*/  SHF.L.U32 R3, R8, 0x1f, RZ ;  /* 0x0000001f08037819 */ /* 0x002fe800000006ff */
[----:B------:R-:W1:Y:S02]  /*36f0*/  SYNCS.PHASECHK.TRANS64.TRYWAIT P0, [UR7], R3 ;  /* 0x00000003ff0075a7 */ /* 0x000e640008001107 */
[----:B-1----:R-:W-:Y:S05]  /*3700*/  @!P0 BRA `(.L_x_63) ;  /* 0x000000b000f08947 */ /* 0x002fea0003800000 */
.L_x_62:
[----:B------:R-:W-:Y:S01]  /*3710*/  UISETP.NE.AND UP0, UPT, UR16, 0x1, UPT ;  /* 0x000000011000788c */ /* 0x000fe2000bf05270 */
[----:B------:R-:W-:Y:S01]  /*3720*/  PLOP3.LUT P1, PT, PT, PT, PT, 0x80, 0x8 ;  /* 0x000000000008781c */ /* 0x000fe20003f2f070 */
[----:B------:R-:W-:Y:S02]  /*3730*/  UIADD3 UR18, UPT, UPT, UR5, 0x1, URZ ;  /* 0x0000000105127890 */ /* 0x000fe4000fffe0ff */
[----:B------:R-:W-:Y:S02]  /*3740*/  ULEA UR22, UR5, UR10, 0x8 ;  /* 0x0000000a05167291 */ /* 0x000fe4000f8e40ff */
[----:B------:R-:W-:Y:S01]  /*3750*/  UISETP.NE.AND UP1, UPT, UR18, 0x9, UPT ;  /* 0x000000091200788c */ /* 0x000fe2000bf25270 */
[----:B------:R-:W-:Y:S01]  /*3760*/  PLOP3.LUT P0, PT, PT, PT, UP0, 0x80, 0x8 ;  /* 0x000000000008781c */ /* 0x000fe20003f0f008 */
[----:B------:R-:W-:Y:S02]  /*3770*/  UIADD3 UR16, UPT, UPT, UR16, -0x1, URZ ;  /* 0xffffffff10107890 */ /* 0x000fe4000fffe0ff */
[----:B------:R-:W-:Y:S02]  /*3780*/  USEL UR6, URZ, 0x1, UP1 ;  /* 0x00000001ff067887 */ /* 0x000fe40008800000 */
[----:B------:R-:W-:Y:S01]  /*3790*/  USEL UR18, UR18, URZ, UP1 ;  /* 0x000000ff12127287 */ /* 0x000fe20008800000 */
[----:B------:R-:W-:Y:S03]  /*37a0*/  UMOV UR23, 0xc0004010 ;  /* 0xc000401000177882 */ /* 0x000fe60000000000 */
[----:B------:R-:W-:Y:S01]  /*37b0*/  @UP0 ULEA UR19, UR18, UR9, 0x3 ;  /* 0x0000000912130291 */ /* 0x000fe2000f8e18ff */
[----:B------:R-:W-:Y:S01]  /*37c0*/  LOP3.LUT R8, R8, UR6, RZ, 0x3c, !PT ;  /* 0x0000000608087c12 */ /* 0x000fe2000f8e3cff */
[----:B------:R-:W-:Y:S03]  /*37d0*/  UIMAD UR6, UR5, 0x1e0, UR4 ;  /* 0x000001e0050678a4 */ /* 0x000fe6000f8e0204 */
[----:B-1----:R-:W-:Y:S01]  /*37e0*/  @P0 SHF.L.U32 R0, R8, 0x1f, RZ ;  /* 0x0000001f08000819 */ /* 0x002fe200000006ff */
[----:B------:R-:W-:Y:S03]  /*37f0*/  UMOV UR5, UR18 ;  /* 0x0000001200057c82 */ /* 0x000fe60008000000 */
[----:B------:R2:W3:Y:S01]  /*3800*/  @P0 SYNCS.PHASECHK.TRANS64.TRYWAIT P1, [UR19], R0 ;  /* 0x00000000ff0005a7 */ /* 0x0004e20008021113 */
[----:B------:R-:W-:Y:S03]  /*3810*/  UIADD3 UR19, UPT, UPT, UR7, 0x48, URZ ;  /* 0x0000004807137890 */ /* 0x000fe6000fffe0ff */
[----:B------:R-:W-:Y:S02]  /*3820*/  UMOV UR7, 0xc0004010 ;  /* 0xc000401000077882 */ /* 0x000fe40000000000 */
[----:B------:R2:W-:Y:S01]  /*3830*/  UTCHMMA gdesc[UR22], gdesc[UR6], tmem[UR13], tmem[UR20], idesc[UR21], UP2 ;  /* 0x00ff1406160075ea */ /* 0x0005e2000900000d */
[----:B------:R-:W-:Y:S03]  /*3840*/  UPLOP3.LUT UP2, UPT, UPT, UPT, UPT, 0x80, 0x8 ;  /* 0x000000000008789c */ /* 0x000fe60003f4f070 */
[----:B------:R2:W-:Y:S01]  /*3850*/  UTCBAR [UR19], URZ ;  /* 0x000000ff130073e9 */ /* 0x0005e200080000ff */
[----:B------:R-:W-:Y:S07]  /*3860*/  BRA.U UP3, `(.L_x_64) ;  /* 0xfffffffd038c7547 */ /* 0x000fee000b83ffff */
.L_x_61:
[----:B------:R-:W-:Y:S01]  /*3870*/  UIADD3 UR11, UPT, UPT, UR11, 0x1, URZ ;  /* 0x000000010b0b7890 */ /* 0x000fe2000fffe0ff */
[----:B------:R-:W-:Y:S01]  /*3880*/  LOP3.LUT P0, RZ, R6, 0x1, RZ, 0xc0, !PT ;  /* 0x0000000106ff7812 */ /* 0x000fe2000780c0ff */
[----:B------:R-:W-:Y:S01]  /*3890*/  UIADD3 UR14, UPT, UPT, UR14, 0xe0, URZ ;  /* 0x000000e00e0e7890 */ /* 0x000fe2000fffe0ff */
[----:B---3--:R-:W-:Y:S01]  /*38a0*/  ISETP.NE.AND P1, PT, R10, 0x2, PT ;  /* 0x000000020a00780c */ /* 0x008fe20003f25270 */
[----:B------:R-:W-:-:S03]  /*38b0*/  UISETP.NE.AND UP0, UPT, UR11, 0x2, UPT ;  /* 0x000000020b00788c */ /* 0x000fc6000bf05270 */
[----:B-12---:R-:W-:Y:S01]  /*38c0*/  SEL R0, RZ, 0x1, P1 ;  /* 0x00000001ff007807 */ /* 0x006fe20000800000 */
[----:B------:R-:W-:Y:S01]  /*38d0*/  USEL UR5, URZ, 0x1, UP0 ;  /* 0x00000001ff057887 */ /* 0x000fe20008000000 */
[----:B------:R-:W-:Y:S01]  /*38e0*/  SEL R10, R10, RZ, P1 ;  /* 0x000000ff0a0a7207 */ /* 0x000fe20000800000 */
[----:B------:R-:W-:Y:S01]  /*38f0*/  USEL UR11, UR11, URZ, UP0 ;  /* 0x000000ff0b0b7287 */ /* 0x000fe20008000000 */
[----:B------:R1:W-:Y:S01]  /*3900*/  UTCBAR [UR14], URZ ;  /* 0x000000ff0e0073e9 */ /* 0x0003e200080000ff */
[----:B------:R-:W-:Y:S02]  /*3910*/  LOP3.LUT R9, R9, R0, RZ, 0x3c, !PT ;  /* 0x0000000009097212 */ /* 0x000fe400078e3cff */
[----:B------:R-:W-:Y:S01]  /*3920*/  LOP3.LUT R11, R11, UR5, RZ, 0x3c, !PT ;  /* 0x000000050b0b7c12 */ /* 0x000fe2000f8e3cff */
[----:B------:R-:W-:Y:S07]  /*3930*/  @P0 BRA `(.L_x_65) ;  /* 0xfffffff800dc0947 */ /* 0x000fee000383ffff */
[----:B------:R-:W2:Y:S01]  /*3940*/  S2UR UR4, SR_CgaCtaId ;  /* 0x00000000000479c3 */ /* 0x000ea20000008800 */
[----:B------:R-:W-:Y:S01]  /*3950*/  ELECT P0, URZ, PT ;  /* 0x0000000000ff782f */ /* 0x000fe20003800000 */
[----:B------:R-:W-:Y:S01]  /*3960*/  IMAD.MOV.U32 R0, RZ, RZ, 0x1 ;  /* 0x00000001ff007424 */ /* 0x000fe200078e00ff */
[----:B------:R-:W-:Y:S01]  /*3970*/  UIADD3 UR9, UPT, UPT, UR9, 0xf0, URZ ;  /* 0x000000f009097890 */ /* 0x000fe2000fffe0ff */
[----:B------:R-:W-:Y:S01]  /*3980*/  SHF.L.U32 R3, R11, 0x1f, RZ ;  /* 0x0000001f0b037819 */ /* 0x000fe200000006ff */
[----:B------:R-:W-:-:S03]  /*3990*/  UMOV UR5, 0x40 ;  /* 0x0000004000057882 */ /* 0x000fc60000000000 */
[----:B------:R-:W-:Y:S01]  /*39a0*/  UVIRTCOUNT.DEALLOC.SMPOOL 0x80 ;  /* 0x000000800000784c */ /* 0x000fe20000000000 */
[----:B--2---:R-:W-:Y:S02]  /*39b0*/  ULEA UR4, UR4, UR5, 0x18 ;  /* 0x0000000504047291 */ /* 0x004fe4000f8ec0ff */
[----:B------:R-:W-:-:S07]  /*39c0*/  ULEA UR5, UR11, UR9, 0x3 ;  /* 0x000000090b057291 */ /* 0x000fce000f8e18ff */
[----:B------:R2:W-:Y:S02]  /*39d0*/  @P0 STS.U8 [UR4+0x1c], R0 ;  /* 0x00001c00ff000988 */ /* 0x0005e40008000004 */
[----:B------:R-:W3:Y:S02]  /*39e0*/  SYNCS.PHASECHK.TRANS64.TRYWAIT P0, [UR5], R3 ;  /* 0x00000003ff0075a7 */ /* 0x000ee40008001105 */
[----:B--23--:R-:W-:Y:S05]  /*39f0*/  @!P0 BRA `(.L_x_66) ;  /* 0x000000b0004c8947 */ /* 0x00cfea0003800000 */
.L_x_150:
[----:B------:R-:W-:-:S04]  /*3a00*/  UIADD3 UR6, UPT, UPT, UR11, 0x1, URZ ;  /* 0x000000010b067890 */ /* 0x000fc8000fffe0ff */
[----:B------:R-:W-:-:S04]  /*3a10*/  UISETP.NE.AND UP0, UPT, UR6, 0x2, UPT ;  /* 0x000000020600788c */ /* 0x000fc8000bf05270 */
[----:B------:R-:W-:Y:S02]  /*3a20*/  USEL UR5, URZ, 0x1, UP0 ;  /* 0x00000001ff057887 */ /* 0x000fe40008000000 */
[----:B------:R-:W-:-:S04]  /*3a30*/  USEL UR6, UR6, URZ, UP0 ;  /* 0x000000ff06067287 */ /* 0x000fc80008000000 */
[----:B------:R-:W-:Y:S01]  /*3a40*/  ULEA UR6, UR6, UR9, 0x3 ;  /* 0x0000000906067291 */ /* 0x000fe2000f8e18ff */
[----:B--2---:R-:W-:-:S04]  /*3a50*/  LOP3.LUT R3, R11, UR5, RZ, 0x3c, !PT ;  /* 0x000000050b037c12 */ /* 0x004fc8000f8e3cff */
[----:B------:R-:W-:-:S04]  /*3a60*/  SHF.L.U32 R3, R3, 0x1f, RZ ;  /* 0x0000001f03037819 */ /* 0x000fc800000006ff */
[----:B------:R-:W2:Y:S02]  /*3a70*/  SYNCS.PHASECHK.TRANS64.TRYWAIT P0, [UR6], R3 ;  /* 0x00000003ff0075a7 */ /* 0x000ea40008001106 */
[----:B--2---:R-:W-:Y:S05]  /*3a80*/  @!P0 BRA `(.L_x_67) ;  /* 0x000000b000408947 */ /* 0x004fea0003800000 */
.L_x_152:
[----:B------:R-:W-:Y:S01]  /*3a90*/  NOP ;  /* 0x0000000000007918 */ /* 0x000fe20000000000 */
[----:B--2---:R-:W2:Y:S01]  /*3aa0*/  LDS R0, [UR4+0x14] ;  /* 0x00001404ff007984 */ /* 0x004ea20008000800 */
[----:B------:R-:W-:Y:S01]  /*3ab0*/  ULOP3.LUT UR6, UR12, 0xffff, URZ, 0xc0, !UPT ;  /* 0x0000ffff0c067892 */ /* 0x000fe2000f8ec0ff */
[----:B------:R-:W-:Y:S01]  /*3ac0*/  UMOV UR8, 0xffff ;  /* 0x0000ffff00087882 */ /* 0x000fe20000000000 */
[----:B------:R-:W-:Y:S02]  /*3ad0*/  UMOV UR5, 0x1 ;  /* 0x0000000100057882 */ /* 0x000fe40000000000 */
[----:B------:R-:W-:-:S04]  /*3ae0*/  USHF.R.U32.HI UR6, URZ, 0x5, UR6 ;  /* 0x00000005ff067899 */ /* 0x000fc80008011606 */
[----:B------:R-:W-:Y:S02]  /*3af0*/  USHF.L.U32 UR8, UR8, UR6, URZ ;  /* 0x0000000608087299 */ /* 0x000fe400080006ff */
[----:B------:R-:W-:-:S04]  /*3b00*/  USHF.L.U32 UR5, UR5, UR6, URZ ;  /* 0x0000000605057299 */ /* 0x000fc800080006ff */
[----:B--2---:R-:W-:-:S04]  /*3b10*/  LOP3.LUT R0, R0, UR8, RZ, 0xc0, !PT ;  /* 0x0000000800007c12 */ /* 0x004fc8000f8ec0ff */
[----:B------:R-:W-:-:S13]  /*3b20*/  ISETP.NE.AND P0, PT, R0, UR8, PT ;  /* 0x0000000800007c0c */ /* 0x000fda000bf05270 */
[----:B------:R-:W-:Y:S05]  /*3b30*/  @P0 BRA `(.L_x_68) ;  /* 0x0000000000580947 */ /* 0x000fea0003800000 */
[----:B------:R-:W2:Y:S02]  /*3b40*/  LDS R0, [UR4+0x18] ;  /* 0x00001804ff007984 */ /* 0x000ea40008000800 */
[----:B--2---:R-:W-:-:S04]  /*3b50*/  LOP3.LUT R0, R0, UR5, RZ, 0xc0, !PT ;  /* 0x0000000500007c12 */ /* 0x004fc8000f8ec0ff */
[----:B------:R-:W-:-:S13]  /*3b60*/  ISETP.NE.AND P0, PT, R0, UR5, PT ;  /* 0x0000000500007c0c */ /* 0x000fda000bf05270 */
[----:B------:R-:W-:Y:S05]  /*3b70*/  @P0 BRA `(.L_x_69) ;  /* 0x00000000003c0947 */ /* 0x000fea0003800000 */
[----:B------:R-:W2:Y:S01]  /*3b80*/  S2R R2, SR_LANEID ;  /* 0x0000000000027919 */ /* 0x000ea20000000000 */
[----:B------:R-:W-:Y:S01]  /*3b90*/  ULOP3.LUT UR8, URZ, UR8, URZ, 0x33, !UPT ;  /* 0x00000008ff087292 */ /* 0x000fe2000f8e33ff */
[----:B------:R-:W-:Y:S01]  /*3ba0*/  LOP3.LUT R4, RZ, UR5, RZ, 0x33, !PT ;  /* 0x00000005ff047c12 */ /* 0x000fe2000f8e33ff */
[----:B------:R-:W-:Y:S02]  /*3bb0*/  VOTEU.ANY UR7, UPT, PT ;  /* 0x0000000000077886 */ /* 0x000fe400038e0100 */
[----:B------:R-:W-:Y:S01]  /*3bc0*/  UFLO.U32 UR7, UR7 ;  /* 0x00000007000772bd */ /* 0x000fe200080e0000 */
[----:B------:R-:W3:Y:S01]  /*3bd0*/  REDUX UR5, R4 ;  /* 0x00000000040573c4 */ /* 0x000ee20000000000 */
[----:B------:R-:W-:-:S06]  /*3be0*/  IMAD.U32 R0, RZ, RZ, UR8 ;  /* 0x00000008ff007e24 */ /* 0x000fcc000f8e00ff */
[----:B------:R4:W-:Y:S01]  /*3bf0*/  UTCATOMSWS.AND URZ, UR8 ;  /* 0x0000000800ff79e3 */ /* 0x0009e20008000000 */
[----:B------:R-:W1:Y:S01]  /*3c00*/  REDUX UR6, R0 ;  /* 0x00000000000673c4 */ /* 0x000e620000000000 */
[----:B--2---:R-:W-:Y:S01]  /*3c10*/  ISETP.EQ.U32.AND P0, PT, R2, UR7, PT ;  /* 0x0000000702007c0c */ /* 0x004fe2000bf02070 */
[----:B---3--:R-:W-:Y:S01]  /*3c20*/  IMAD.U32 R2, RZ, RZ, UR5 ;  /* 0x00000005ff027e24 */ /* 0x008fe2000f8e00ff */
[----:B-1----:R-:W-:-:S11]  /*3c30*/  MOV R3, UR6 ;  /* 0x0000000600037c02 */ /* 0x002fd60008000f00 */
[----:B------:R4:W-:Y:S04]  /*3c40*/  @P0 ATOMS.AND RZ, [UR4+0x14], R3 ;  /* 0x00001403ffff098c */ /* 0x0009e8000a800004 */
[----:B------:R4:W-:Y:S01]  /*3c50*/  @P0 ATOMS.AND RZ, [UR4+0x18], R2 ;  /* 0x00001802ffff098c */ /* 0x0009e2000a800004 */
[----:B------:R-:W-:Y:S05]  /*3c60*/  BRA `(.L_x_70) ;  /* 0x0000000000147947 */ /* 0x000fea0003800000 */
.L_x_69:
[----:B------:R-:W-:Y:S02]  /*3c70*/  MOV R2, 0x3c90 ;  /* 0x00003c9000027802 */ /* 0x000fe40000000f00 */
[----:B-1---5:R-:W-:Y:S05]  /*3c80*/  CALL.REL.NOINC `($__internal_0_$__cuda_sm10x_tcgen05_guardrail_trap_col_being_dealloced_not_returned_by_alloc) ;  /* 0x000000b000747944 */ /* 0x022fea0003c00000 */
[----:B------:R-:W-:Y:S05]  /*3c90*/  BRA `(.L_x_70) ;  /* 0x0000000000087947 */ /* 0x000fea0003800000 */
.L_x_68:
[----:B------:R-:W-:Y:S02]  /*3ca0*/  MOV R2, 0x3cc0 ;  /* 0x00003cc000027802 */ /* 0x000fe40000000f00 */
[----:B-1---5:R-:W-:Y:S05]  /*3cb0*/  CALL.REL.NOINC `($__internal_2_$__cuda_sm10x_tcgen05_guardrail_trap_unallocated_columns_being_dealloced) ;  /* 0x000000b000807944 */ /* 0x022fea0003c00000 */
.L_x_70:
[----:B------:R-:W-:Y:S01]  /*3cc0*/  NOP ;  /* 0x0000000000007918 */ /* 0x000fe20000000000 */
[----:B----4-:R-:W-:Y:S05]  /*3cd0*/  EXIT ;  /* 0x000000000000794d */ /* 0x010fea0003800000 */
.L_x_54:
[----:B------:R-:W-:-:S09]  /*3ce0*/  UISETP.NE.OR UP0, UPT, UR12, 0x3, !UP3 ;  /* 0x000000030c00788c */ /* 0x000fd2000df05670 */
[----:B------:R-:W-:Y:S05]  /*3cf0*/  BRA.U UP0, `(.L_x_71) ;  /* 0x0000001100787547 */ /* 0x000fea000b800000 */
[----:B------:R-:W3:Y:S01]  /*3d00*/  LDCU.64 UR4, c[0x0][0x888] ;  /* 0x00011100ff0477ac */ /* 0x000ee20008000a00 */
[----:B------:R-:W-:Y:S02]  /*3d10*/  HFMA2 R9, -RZ, RZ, 0, 0 ;  /* 0x00000000ff097431 */ /* 0x000fe400000001ff */
[----:B------:R-:W-:Y:S01]  /*3d20*/  IMAD.MOV.U32 R11, RZ, RZ, 0x1 ;  /* 0x00000001ff0b7424 */ /* 0x000fe200078e00ff */
[----:B------:R-:W-:Y:S01]  /*3d30*/  MOV R8, 0xf000 ;  /* 0x0000f00000087802 */ /* 0x000fe20000000f00 */
[----:B------:R-:W4:Y:S01]  /*3d40*/  LDCU UR44, c[0x0][0x370] ;  /* 0x00006e00ff2c77ac */ /* 0x000f220008000800 */
[----:B------:R-:W-:Y:S01]  /*3d50*/  IMAD.MOV.U32 R10, RZ, RZ, RZ ;  /* 0x000000ffff0a7224 */ /* 0x000fe200078e00ff */
[----:B------:R-:W4:Y:S01]  /*3d60*/  LDCU.128 UR40, c[0x0][0xb10] ;  /* 0x00016200ff2877ac */ /* 0x000f220008000c00 */
[----:B------:R-:W1:Y:S01]  /*3d70*/  LDCU UR39, c[0x0][0x374] ;  /* 0x00006e80ff2777ac */ /* 0x000e620008000800 */
[----:B------:R-:W2:Y:S01]  /*3d80*/  LDCU.64 UR30, c[0x0][0x890] ;  /* 0x00011200ff1e77ac */ /* 0x000ea20008000a00 */
[----:B---3--:R-:W-:Y:S01]  /*3d90*/  UISETP.NE.U32.AND UP0, UPT, UR4, URZ, UPT ;  /* 0x000000ff0400728c */ /* 0x008fe2000bf05070 */
[----:B------:R-:W3:Y:S01]  /*3da0*/  LDCU UR21, c[0x0][0xb0c] ;  /* 0x00016180ff1577ac */ /* 0x000ee20008000800 */
[----:B------:R-:W3:Y:S01]  /*3db0*/  LDCU UR38, c[0x0][0xb20] ;  /* 0x00016400ff2677ac */ /* 0x000ee20008000800 */
[----:B------:R-:W3:Y:S01]  /*3dc0*/  LDCU UR4, c[0x0][0xb30] ;  /* 0x00016600ff0477ac */ /* 0x000ee20008000800 */
[----:B----4-:R-:W-:-:S02]  /*3dd0*/  UIMAD.WIDE.U32 UR10, UR44, UR40, URZ ;  /* 0x000000282c0a72a5 */ /* 0x010fc4000f8e00ff */
[----:B-1----:R-:W-:Y:S02]  /*3de0*/  UIMAD.WIDE.U32 UR8, UR39, UR43, URZ ;  /* 0x0000002b270872a5 */ /* 0x002fe4000f8e00ff */
[----:B------:R-:W-:Y:S02]  /*3df0*/  UISETP.NE.AND.EX UP6, UPT, UR5, URZ, UPT, UP0 ;  /* 0x000000ff0500728c */ /* 0x000fe4000bfc5300 */
[----:B--2---:R-:W-:Y:S02]  /*3e00*/  UISETP.NE.AND UP0, UPT, UR13, 0x1, UPT ;  /* 0x000000010d00788c */ /* 0x004fe4000bf05270 */
[----:B------:R-:W-:Y:S01]  /*3e10*/  UISETP.NE.U32.AND UP0, UPT, UR30, URZ, UPT ;  /* 0x000000ff1e00728c */ /* 0x000fe2000bf05070 */
[----:B------:R-:W-:Y:S01]  /*3e20*/  UMOV UR6, 0x400 ;  /* 0x0000040000067882 */ /* 0x000fe20000000000 */
[----:B------:R-:W-:Y:S01]  /*3e30*/  UMOV UR49, UR11 ;  /* 0x0000000b00317c82 */ /* 0x000fe20008000000 */
[----:B------:R-:W-:Y:S01]  /*3e40*/  UMOV UR8, UR9 ;  /* 0x0000000900087c82 */ /* 0x000fe20008000000 */
[----:B------:R-:W-:-:S02]  /*3e50*/  UISETP.GE.AND UP3, UPT, UR13, 0x1, UPT ;  /* 0x000000010d00788c */ /* 0x000fc4000bf66270 */
[----:B------:R-:W-:Y:S01]  /*3e60*/  UISETP.NE.AND.EX UP5, UPT, UR31, URZ, UPT, UP0 ;  /* 0x000000ff1f00728c */ /* 0x000fe2000bfa5300 */
[----:B------:R-:W1:Y:S01]  /*3e70*/  LDCU.64 UR52, c[0x0][0x348] ;  /* 0x00006900ff3477ac */ /* 0x000e620008000a00 */
[----:B------:R-:W-:Y:S01]  /*3e80*/  UMOV UR29, URZ ;  /* 0x000000ff001d7c82 */ /* 0x000fe20008000000 */
[----:B------:R-:W-:Y:S01]  /*3e90*/  UPLOP3.LUT UP1, UPT, UPT, UPT, UPT, 0x40, 0x4 ;  /* 0x000000000004789c */ /* 0x000fe20003f2e870 */
[----:B------:R-:W2:Y:S01]  /*3ea0*/  LDCU.64 UR14, c[0x0][0xb28] ;  /* 0x00016500ff0e77ac */ /* 0x000ea20008000a00 */
[----:B------:R-:W-:Y:S02]  /*3eb0*/  ULEA UR6, UR7, UR6, 0x18 ;  /* 0x0000000607067291 */ /* 0x000fe4000f8ec0ff */
[----:B---3--:R-:W-:Y:S02]  /*3ec0*/  UISETP.NE.AND UP3, UPT, UR21, 0x1, UPT ;  /* 0x000000011500788c */ /* 0x008fe4000bf65270 */
[----:B------:R-:W-:Y:S02]  /*3ed0*/  USHF.R.U32.HI UR49, URZ, UR41, UR49 ;  /* 0x00000029ff317299 */ /* 0x000fe40008011631 */
[----:B------:R-:W-:-:S02]  /*3ee0*/  USHF.R.U32.HI UR48, URZ, UR38, UR8 ;  /* 0x00000026ff307299 */ /* 0x000fc40008011608 */
[----:B------:R-:W-:Y:S02]  /*3ef0*/  UISETP.NE.AND UP0, UPT, UR42, 0x1, UPT ;  /* 0x000000012a00788c */ /* 0x000fe4000bf05270 */
[----:B------:R-:W-:-:S11]  /*3f00*/  UISETP.NE.AND UP4, UPT, UR4, 0x1, UPT ;  /* 0x000000010400788c */ /* 0x000fd6000bf85270 */
.L_x_79:
[C---:B------:R-:W-:Y:S02]  /*3f10*/  LEA R3, R10.reuse, UR6, 0x3 ;  /* 0x000000060a037c11 */ /* 0x040fe4000f8e18ff */
[----:B---3--:R-:W-:Y:S02]  /*3f20*/  SHF.L.U32 R0, R9, 0x1f, RZ ;  /* 0x0000001f09007819 */ /* 0x008fe400000006ff */
[----:B------:R-:W-:Y:S02]  /*3f30*/  LEA R5, R10, UR6, 0x4 ;  /* 0x000000060a057c11 */ /* 0x000fe4000f8e20ff */
[----:B------:R-:W3:Y:S02]  /*3f40*/  SYNCS.PHASECHK.TRANS64.TRYWAIT P0, [R3+URZ+0xc0], R0 ;  /* 0x0000c000030075a7 */ /* 0x000ee400080011ff */
[----:B---3--:R-:W-:Y:S05]  /*3f50*/  @!P0 BRA `(.L_x_72) ;  /* 0x000000ac00248947 */ /* 0x008fea0003800000 */
.L_x_153:
[----:B------:R-:W4:Y:S01]  /*3f60*/  LDS.128 R4, [R5+0x130] ;  /* 0x0001300005047984 */ /* 0x000f220000000c00 */
[----:B------:R-:W-:Y:S01]  /*3f70*/  UISETP.GE.AND UP0, UPT, UR13, 0x1, UPT ;  /* 0x000000010d00788c */ /* 0x000fe2000bf06270 */
[----:B------:R-:W-:Y:S01]  /*3f80*/  @!PT LDS RZ, [RZ] ;  /* 0x00000000fffff984 */ /* 0x000fe20000000800 */
[----:B------:R-:W-:Y:S01]  /*3f90*/  @!PT LDS RZ, [RZ] ;  /* 0x00000000fffff984 */ /* 0x000fe20000000800 */
[----:B------:R-:W-:Y:S01]  /*3fa0*/  @!PT LDS RZ, [RZ] ;  /* 0x00000000fffff984 */ /* 0x000fe20000000800 */
[----:B------:R-:W-:Y:S01]  /*3fb0*/  @!PT LDS RZ, [RZ] ;  /* 0x00000000fffff984 */ /* 0x000fe20000000800 */
[----:B------:R1:W-:Y:S06]  /*3fc0*/  MEMBAR.ALL.CTA ;  /* 0x0000000000007992 */ /* 0x0003ec0000008000 */
[----:B-1----:R-:W1:Y:S01]  /*3fd0*/  FENCE.VIEW.ASYNC.S ;  /* 0x00000000000073c6 */ /* 0x002e620000000000 */
[----:B----4-:R-:W-:Y:S11]  /*3fe0*/  LOP3.LUT P0, RZ, R6, 0x1, RZ, 0xc0, !PT ;  /* 0x0000000106ff7812 */ /* 0x010ff6000780c0ff */
[----:B------:R-:W-:Y:S02]  /*3ff0*/  @!UPT UIADD3 URZ, UPT, UPT, URZ, URZ, URZ ;  /* 0x000000fffffff290 */ /* 0x000fe4000fffe0ff */
[----:B-1----:R-:W-:Y:S01]  /*4000*/  VOTEU.ANY UP3, P0 ;  /* 0x0000000000ff7886 */ /* 0x002fe20000060100 */
[----:B------:R-:W-:Y:S11]  /*4010*/  PLOP3.LUT P0, PT, PT, PT, UP3, 0x80, 0x8 ;  /* 0x000000000008781c */ /* 0x000ff60003f0f038 */
[----:B------:R-:W-:Y:S02]  /*4020*/  @!UPT UIADD3 URZ, UPT, UPT, URZ, URZ, URZ ;  /* 0x000000fffffff290 */ /* 0x000fe4000fffe0ff */
[----:B---3--:R-:W-:Y:S02]  /*4030*/  @P0 SHF.R.U32.HI R0, RZ, 0x10, R5 ;  /* 0x00000010ff000819 */ /* 0x008fe40000011605 */
[----:B------:R-:W-:Y:S02]  /*4040*/  @P0 MOV R2, R4 ;  /* 0x0000000400020202 */ /* 0x000fe40000000f00 */
[----:B------:R-:W-:Y:S01]  /*4050*/  @P0 R2UR UR4, R0 ;  /* 0x00000000000402ca */ /* 0x000fe200000e0000 */
[----:B------:R-:W-:Y:S01]  /*4060*/  VIADD R0, R3, 0xd0 ;  /* 0x000000d003007836 */ /* 0x000fe20000000000 */
[----:B------:R-:W-:Y:S02]  /*4070*/  @P0 LOP3.LUT R4, R5, 0xffff, RZ, 0xc0, !PT ;  /* 0x0000ffff05040812 */ /* 0x000fe400078ec0ff */
[----:B------:R-:W-:Y:S02]  /*4080*/  @P0 R2UR UR8, R2 ;  /* 0x00000000020802ca */ /* 0x000fe400000e0000 */
[----:B------:R-:W-:Y:S02]  /*4090*/  PRMT R0, RZ, 0x654, R0 ;  /* 0x00000654ff007816 */ /* 0x000fe40000000000 */
[----:B------:R-:W-:Y:S02]  /*40a0*/  @P0 R2UR UR5, R4 ;  /* 0x00000000040502ca */ /* 0x000fe400000e0000 */
[----:B------:R1:W-:Y:S03]  /*40b0*/  SYNCS.ARRIVE.TRANS64.RED.A1T0 RZ, [R0+URZ], RZ ;  /* 0x000000ff00ff79a7 */ /* 0x0003e600081004ff */
[----:B------:R-:W-:Y:S04]  /*40c0*/  @UP3 UMOV UR50, UR4 ;  /* 0x0000000400323c82 */ /* 0x000fe80008000000 */
[----:B------:R-:W-:Y:S04]  /*40d0*/  @UP3 UMOV UR23, UR8 ;  /* 0x0000000800173c82 */ /* 0x000fe80008000000 */
[----:B------:R-:W-:Y:S01]  /*40e0*/  @UP3 UMOV UR22, UR5 ;  /* 0x0000000500163c82 */ /* 0x000fe20008000000 */
[----:B------:R-:W-:Y:S05]  /*40f0*/  BRA.U !UP0, `(.L_x_73) ;  /* 0x0000000108c07547 */ /* 0x000fea000b800000 */
[----:B------:R-:W-:Y:S02]  /*4100*/  UP2UR UR10, UPR, URZ, 0x4 ;  /* 0x00000004ff0a7883 */ /* 0x000fe40008000000 */
[----:B------:R-:W-:Y:S02]  /*4110*/  UISETP.NE.AND UP2, UPT, UR42, 0x1, UPT ;  /* 0x000000012a00788c */ /* 0x000fe4000bf45270 */
[----:B------:R-:W-:Y:S02]  /*4120*/  UISETP.NE.AND UP0, UPT, UR21, 0x1, UPT ;  /* 0x000000011500788c */ /* 0x000fe4000bf05270 */
[----:B------:R-:W-:Y:S02]  /*4130*/  USEL UR4, UR39, UR48, !UP2 ;  /* 0x0000003027047287 */ /* 0x000fe4000d000000 */
[----:B------:R-:W-:Y:S02]  /*4140*/  UP2UR UR18, UPR, URZ, 0x2 ;  /* 0x00000002ff127883 */ /* 0x000fe40008000000 */
[----:B------:R-:W-:Y:S02]  /*4150*/  UISETP.NE.AND UP1, UPT, UR13, 0x1, UPT ;  /* 0x000000010d00788c */ /* 0x000fe4000bf25270 */
[----:B------:R-:W-:Y:S02]  /*4160*/  UIMAD.WIDE.U32 UR32, UR22, UR43, URZ ;  /* 0x0000002b162072a5 */ /* 0x000fe4000f8e00ff */
[----:B------:R-:W-:Y:S02]  /*4170*/  USEL UR9, UR44, UR49, !UP0 ;  /* 0x000000312c097287 */ /* 0x000fe4000c000000 */
[----:B--2---:R-:W-:Y:S02]  /*4180*/  UIMAD.WIDE.U32 UR24, UR4, UR14, URZ ;  /* 0x0000000e041872a5 */ /* 0x004fe4000f8e00ff */
[----:B------:R-:W-:Y:S02]  /*4190*/  UIMAD.WIDE.U32 UR26, UR23, UR40, URZ ;  /* 0x00000028171a72a5 */ /* 0x000fe4000f8e00ff */
[----:B------:R-:W-:Y:S01]  /*41a0*/  UIMAD.WIDE.U32 UR16, UR9, UR14, URZ ;  /* 0x0000000e091072a5 */ /* 0x000fe2000f8e00ff */
[----:B------:R-:W-:Y:S02]  /*41b0*/  UMOV UR11, UR33 ;  /* 0x00000021000b7c82 */ /* 0x000fe40008000000 */
[----:B------:R-:W-:Y:S01]  /*41c0*/  UMOV UR8, UR25 ;  /* 0x0000001900087c82 */ /* 0x000fe20008000000 */
[----:B------:R-:W-:Y:S02]  /*41d0*/  USHF.R.U32.HI UR11, URZ, UR38, UR11 ;  /* 0x00000026ff0b7299 */ /* 0x000fe4000801160b */
[----:B------:R-:W-:Y:S02]  /*41e0*/  @UP1 USHF.R.U32.HI UR4, URZ, UR15, UR8 ;  /* 0x0000000fff041299 */ /* 0x000fe40008011608 */
[----:B------:R-:W-:Y:S02]  /*41f0*/  USEL UR8, UR22, UR11, !UP2 ;  /* 0x0000000b16087287 */ /* 0x000fe4000d000000 */
[----:B------:R-:W-:Y:S02]  /*4200*/  UIMAD UR4, UR13, UR4, URZ ;  /* 0x000000040d0472a4 */ /* 0x000fe4000f8e02ff */
[----:B------:R-:W-:Y:S01]  /*4210*/  UISETP.NE.AND UP2, UPT, UR10, URZ, UPT ;  /* 0x000000ff0a00728c */ /* 0x000fe2000bf45270 */
[----:B------:R-:W-:Y:S01]  /*4220*/  UMOV UR5, UR27 ;  /* 0x0000001b00057c82 */ /* 0x000fe20008000000 */
[----:B------:R-:W-:Y:S01]  /*4230*/  UMOV UR16, UR17 ;  /* 0x0000001100107c82 */ /* 0x000fe20008000000 */
[----:B------:R-:W-:Y:S02]  /*4240*/  USHF.R.U32.HI UR5, URZ, UR41, UR5 ;  /* 0x00000029ff057299 */ /* 0x000fe40008011605 */
[----:B------:R-:W-:Y:S02]  /*4250*/  @UP1 USHF.R.U32.HI UR9, URZ, UR15, UR16 ;  /* 0x0000000fff091299 */ /* 0x000fe40008011610 */
[----:B------:R-:W-:Y:S02]  /*4260*/  USEL UR5, UR23, UR5, !UP0 ;  /* 0x0000000517057287 */ /* 0x000fe4000c000000 */
[----:B------:R-:W-:Y:S02]  /*4270*/  UIMAD.WIDE.U32 UR16, UR8, UR14, URZ ;  /* 0x0000000e081072a5 */ /* 0x000fe4000f8e00ff */
[----:B------:R-:W-:Y:S02]  /*4280*/  UIMAD UR10, UR13, UR9, URZ ;  /* 0x000000090d0a72a4 */ /* 0x000fe4000f8e02ff */
[----:B------:R-:W-:Y:S03]  /*4290*/  UISETP.GE.AND UP0, UPT, UR8, UR4, UPT ;  /* 0x000000040800728c */ /* 0x000fe6000bf06270 */
[----:B------:R-:W-:Y:S01]  /*42a0*/  UMOV UR4, UR17 ;  /* 0x0000001100047c82 */ /* 0x000fe20008000000 */
[----:B------:R-:W-:Y:S02]  /*42b0*/  UISETP.GE.OR UP0, UPT, UR5, UR10, UP0 ;  /* 0x0000000a0500728c */ /* 0x000fe40008706670 */
[----:B------:R-:W-:Y:S02]  /*42c0*/  USHF.R.U32.HI UR4, URZ, UR15, UR4 ;  /* 0x0000000fff047299 */ /* 0x000fe40008011604 */
[----:B------:R-:W-:Y:S02]  /*42d0*/  UIMAD.WIDE.U32 UR10, UR5, UR14, URZ ;  /* 0x0000000e050a72a5 */ /* 0x000fe4000f8e00ff */
[----:B------:R-:W-:Y:S04]  /*42e0*/  USEL UR12, UR8, UR4, !UP1 ;  /* 0x00000004080c7287 */ /* 0x000fe8000c800000 */
[----:B------:R-:W-:Y:S01]  /*42f0*/  UIADD3 UR16, UPT, UPT, -UR12, URZ, URZ ;  /* 0x000000ff0c107290 */ /* 0x000fe2000fffe1ff */
[----:B------:R-:W-:Y:S02]  /*4300*/  @!UP0 UMOV UR4, UR11 ;  /* 0x0000000b00048c82 */ /* 0x000fe40008000000 */
[----:B------:R-:W-:Y:S02]  /*4310*/  @!UP0 USHF.R.U32.HI UR4, URZ, UR15, UR4 ;  /* 0x0000000fff048299 */ /* 0x000fe40008011604 */
[----:B------:R-:W-:Y:S02]  /*4320*/  UIMAD UR10, UR13, UR16, UR8 ;  /* 0x000000100d0a72a4 */ /* 0x000fe4000f8e0208 */
[----:B------:R-:W-:Y:S02]  /*4330*/  @!UP0 USEL UR4, UR5, UR4, !UP1 ;  /* 0x0000000405048287 */ /* 0x000fe4000c800000 */
[----:B------:R-:W-:Y:S02]  /*4340*/  UISETP.NE.AND UP1, UPT, UR18, URZ, UPT ;  /* 0x000000ff1200728c */ /* 0x000fe4000bf25270 */
[----:B------:R-:W-:Y:S02]  /*4350*/  @!UP0 UIMAD UR10, UR9, UR10, UR4 ;  /* 0x0000000a090a82a4 */ /* 0x000fe4000f8e0204 */
[----:B------:R-:W-:Y:S02]  /*4360*/  @!UP0 UIADD3 UR11, UPT, UPT, UR12, -UR4, URZ ;  /* 0x800000040c0b8290 */ /* 0x000fe4000fffe0ff */
[----:B------:R-:W-:Y:S02]  /*4370*/  UIADD3 UR9, UPT, UPT, -UR5, URZ, URZ ;  /* 0x000000ff05097290 */ /* 0x000fe4000fffe1ff */
[----:B------:R-:W-:Y:S02]  /*4380*/  UIADD3 UR4, UPT, UPT, -UR8, URZ, URZ ;  /* 0x000000ff08047290 */ /* 0x000fe4000fffe1ff */
[----:B------:R-:W-:Y:S02]  /*4390*/  @!UP0 UIMAD UR8, UR11, UR13, UR5 ;  /* 0x0000000d0b0882a4 */ /* 0x000fe4000f8e0205 */
[----:B------:R-:W-:Y:S02]  /*43a0*/  UIMAD UR23, UR21, UR9, UR23 ;  /* 0x00000009151772a4 */ /* 0x000fe4000f8e0217 */
[----:B------:R-:W-:Y:S01]  /*43b0*/  UIMAD UR22, UR42, UR4, UR22 ;  /* 0x000000042a1672a4 */ /* 0x000fe2000f8e0216 */
[----:B------:R-:W-:Y:S02]  /*43c0*/  @!UP0 UMOV UR5, UR10 ;  /* 0x0000000a00058c82 */ /* 0x000fe40008000000 */
[----:B------:R-:W-:Y:S02]  /*43d0*/  UIMAD UR23, UR5, UR21, UR23 ;  /* 0x00000015051772a4 */ /* 0x000fe4000f8e0217 */
[----:B------:R-:W-:Y:S11]  /*43e0*/  UIMAD UR22, UR8, UR42, UR22 ;  /* 0x0000002a081672a4 */ /* 0x000ff6000f8e0216 */
[----:B------:R-:W-:Y:S01]  /*43f0*/  @!UPT UIADD3 URZ, UPT, UPT, URZ, URZ, URZ ;  /* 0x000000fffffff290 */ /* 0x000fe2000fffe0ff */
.L_x_73:
[----:B------:R-:W3:Y:S01]  /*4400*/  @!UP4 LDCU.128 UR8, c[0x0][0xb10] ;  /* 0x00016200ff08c7ac */ /* 0x000ee20008000c00 */
[----:B------:R-:W-:Y:S04]  /*4410*/  ISETP.NE.U32.AND P0, PT, RZ, UR30, PT ;  /* 0x0000001eff007c0c */ /* 0x000fe8000bf05070 */
[----:B------:R-:W-:Y:S01]  /*4420*/  ISETP.NE.AND.EX P0, PT, RZ, UR31, PT, P0 ;  /* 0x0000001fff007c0c */ /* 0x000fe2000bf05300 */
[----:B------:R-:W4:Y:S01]  /*4430*/  @!UP4 LDCU UR5, c[0x0][0xb0c] ;  /* 0x00016180ff05c7ac */ /* 0x000f220008000800 */
[----:B---3--:R-:W-:Y:S07]  /*4440*/  UIMAD.WIDE.U32 UR16, UR23, UR8, URZ ;  /* 0x00000008171072a5 */ /* 0x008fee000f8e00ff */
[----:B------:R-:W-:Y:S01]  /*4450*/  @!UP4 UMOV UR4, UR17 ;  /* 0x000000110004cc82 */ /* 0x000fe20008000000 */
[----:B----4-:R-:W-:Y:S02]  /*4460*/  @!UP4 UISETP.NE.AND UP0, UPT, UR5, 0x1, UPT ;  /* 0x000000010500c88c */ /* 0x010fe4000bf05270 */
[----:B------:R-:W-:Y:S02]  /*4470*/  @!UP4 USHF.R.U32.HI UR4, URZ, UR9, UR4 ;  /* 0x00000009ff04c299 */ /* 0x000fe40008011604 */
[----:B------:R-:W-:Y:S02]  /*4480*/  UIMAD.WIDE.U32 UR16, UR22, UR11, URZ ;  /* 0x0000000b161072a5 */ /* 0x000fe4000f8e00ff */
[----:B------:R-:W-:Y:S02]  /*4490*/  @!UP4 USEL UR8, UR23, UR4, !UP0 ;  /* 0x000000041708c287 */ /* 0x000fe4000c000000 */
[----:B------:R-:W-:Y:S03]  /*44a0*/  @!UP4 UISETP.NE.AND UP0, UPT, UR10, 0x1, UPT ;  /* 0x000000010a00c88c */ /* 0x000fe6000bf05270 */
[----:B------:R-:W-:Y:S02]  /*44b0*/  @!UP4 UMOV UR9, UR17 ;  /* 0x000000110009cc82 */ /* 0x000fe40008000000 */
[----:B------:R-:W3:Y:S02]  /*44c0*/  @!UP4 LDCU UR4, c[0x0][0xb20] ;  /* 0x00016400ff04c7ac */ /* 0x000ee40008000800 */
[----:B---3--:R-:W-:Y:S04]  /*44d0*/  @!UP4 USHF.R.U32.HI UR4, URZ, UR4, UR9 ;  /* 0x00000004ff04c299 */ /* 0x008fe80008011609 */
[----:B------:R-:W-:Y:S04]  /*44e0*/  @!UP4 USEL UR9, UR22, UR4, !UP0 ;  /* 0x000000041609c287 */ /* 0x000fe8000c000000 */
[----:B------:R-:W-:Y:S02]  /*44f0*/  @!UP4 UIADD3 UR4, UPT, UPT, -UR8, UR9, URZ ;  /* 0x000000090804c290 */ /* 0x000fe4000fffe1ff */
[----:B------:R-:W-:Y:S02]  /*4500*/  @!UP4 UIADD3 UR8, UPT, UPT, UR8, -UR9, URZ ;  /* 0x800000090808c290 */ /* 0x000fe4000fffe0ff */
[----:B------:R-:W-:Y:S02]  /*4510*/  @!UP4 UIMAD UR23, UR4, UR5, UR23 ;  /* 0x000000050417c2a4 */ /* 0x000fe4000f8e0217 */
[----:B------:R-:W-:Y:S01]  /*4520*/  @!UP4 UIMAD UR22, UR8, UR10, UR22 ;  /* 0x0000000a0816c2a4 */ /* 0x000fe2000f8e0216 */
[----:B------:R-:W-:Y:S11]  /*4530*/  BRA.U UP1, `(.L_x_74) ;  /* 0x0000000101107547 */ /* 0x000ff6000b800000 */
[----:B-1----:R-:W-:Y:S04]  /*4540*/  MOV R0, UR37 ;  /* 0x0000002500007c02 */ /* 0x002fe80008000f00 */
[----:B------:R-:W-:Y:S04]  /*4550*/  SHF.L.U32 R3, R0, 0x1f, RZ ;  /* 0x0000001f00037819 */ /* 0x000fe800000006ff */
[----:B------:R-:W1:Y:S02]  /*4560*/  SYNCS.PHASECHK.TRANS64.TRYWAIT P1, [UR6+0xb8], R3 ;  /* 0x0000b803ff0075a7 */ /* 0x000e640008021106 */
[----:B-1----:R-:W-:Y:S05]  /*4570*/  @!P1 BRA `(.L_x_75) ;  /* 0x000000a400b09947 */ /* 0x002fea0003800000 */
.L_x_74:
[----:B------:R-:W-:Y:S05]  /*4580*/  BRA.U !UP5, `(.L_x_76) ;  /* 0x000000010d3c7547 */ /* 0x000fea000b800000 */
[----:B------:R-:W-:Y:S01]  /*4590*/  UPLOP3.LUT UP2, UPT, UPT, UPT, UP6, 0x80, 0x8 ;  /* 0x000000000008789c */ /* 0x000fe20003f4f060 */
[----:B------:R-:W-:Y:S02]  /*45a0*/  HFMA2 R2, -RZ, RZ, 0, 5.9604644775390625e-08 ;  /* 0x00000001ff027431 */ /* 0x000fe400000001ff */
[----:B-1----:R-:W-:Y:S03]  /*45b0*/  IMAD.MOV.U32 R0, RZ, RZ, 0x1 ;  /* 0x00000001ff007424 */ /* 0x002fe600078e00ff */
[----:B------:R-:W-:Y:S05]  /*45c0*/  PLOP3.LUT P1, PT, PT, PT, UP2, 0x80, 0x8 ;  /* 0x000000000008781c */ /* 0x000fea0003f2f028 */
[----:B------:R-:W1:Y:S01]  /*45d0*/  @UP2 LDCU.64 UR8, c[0x0][0x888] ;  /* 0x00011100ff0827ac */ /* 0x000e620008000a00 */
[----:B------:R-:W-:Y:S07]  /*45e0*/  @UP2 UIMAD UR4, UR36, UR30, URZ ;  /* 0x0000001e240422a4 */ /* 0x000fee000f8e02ff */
[----:B------:R-:W-:Y:S04]  /*45f0*/  @P1 PRMT R3, R2, 0x7610, R3 ;  /* 0x0000761002031816 */ /* 0x000fe80000000003 */
[----:B------:R-:W-:Y:S05]  /*4600*/  @!P1 PRMT R3, R0, 0x7610, R3 ;  /* 0x0000761000039816 */ /* 0x000fea0000000003 */
[----:B------:R3:W-:Y:S01]  /*4610*/  STL.S16 [R1+0x1d0], R3 ;  /* 0x0001d00301007387 */ /* 0x0007e20000100600 */
[----:B-1----:R-:W-:Y:S01]  /*4620*/  @UP2 UIMAD.WIDE UR8, UR4, 0x4, UR8 ;  /* 0x00000004040828a5 */ /* 0x002fe2000f8e0208 */
[----:B------:R-:W1:Y:S05]  /*4630*/  @!UP2 LDCU UR4, c[0x0][0x880] ;  /* 0x00011000ff04a7ac */ /* 0x000e6a0008000800 */
[----:B------:R-:W-:Y:S02]  /*4640*/  IMAD.U32 R4, RZ, RZ, UR8 ;  /* 0x00000008ff047e24 */ /* 0x000fe4000f8e00ff */
[----:B------:R-:W-:Y:S05]  /*4650*/  IMAD.U32 R5, RZ, RZ, UR9 ;  /* 0x00000009ff057e24 */ /* 0x000fea000f8e00ff */
[----:B-----5:R3:W5:Y:S02]  /*4660*/  @P1 LDG.E R252, desc[UR54][R4.64] ;  /* 0x0000003604fc1981 */ /* 0x020764000c1e1900 */
[----:B-1-3--:R-:W-:Y:S07]  /*4670*/  @!P1 MOV R252, UR4 ;  /* 0x0000000400fc9c02 */ /* 0x00afee0008000f00 */
.L_x_76:
[----:B-----5:R-:W-:Y:S01]  /*4680*/  @!P0 FSETP.EQ.AND P1, PT, R252, RZ, PT ;  /* 0x000000fffc00820b */ /* 0x020fe20003f22000 */
[----:B------:R-:W-:Y:S01]  /*4690*/  @!UPT UIADD3 URZ, UPT, UPT, URZ, URZ, URZ ;  /* 0x000000fffffff290 */ /* 0x000fe2000fffe0ff */
[----:B------:R-:W-:Y:S11]  /*46a0*/  @!P0 BRA `(.L_x_77) ;  /* 0x00000000001c8947 */ /* 0x000ff60003800000 */
[----:B------:R-:W-:Y:S01]  /*46b0*/  PLOP3.LUT P1, PT, PT, PT, UP2, 0x80, 0x8 ;  /* 0x000000000008781c */ /* 0x000fe20003f2f028 */
[----:B-1----:R-:W3:Y:S03]  /*46c0*/  LDL R0, [R1+0x1d0] ;  /* 0x0001d00001007983 */ /* 0x002ee60000100800 */
[----:B------:R-:W-:Y:S02]  /*46d0*/  PLOP3.LUT P1, PT, P1, PT, PT, 0x8, 0x80 ;  /* 0x000000000080781c */ /* 0x000fe40000f2e170 */
[----:B---3--:R-:W-:Y:S11]  /*46e0*/  LOP3.LUT P0, RZ, R0, 0xff, RZ, 0xc0, !PT ;  /* 0x000000ff00ff7812 */ /* 0x008ff6000780c0ff */
[----:B------:R-:W-:Y:S02]  /*46f0*/  @!UPT UIADD3 URZ, UPT, UPT, URZ, URZ, URZ ;  /* 0x000000fffffff290 */ /* 0x000fe4000fffe0ff */
[----:B------:R-:W-:Y:S11]  /*4700*/  @P0 FSETP.EQ.AND P1, PT, R252, RZ, PT ;  /* 0x000000fffc00020b */ /* 0x000ff60003f22000 */
[----:B------:R-:W-:Y:S02]  /*4710*/  @!UPT UIADD3 URZ, UPT, UPT, URZ, URZ, URZ ;  /* 0x000000fffffff290 */ /* 0x000fe4000fffe0ff */
.L_x_77:
[----:B------:R-:W-:Y:S01]  /*4720*/  ULEA UR5, UR29, UR6, 0x3 ;  /* 0x000000061d057291 */ /* 0x000fe2000f8e18ff */
[----:B-1----:R-:W-:Y:S02]  /*4730*/  SHF.L.U32 R0, R11, 0x1f, RZ ;  /* 0x0000001f0b007819 */ /* 0x002fe400000006ff */
[----:B------:R-:W-:Y:S01]  /*4740*/  ELECT P0, URZ, PT ;  /* 0x0000000000ff782f */ /* 0x000fe20003800000 */
[----:B------:R-:W-:Y:S05]  /*4750*/  VIADD R10, R10, 0x1 ;  /* 0x000000010a0a7836 */ /* 0x000fea0000000000 */
[----:B------:R-:W1:Y:S02]  /*4760*/  SYNCS.PHASECHK.TRANS64.TRYWAIT P2, [UR5+0xa0], R0 ;  /* 0x0000a000ff0075a7 */ /* 0x000e640008041105 */
[----:B-1----:R-:W-:Y:S05]  /*4770*/  @!P2 BRA `(.L_x_78) ;  /* 0x000000a40048a947 */ /* 0x002fea0003800000 */
.L_x_156:
[----:B------:R-:W3:Y:S01]  /*4780*/  LDL.LU R2, [R1+0x1d4] ;  /* 0x0001d40001027983 */ /* 0x000ee20000300800 */
[----:B------:R-:W-:Y:S01]  /*4790*/  PLOP3.LUT P0, PT, P1, P0, PT, 0xf2, 0x2f ;  /* 0x00000000002f781c */ /* 0x000fe20000f01e72 */
[----:B------:R-:W-:Y:S01]  /*47a0*/  UIADD3 UR33, UPT, UPT, UR5, 0x90, URZ ;  /* 0x0000009005217890 */ /* 0x000fe2000fffe0ff */
[C---:B------:R-:W-:Y:S01]  /*47b0*/  ISETP.NE.AND P1, PT, R10.reuse, 0x2, PT ;  /* 0x000000020a00780c */ /* 0x040fe20003f25270 */
[----:B------:R-:W-:Y:S01]  /*47c0*/  UMOV UR58, 0x0 ;  /* 0x00000000003a7882 */ /* 0x000fe20000000000 */
[----:B------:R-:W-:Y:S01]  /*47d0*/  UMOV UR59, 0x10000000 ;  /* 0x10000000003b7882 */ /* 0x000fe20000000000 */
[----:B------:R-:W-:Y:S01]  /*47e0*/  UMOV UR20, UR36 ;  /* 0x0000002400147c82 */ /* 0x000fe20008000000 */
[----:B------:R-:W-:Y:S01]  /*47f0*/  UMOV UR28, UR36 ;  /* 0x00000024001c7c82 */ /* 0x000fe20008000000 */
[----:B------:R-:W-:Y:S01]  /*4800*/  UMOV UR12, UR36 ;  /* 0x00000024000c7c82 */ /* 0x000fe20008000000 */
[----:B------:R-:W-:Y:S01]  /*4810*/  UMOV UR17, UR33 ;  /* 0x0000002100117c82 */ /* 0x000fe20008000000 */
[----:B------:R-:W-:Y:S01]  /*4820*/  UMOV UR25, UR33 ;  /* 0x0000002100197c82 */ /* 0x000fe20008000000 */
[----:B------:R-:W-:Y:S01]  /*4830*/  UMOV UR9, UR33 ;  /* 0x0000002100097c82 */ /* 0x000fe20008000000 */
[----:B-1----:R-:W-:Y:S02]  /*4840*/  SEL R0, RZ, 0x1, P1 ;  /* 0x00000001ff007807 */ /* 0x002fe40000800000 */
[----:B------:R-:W-:Y:S01]  /*4850*/  VOTEU.ALL UP0, P0 ;  /* 0x0000000000ff7886 */ /* 0x000fe20000000000 */
[----:B------:R-:W-:Y:S02]  /*4860*/  SEL R10, R10, RZ, P1 ;  /* 0x000000ff0a0a7207 */ /* 0x000fe40000800000 */
[----:B------:R-:W-:Y:S02]  /*4870*/  LOP3.LUT R9, R9, R0, RZ, 0x3c, !PT ;  /* 0x0000000009097212 */ /* 0x000fe400078e3cff */
[----:B------:R-:W-:Y:S02]  /*4880*/  @!UP0 UIADD3 UR56, UP1, UPT, UR52, 0x580, URZ ;  /* 0x0000058034388890 */ /* 0x000fe4000ff3e0ff */
[----:B------:R-:W-:Y:S02]  /*4890*/  @!UP0 UIMAD UR4, UR29, 0xf000, UR6 ;  /* 0x0000f0001d0488a4 */ /* 0x000fe4000f8e0206 */
[----:B------:R-:W-:Y:S02]  /*48a0*/  @!UP0 UIADD3.X UR57, UPT, UPT, URZ, UR53, URZ, UP1, !UPT ;  /* 0x00000035ff398290 */ /* 0x000fe40008ffe4ff */
[----:B------:R-:W-:Y:S02]  /*48b0*/  @!UP0 UIMAD UR34, UR47, 0xf0, URZ ;  /* 0x000000f02f2288a4 */ /* 0x000fe4000f8e02ff */
[----:B------:R-:W-:Y:S01]  /*48c0*/  @!UP0 UIADD3 UR32, UPT, UPT, UR4, 0x200, URZ ;  /* 0x0000020004208890 */ /* 0x000fe2000fffe0ff */
[----:B------:R-:W-:Y:S01]  /*48d0*/  VOTEU.ALL UP1, P0 ;  /* 0x0000000000ff7886 */ /* 0x000fe20000020000 */
[----:B------:R-:W-:Y:S02]  /*48e0*/  @!UP0 UIADD3 UR18, UPT, UPT, UR34, 0x10, URZ ;  /* 0x0000001022128890 */ /* 0x000fe4000fffe0ff */
[----:B------:R-:W-:Y:S02]  /*48f0*/  @!UP0 UIADD3 UR16, UPT, UPT, UR4, 0x1200, URZ ;  /* 0x0000120004108890 */ /* 0x000fe4000fffe0ff */
[----:B------:R-:W-:Y:S02]  /*4900*/  @!UP0 UIADD3 UR26, UPT, UPT, UR34, 0x20, URZ ;  /* 0x00000020221a8890 */ /* 0x000fe4000fffe0ff */
[----:B------:R-:W-:Y:S02]  /*4910*/  @!UP0 UIADD3 UR24, UPT, UPT, UR4, 0x2200, URZ ;  /* 0x0000220004188890 */ /* 0x000fe4000fffe0ff */
[----:B------:R-:W-:Y:S02]  /*4920*/  @!UP0 UIADD3 UR10, UPT, UPT, UR34, 0x30, URZ ;  /* 0x00000030220a8890 */ /* 0x000fe4000fffe0ff */
[----:B------:R-:W-:Y:S02]  /*4930*/  UIADD3 UR29, UPT, UPT, UR29, 0x1, URZ ;  /* 0x000000011d1d7890 */ /* 0x000fe4000fffe0ff */
[----:B------:R-:W-:Y:S01]  /*4940*/  UIADD3 UR47, UPT, UPT, UR22, UR45, URZ ;  /* 0x0000002d162f7290 */ /* 0x000fe2000fffe0ff */
[----:B---3--:R-:W-:Y:S11]  /*4950*/  R2UR UR8, R2 ;  /* 0x00000000020872ca */ /* 0x008ff600000e0000 */
[----:B------:R-:W-:Y:S02]  /*4960*/  @!UPT UIADD3 URZ, UPT, UPT, URZ, URZ, URZ ;  /* 0x000000fffffff290 */ /* 0x000fe4000fffe0ff */
[----:B------:R-:W-:Y:S02]  /*4970*/  @!UP0 USHF.L.U32 UR35, UR8, 0x7, URZ ;  /* 0x0000000708238899 */ /* 0x000fe400080006ff */
[----:B------:R-:W-:Y:S05]  /*4980*/  @!UP0 UIADD3 UR8, UPT, UPT, UR4, 0x3200, URZ ;  /* 0x0000320004088890 */ /* 0x000fea000fffe0ff */
[----:B------:R-:W-:Y:S01]  /*4990*/  UMOV UR19, UR35 ;  /* 0x0000002300137c82 */ /* 0x000fe20008000000 */
[----:B------:R-:W-:Y:S01]  /*49a0*/  UMOV UR27, UR35 ;  /* 0x00000023001b7c82 */ /* 0x000fe20008000000 */
[----:B------:R1:W-:Y:S01]  /*49b0*/  @!UP1 UTMALDG.3D [UR32], [UR56], desc[UR58] ;  /* 0x00003a20380095b4 */ /* 0x0003e20008011000 */
[----:B------:R-:W-:Y:S01]  /*49c0*/  VOTEU.ALL UP1, P0 ;  /* 0x0000000000ff7886 */ /* 0x000fe20000020000 */
[----:B------:R-:W-:Y:S04]  /*49d0*/  UMOV UR11, UR35 ;  /* 0x00000023000b7c82 */ /* 0x000fe80008000000 */
[----:B------:R3:W-:Y:S01]  /*49e0*/  @!UP1 UTMALDG.3D [UR16], [UR56], desc[UR58] ;  /* 0x00003a10380095b4 */ /* 0x0007e20008011000 */
[----:B------:R-:W-:Y:S05]  /*49f0*/  VOTEU.ALL UP1, P0 ;  /* 0x0000000000ff7886 */ /* 0x000fea0000020000 */
[----:B------:R4:W-:Y:S01]  /*4a00*/  @!UP1 UTMALDG.3D [UR24], [UR56], desc[UR58] ;  /* 0x00003a18380095b4 */ /* 0x0009e20008011000 */
[----:B------:R-:W-:Y:S05]  /*4a10*/  VOTEU.ALL UP1, P0 ;  /* 0x0000000000ff7886 */ /* 0x000fea0000020000 */
[----:B------:R5:W-:Y:S01]  /*4a20*/  @!UP1 UTMALDG.3D [UR8], [UR56], desc[UR58] ;  /* 0x00003a08380095b4 */ /* 0x000be20008011000 */
[----:B------:R-:W-:Y:S01]  /*4a30*/  VOTEU.ALL UP1, P0 ;  /* 0x0000000000ff7886 */ /* 0x000fe20000020000 */
[----:B-1----:R-:W-:Y:S01]  /*4a40*/  UPRMT UR33, UR7, 0x654, UR33 ;  /* 0x0000065407217896 */ /* 0x002fe20008000021 */
[----:B------:R-:W-:Y:S01]  /*4a50*/  UMOV UR36, UR50 ;  /* 0x0000003200247c82 */ /* 0x000fe20008000000 */
[----:B---3--:R-:W-:Y:S02]  /*4a60*/  @!UP0 UIADD3 UR18, UPT, UPT, UR34, 0x40, URZ ;  /* 0x0000004022128890 */ /* 0x008fe4000fffe0ff */
[----:B------:R-:W-:Y:S02]  /*4a70*/  @!UP0 UIADD3 UR16, UPT, UPT, UR4, 0x4200, URZ ;  /* 0x0000420004108890 */ /* 0x000fe4000fffe0ff */
[----:B----4-:R-:W-:Y:S02]  /*4a80*/  @!UP0 UIADD3 UR26, UPT, UPT, UR34, 0x50, URZ ;  /* 0x00000050221a8890 */ /* 0x010fe4000fffe0ff */
[----:B------:R-:W-:Y:S05]  /*4a90*/  @!UP0 UIADD3 UR24, UPT, UPT, UR4, 0x5200, URZ ;  /* 0x0000520004188890 */ /* 0x000fea000fffe0ff */
[----:B------:R1:W-:Y:S01]  /*4aa0*/  @!UP1 UTMALDG.3D [UR16], [UR56], desc[UR58] ;  /* 0x00003a10380095b4 */ /* 0x0003e20008011000 */
[----:B------:R-:W-:Y:S01]  /*4ab0*/  VOTEU.ALL UP1, P0 ;  /* 0x0000000000ff7886 */ /* 0x000fe20000020000 */
[----:B-----5:R-:W-:Y:S02]  /*4ac0*/  @!UP0 UIADD3 UR10, UPT, UPT, UR34, 0x60, URZ ;  /* 0x00000060220a8890 */ /* 0x020fe4000fffe0ff */
[----:B------:R-:W-:Y:S02]  /*4ad0*/  @!UP0 UIADD3 UR8, UPT, UPT, UR4, 0x6200, URZ ;  /* 0x0000620004088890 */ /* 0x000fe4000fffe0ff */
[----:B------:R3:W-:Y:S01]  /*4ae0*/  @!UP1 UTMALDG.3D [UR24], [UR56], desc[UR58] ;  /* 0x00003a18380095b4 */ /* 0x0007e20008011000 */
[----:B------:R-:W-:Y:S06]  /*4af0*/  VOTEU.ALL UP1, P0 ;  /* 0x0000000000ff7886 */ /* 0x000fec0000020000 */
[----:B------:R4:W-:Y:S01]  /*4b00*/  @!UP1 UTMALDG.3D [UR8], [UR56], desc[UR58] ;  /* 0x00003a08380095b4 */ /* 0x0009e20008011000 */
[----:B------:R-:W-:Y:S01]  /*4b10*/  VOTEU.ALL UP1, P0 ;  /* 0x0000000000ff7886 */ /* 0x000fe20000020000 */
[----:B-1----:R-:W-:Y:S02]  /*4b20*/  @!UP0 UIADD3 UR18, UPT, UPT, UR34, 0x70, URZ ;  /* 0x0000007022128890 */ /* 0x002fe4000fffe0ff */
[----:B------:R-:W-:Y:S02]  /*4b30*/  @!UP0 UIADD3 UR16, UPT, UPT, UR4, 0x7200, URZ ;  /* 0x0000720004108890 */ /* 0x000fe4000fffe0ff */
[----:B---3--:R-:W-:Y:S02]  /*4b40*/  @!UP0 UIADD3 UR26, UPT, UPT, UR34, 0x80, URZ ;  /* 0x00000080221a8890 */ /* 0x008fe4000fffe0ff */
[----:B------:R-:W-:Y:S05]  /*4b50*/  @!UP0 UIADD3 UR24, UPT, UPT, UR4, 0x8200, URZ ;  /* 0x0000820004188890 */ /* 0x000fea000fffe0ff */
[----:B------:R1:W-:Y:S01]  /*4b60*/  @!UP1 UTMALDG.3D [UR16], [UR56], desc[UR58] ;  /* 0x00003a10380095b4 */ /* 0x0003e20008011000 */
[----:B------:R-:W-:Y:S01]  /*4b70*/  VOTEU.ALL UP1, P0 ;  /* 0x0000000000ff7886 */ /* 0x000fe20000020000 */
[----:B----4-:R-:W-:Y:S02]  /*4b80*/  @!UP0 UIADD3 UR10, UPT, UPT, UR34, 0x90, URZ ;  /* 0x00000090220a8890 */ /* 0x010fe4000fffe0ff */
        /* <DEDUP_REMOVED lines=13> */
[----:B------:R-:W-:Y:S01]  /*4c60*/  @!UP1 UTMALDG.3D [UR24], [UR56], desc[UR58] ;  /* 0x00003a18380095b4 */ /* 0x000fe20008011000 */
[----:B------:R-:W-:Y:S06]  /*4c70*/  VOTEU.ALL UP1, P0 ;  /* 0x0000000000ff7886 */ /* 0x000fec0000020000 */
[----:B------:R3:W-:Y:S01]  /*4c80*/  @!UP1 UTMALDG.3D [UR8], [UR56], desc[UR58] ;  /* 0x00003a08380095b4 */ /* 0x0007e20008011000 */
[----:B------:R-:W-:Y:S02]  /*4c90*/  UPLOP3.LUT UP1, UPT, UPT, UPT, UPT, 0x80, 0x8 ;  /* 0x000000000008789c */ /* 0x000fe40003f2f070 */
[----:B-1----:R-:W-:Y:S02]  /*4ca0*/  @!UP0 UIADD3 UR18, UPT, UPT, UR34, 0xd0, URZ ;  /* 0x000000d022128890 */ /* 0x002fe4000fffe0ff */
[----:B------:R-:W-:Y:S02]  /*4cb0*/  @!UP0 UIADD3 UR16, UPT, UPT, UR4, 0xd200, URZ ;  /* 0x0000d20004108890 */ /* 0x000fe4000fffe0ff */
[----:B---3--:R-:W-:Y:S02]  /*4cc0*/  @!UP0 UIADD3 UR10, UPT, UPT, UR34, 0xe0, URZ ;  /* 0x000000e0220a8890 */ /* 0x008fe4000fffe0ff */
[----:B------:R-:W-:Y:S01]  /*4cd0*/  @!UP0 UIADD3 UR8, UPT, UPT, UR4, 0xe200, URZ ;  /* 0x0000e20004088890 */ /* 0x000fe2000fffe0ff */
[----:B------:R-:W-:Y:S05]  /*4ce0*/  VOTEU.ALL UP0, P0 ;  /* 0x0000000000ff7886 */ /* 0x000fea0000000000 */
[----:B------:R3:W-:Y:S01]  /*4cf0*/  @!UP0 UTMALDG.3D [UR16], [UR56], desc[UR58] ;  /* 0x00003a10380085b4 */ /* 0x0007e20008011000 */
[----:B------:R-:W-:Y:S04]  /*4d00*/  UISETP.NE.AND UP0, UPT, UR29, 0x2, UPT ;  /* 0x000000021d00788c */ /* 0x000fe8000bf05270 */
[----:B------:R-:W-:Y:S02]  /*4d10*/  USEL UR4, URZ, 0x1, UP0 ;  /* 0x00000001ff047887 */ /* 0x000fe40008000000 */
[----:B------:R-:W-:Y:S02]  /*4d20*/  USEL UR29, UR29, URZ, UP0 ;  /* 0x000000ff1d1d7287 */ /* 0x000fe40008000000 */
[----:B------:R-:W-:Y:S02]  /*4d30*/  VOTEU.ALL UP0, P0 ;  /* 0x0000000000ff7886 */ /* 0x000fe40000000000 */
[----:B------:R-:W-:Y:S03]  /*4d40*/  LOP3.LUT R11, R11, UR4, RZ, 0x3c, !PT ;  /* 0x000000040b0b7c12 */ /* 0x000fe6000f8e3cff */
[----:B------:R3:W-:Y:S01]  /*4d50*/  @!UP0 UTMALDG.3D [UR8], [UR56], desc[UR58] ;  /* 0x00003a08380085b4 */ /* 0x0007e20008011000 */
[----:B------:R3:W-:Y:S01]  /*4d60*/  @!P0 SYNCS.ARRIVE.TRANS64.RED.A0TR RZ, [UR5+0x90], R8 ;  /* 0x00009008ffff89a7 */ /* 0x0007e20008300405 */
[----:B------:R-:W-:Y:S06]  /*4d70*/  UIADD3 UR5, UPT, UPT, UR23, UR46, URZ ;  /* 0x0000002e17057290 */ /* 0x000fec000fffe0ff */
[----:B------:R-:W-:Y:S05]  /*4d80*/  IMAD.U32 R0, RZ, RZ, UR5 ;  /* 0x00000005ff007e24 */ /* 0x000fea000f8e00ff */
[----:B------:R3:W-:Y:S01]  /*4d90*/  STL [R1+0x1d4], R0 ;  /* 0x0001d40001007387 */ /* 0x0007e20000100800 */
[----:B------:R-:W-:Y:S01]  /*4da0*/  SYNCS.ARRIVE.TRANS64.RED.A1T0 RZ, [UR33], RZ ;  /* 0x000000ffffff79a7 */ /* 0x000fe20008100421 */
[----:B------:R-:W-:Y:S05]  /*4db0*/  BRA.U UP3, `(.L_x_79) ;  /* 0xfffffff103547547 */ /* 0x000fea000b83ffff */
[----:B------:R-:W-:Y:S01]  /*4dc0*/  UIADD3 UR6, UPT, UPT, UR6, 0xa0, URZ ;  /* 0x000000a006067890 */ /* 0x000fe2000fffe0ff */
[----:B------:R-:W-:-:S03]  /*4dd0*/  SHF.L.U32 R3, R11, 0x1f, RZ ;  /* 0x0000001f0b037819 */ /* 0x000fc600000006ff */
[----:B------:R-:W-:-:S09]  /*4de0*/  ULEA UR4, UR29, UR6, 0x3 ;  /* 0x000000061d047291 */ /* 0x000fd2000f8e18ff */
[----:B------:R-:W1:Y:S02]  /*4df0*/  SYNCS.PHASECHK.TRANS64.TRYWAIT P0, [UR4], R3 ;  /* 0x00000003ff0075a7 */ /* 0x000e640008001104 */
[----:B-1----:R-:W-:Y:S05]  /*4e00*/  @!P0 BRA `(.L_x_80) ;  /* 0x0000009c00bc8947 */ /* 0x002fea0003800000 */
.L_x_158:
[----:B------:R-:W-:-:S04]  /*4e10*/  UIADD3 UR5, UPT, UPT, UR29, 0x1, URZ ;  /* 0x000000011d057890 */ /* 0x000fc8000fffe0ff */
[----:B------:R-:W-:-:S04]  /*4e20*/  UISETP.NE.AND UP0, UPT, UR5, 0x2, UPT ;  /* 0x000000020500788c */ /* 0x000fc8000bf05270 */
[----:B------:R-:W-:Y:S02]  /*4e30*/  USEL UR4, URZ, 0x1, UP0 ;  /* 0x00000001ff047887 */ /* 0x000fe40008000000 */
[----:B------:R-:W-:-:S04]  /*4e40*/  USEL UR5, UR5, URZ, UP0 ;  /* 0x000000ff05057287 */ /* 0x000fc80008000000 */
[----:B------:R-:W-:Y:S01]  /*4e50*/  ULEA UR5, UR5, UR6, 0x3 ;  /* 0x0000000605057291 */ /* 0x000fe2000f8e18ff */
[----:B-1----:R-:W-:-:S04]  /*4e60*/  LOP3.LUT R3, R11, UR4, RZ, 0x3c, !PT ;  /* 0x000000040b037c12 */ /* 0x002fc8000f8e3cff */
[----:B------:R-:W-:Y:S01]  /*4e70*/  SHF.L.U32 R3, R3, 0x1f, RZ ;  /* 0x0000001f03037819 */ /* 0x000fe200000006ff */
[----:B---3--:R-:W-:-:S07]  /*4e80*/  IMAD.U32 R0, RZ, RZ, UR5 ;  /* 0x00000005ff007e24 */ /* 0x008fce000f8e00ff */
.L_x_81:
[----:B-1----:R1:W3:Y:S02]  /*4e90*/  SYNCS.PHASECHK.TRANS64.TRYWAIT P0, [R0+URZ], R3 ;  /* 0x00000003000075a7 */ /* 0x0022e400080011ff */
[----:B---3--:R-:W-:Y:S05]  /*4ea0*/  @!P0 NANOSLEEP.SYNCS 0x989680 ;  /* 0x009896800000895d */ /* 0x008fea0003900000 */
[----:B------:R-:W3:Y:S02]  /*4eb0*/  @!P0 SYNCS.PHASECHK.TRANS64 P0, [R0+URZ], R3 ;  /* 0x00000003000085a7 */ /* 0x000ee400080010ff */
[----:B--23--:R-:W-:Y:S05]  /*4ec0*/  @P0 EXIT ;  /* 0x000000000000094d */ /* 0x00cfea0003800000 */
[----:B------:R-:W-:Y:S05]  /*4ed0*/  BRA `(.L_x_81) ;  /* 0xfffffffc00ec7947 */ /* 0x000fea000383ffff */
.L_x_71:
[----:B------:R-:W-:-:S06]  /*4ee0*/  UISETP.GE.AND UP0, UPT, UR12, 0x4, UPT ;  /* 0x000000040c00788c */ /* 0x000fcc000bf06270 */
[----:B------:R-:W-:-:S13]  /*4ef0*/  PLOP3.LUT P0, PT, PT, PT, UP0, 0x80, 0x8 ;  /* 0x000000000008781c */ /* 0x000fda0003f0f008 */
[----:B--2---:R-:W-:Y:S05]  /*4f00*/  @!P0 EXIT ;  /* 0x000000000000894d */ /* 0x004fea0003800000 */
[----:B------:R-:W-:Y:S01]  /*4f10*/  BAR.SYNC.DEFER_BLOCKING 0x6, 0xa0 ;  /* 0x0182800000007b1d */ /* 0x000fe20000010000 */
[----:B------:R-:W-:-:S05]  /*4f20*/  IMAD.U32 R2, R2, 0x10000, RZ ;  /* 0x0001000002027824 */ /* 0x000fca00078e00ff */
[----:B------:R-:W-:Y:S01]  /*4f30*/  UMOV UR4, 0x400 ;  /* 0x0000040000047882 */ /* 0x000fe20000000000 */
[----:B------:R-:W-:Y:S01]  /*4f40*/  UMOV UR5, URZ ;  /* 0x000000ff00057c82 */ /* 0x000fe20008000000 */
[----:B------:R-:W-:Y:S01]  /*4f50*/  ULEA UR4, UR7, UR4, 0x18 ;  /* 0x0000000407047291 */ /* 0x000fe2000f8ec0ff */
[----:B------:R-:W-:Y:S01]  /*4f60*/  LOP3.LUT R2, R2, 0x600000, RZ, 0xc0, !PT ;  /* 0x0060000002027812 */ /* 0x000fe200078ec0ff */
[----:B------:R-:W2:Y:S01]  /*4f70*/  LDCU UR40, c[0x0][0xb0c] ;  /* 0x00016180ff2877ac */ /* 0x000ea20008000800 */
[----:B------:R-:W3:Y:S01]  /*4f80*/  LDCU UR37, c[0x0][0xb30] ;  /* 0x00016600ff2577ac */ /* 0x000ee20008000800 */
[----:B------:R-:W4:Y:S01]  /*4f90*/  LDCU.64 UR52, c[0x0][0x888] ;  /* 0x00011100ff3477ac */ /* 0x000f220008000a00 */
[----:B------:R-:W1:Y:S04]  /*4fa0*/  LDCU.64 UR38, c[0x0][0xb28] ;  /* 0x00016500ff2677ac */ /* 0x000e680008000a00 */
[----:B------:R-:W2:Y:S01]  /*4fb0*/  LDS R3, [UR4+0x150] ;  /* 0x00015004ff037984 */ /* 0x000ea20008000800 */
[----:B------:R-:W-:Y:S01]  /*4fc0*/  UMOV UR4, 0x1 ;  /* 0x0000000100047882 */ /* 0x000fe20000000000 */
[----:B------:R-:W1:Y:S01]  /*4fd0*/  LDCU.128 UR48, c[0x0][0xb10] ;  /* 0x00016200ff3077ac */ /* 0x000e620008000c00 */
[----:B------:R-:W-:Y:S01]  /*4fe0*/  MOV R0, UR4 ;  /* 0x0000000400007c02 */ /* 0x000fe20008000f00 */
[----:B------:R-:W-:Y:S01]  /*4ff0*/  UMOV UR4, URZ ;  /* 0x000000ff00047c82 */ /* 0x000fe20008000000 */
[----:B------:R-:W-:-:S03]  /*5000*/  UMOV UR44, URZ ;  /* 0x000000ff002c7c82 */ /* 0x000fc60008000000 */
[----:B------:R3:W-:Y:S01]  /*5010*/  STL [R1+0x1f4], R0 ;  /* 0x0001f40001007387 */ /* 0x0007e20000100800 */
[----:B------:R-:W-:Y:S01]  /*5020*/  UMOV UR15, URZ ;  /* 0x000000ff000f7c82 */ /* 0x000fe20008000000 */
[----:B------:R-:W-:Y:S01]  /*5030*/  UMOV UR43, URZ ;  /* 0x000000ff002b7c82 */ /* 0x000fe20008000000 */
[----:B---3--:R-:W-:-:S05]  /*5040*/  IMAD.U32 R0, RZ, RZ, UR5 ;  /* 0x00000005ff007e24 */ /* 0x008fca000f8e00ff */
[----:B------:R3:W-:Y:S01]  /*5050*/  STL [R1+0x1f0], R0 ;  /* 0x0001f00001007387 */ /* 0x0007e20000100800 */
[----:B--2---:R-:W-:Y:S01]  /*5060*/  IMAD.IADD R2, R3, 0x1, R2 ;  /* 0x0000000103027824 */ /* 0x004fe200078e0202 */
[----:B------:R-:W-:Y:S02]  /*5070*/  MOV R3, UR5 ;  /* 0x0000000500037c02 */ /* 0x000fe40008000f00 */
[----:B---3--:R-:W-:-:S05]  /*5080*/  MOV R0, UR4 ;  /* 0x0000000400007c02 */ /* 0x008fca0008000f00 */
[----:B------:R2:W-:Y:S04]  /*5090*/  STL [R1+0x1ec], R0 ;  /* 0x0001ec0001007387 */ /* 0x0005e80000100800 */
[----:B------:R2:W-:Y:S04]  /*50a0*/  STL [R1+0x1e8], R3 ;  /* 0x0001e80301007387 */ /* 0x0005e80000100800 */
[----:B-1--4-:R2:W-:Y:S02]  /*50b0*/  STL [R1+0x1e4], R0 ;  /* 0x0001e40001007387 */ /* 0x0125e40000100800 */
.L_x_115:
[----:B-1----:R-:W1:Y:S01]  /*50c0*/  S2UR UR56, SR_CgaCtaId ;  /* 0x00000000003879c3 */ /* 0x002e620000008800 */
[----:B--23--:R-:W2:Y:S01]  /*50d0*/  LDL R0, [R1+0x1ec] ;  /* 0x0001ec0001007983 */ /* 0x00cea20000100800 */
[----:B------:R-:W-:Y:S01]  /*50e0*/  UMOV UR4, 0x400 ;  /* 0x0000040000047882 */ /* 0x000fe20000000000 */
[----:B--2---:R-:W-:Y:S01]  /*50f0*/  R2UR UR5, R0 ;  /* 0x00000000000572ca */ /* 0x004fe200000e0000 */
[----:B-1----:R-:W-:Y:S04]  /*5100*/  ULEA UR56, UR56, UR4, 0x18 ;  /* 0x0000000438387291 */ /* 0x002fe8000f8ec0ff */
[----:B------:R-:W-:Y:S08]  /*5110*/  ULEA UR4, UR15, UR56, 0x3 ;  /* 0x000000380f047291 */ /* 0x000ff0000f8e18ff */
[----:B------:R-:W-:Y:S05]  /*5120*/  IMAD.U32 R0, RZ, RZ, UR5 ;  /* 0x00000005ff007e24 */ /* 0x000fea000f8e00ff */
[----:B------:R-:W-:Y:S04]  /*5130*/  SHF.L.U32 R3, R0, 0x1f, RZ ;  /* 0x0000001f00037819 */ /* 0x000fe800000006ff */
[----:B------:R-:W1:Y:S02]  /*5140*/  SYNCS.PHASECHK.TRANS64.TRYWAIT P0, [UR4+0xc0], R3 ;  /* 0x0000c003ff0075a7 */ /* 0x000e640008001104 */
[----:B-1---5:R-:W-:Y:S05]  /*5150*/  @!P0 BRA `(.L_x_82) ;  /* 0x0000009c00008947 */ /* 0x022fea0003800000 */
.L_x_160:
[----:B------:R-:W-:Y:S02]  /*5160*/  ULEA UR5, UR15, UR56, 0x4 ;  /* 0x000000380f057291 */ /* 0x000fe4000f8e20ff */
[----:B------:R-:W-:Y:S01]  /*5170*/  UIADD3 UR4, UPT, UPT, UR4, 0xd0, URZ ;  /* 0x000000d004047890 */ /* 0x000fe2000fffe0ff */
[----:B------:R-:W2:Y:S03]  /*5180*/  LDCU UR6, c[0x0][0xb24] ;  /* 0x00016480ff0677ac */ /* 0x000ea60008000800 */
[----:B------:R-:W-:Y:S03]  /*5190*/  UPRMT UR4, URZ, 0x654, UR4 ;  /* 0x00000654ff047896 */ /* 0x000fe60008000004 */
[----:B------:R-:W3:Y:S01]  /*51a0*/  LDS.128 R4, [UR5+0x130] ;  /* 0x00013005ff047984 */ /* 0x000ee20008000c00 */
[----:B------:R-:W-:Y:S01]  /*51b0*/  @!PT LDS RZ, [RZ] ;  /* 0x00000000fffff984 */ /* 0x000fe20000000800 */
[----:B------:R-:W-:Y:S01]  /*51c0*/  @!PT LDS RZ, [RZ] ;  /* 0x00000000fffff984 */ /* 0x000fe20000000800 */
[----:B------:R-:W-:Y:S01]  /*51d0*/  @!PT LDS RZ, [RZ] ;  /* 0x00000000fffff984 */ /* 0x000fe20000000800 */
[----:B------:R-:W-:Y:S01]  /*51e0*/  @!PT LDS RZ, [RZ] ;  /* 0x00000000fffff984 */ /* 0x000fe20000000800 */
[----:B------:R4:W-:Y:S07]  /*51f0*/  MEMBAR.ALL.CTA ;  /* 0x0000000000007992 */ /* 0x0009ee0000008000 */
[----:B----4-:R-:W4:Y:S02]  /*5200*/  FENCE.VIEW.ASYNC.S ;  /* 0x00000000000073c6 */ /* 0x010f240000000000 */
[----:B----4-:R-:W-:Y:S01]  /*5210*/  SYNCS.ARRIVE.TRANS64.RED.A1T0 RZ, [UR4], RZ ;  /* 0x000000ffffff79a7 */ /* 0x010fe20008100404 */
[----:B---3--:R-:W-:Y:S11]  /*5220*/  LOP3.LUT P0, RZ, R6, 0x1, RZ, 0xc0, !PT ;  /* 0x0000000106ff7812 */ /* 0x008ff6000780c0ff */
[----:B------:R-:W-:Y:S02]  /*5230*/  @!UPT UIADD3 URZ, UPT, UPT, URZ, URZ, URZ ;  /* 0x000000fffffff290 */ /* 0x000fe4000fffe0ff */
[----:B------:R-:W-:Y:S01]  /*5240*/  VOTEU.ANY UP0, P0 ;  /* 0x0000000000ff7886 */ /* 0x000fe20000000100 */
[----:B------:R-:W-:Y:S01]  /*5250*/  PLOP3.LUT P3, PT, PT, PT, UP0, 0x80, 0x8 ;  /* 0x000000000008781c */ /* 0x000fe20003f6f008 */
[----:B------:R-:W-:Y:S01]  /*5260*/  UP2UR UR5, UPR, URZ, 0x1 ;  /* 0x00000001ff057883 */ /* 0x000fe20008000000 */
[----:B------:R-:W-:Y:S02]  /*5270*/  PLOP3.LUT P1, PT, PT, PT, UP0, 0x80, 0x8 ;  /* 0x000000000008781c */ /* 0x000fe40003f2f008 */
[----:B------:R-:W-:Y:S02]  /*5280*/  PLOP3.LUT P2, PT, PT, PT, UP0, 0x80, 0x8 ;  /* 0x000000000008781c */ /* 0x000fe40003f4f008 */
[----:B------:R-:W-:Y:S01]  /*5290*/  PLOP3.LUT P0, PT, PT, PT, UP0, 0x80, 0x8 ;  /* 0x000000000008781c */ /* 0x000fe20003f0f008 */
[----:B------:R-:W-:Y:S01]  /*52a0*/  IMAD.U32 R8, RZ, RZ, UR5 ;  /* 0x00000005ff087e24 */ /* 0x000fe2000f8e00ff */
[----:B--2---:R-:W-:Y:S04]  /*52b0*/  UISETP.GE.AND UP0, UPT, UR6, 0x1, UPT ;  /* 0x000000010600788c */ /* 0x004fe8000bf06270 */
[----:B------:R2:W-:Y:S01]  /*52c0*/  STL [R1+0x1f8], R8 ;  /* 0x0001f80801007387 */ /* 0x0005e20000100800 */
[----:B-1----:R-:W-:Y:S02]  /*52d0*/  @P3 MOV R3, R4 ;  /* 0x0000000400033202 */ /* 0x002fe40000000f00 */
[----:B------:R-:W-:Y:S02]  /*52e0*/  @P1 LOP3.LUT R0, R5, 0xffff, RZ, 0xc0, !PT ;  /* 0x0000ffff05001812 */ /* 0x000fe400078ec0ff */
[----:B------:R-:W-:Y:S02]  /*52f0*/  @P2 R2UR UR42, R3 ;  /* 0x00000000032a22ca */ /* 0x000fe400000e0000 */
[----:B------:R-:W-:Y:S01]  /*5300*/  @P0 R2UR UR41, R0 ;  /* 0x00000000002902ca */ /* 0x000fe200000e0000 */
[----:B------:R-:W-:Y:S03]  /*5310*/  @!UPT UIADD3 URZ, UPT, UPT, URZ, URZ, URZ ;  /* 0x000000fffffff290 */ /* 0x000fe6000fffe0ff */
[----:B------:R-:W-:Y:S11]  /*5320*/  BRA.U !UP0, `(.L_x_83) ;  /* 0x0000000108cc7547 */ /* 0x000ff6000b800000 */
[----:B------:R-:W1:Y:S01]  /*5330*/  LDCU UR7, c[0x0][0xb20] ;  /* 0x00016400ff0777ac */ /* 0x000e620008000800 */
[----:B------:R-:W3:Y:S01]  /*5340*/  LDCU UR9, c[0x0][0x370] ;  /* 0x00006e00ff0977ac */ /* 0x000ee20008000800 */
[----:B------:R-:W4:Y:S01]  /*5350*/  LDCU UR4, c[0x0][0x374] ;  /* 0x00006e80ff0477ac */ /* 0x000f220008000800 */
[----:B------:R-:W-:Y:S02]  /*5360*/  UISETP.NE.AND UP0, UPT, UR50, 0x1, UPT ;  /* 0x000000013200788c */ /* 0x000fe4000bf05270 */
[----:B------:R-:W-:Y:S02]  /*5370*/  UISETP.NE.AND UP1, UPT, UR40, 0x1, UPT ;  /* 0x000000012800788c */ /* 0x000fe4000bf25270 */
[----:B------:R-:W-:Y:S02]  /*5380*/  UIMAD.WIDE.U32 UR10, UR41, UR51, URZ ;  /* 0x00000033290a72a5 */ /* 0x000fe4000f8e00ff */
[----:B------:R-:W-:Y:S02]  /*5390*/  UIMAD.WIDE.U32 UR12, UR42, UR48, URZ ;  /* 0x000000302a0c72a5 */ /* 0x000fe4000f8e00ff */
[----:B------:R-:W-:Y:S02]  /*53a0*/  UISETP.NE.AND UP2, UPT, UR6, 0x1, UPT ;  /* 0x000000010600788c */ /* 0x000fe4000bf45270 */
[----:B---3--:R-:W-:Y:S01]  /*53b0*/  UIMAD.WIDE.U32 UR16, UR9, UR48, URZ ;  /* 0x00000030091072a5 */ /* 0x008fe2000f8e00ff */
[----:B------:R-:W-:Y:S01]  /*53c0*/  UMOV UR10, UR11 ;  /* 0x0000000b000a7c82 */ /* 0x000fe20008000000 */
[----:B----4-:R-:W-:Y:S02]  /*53d0*/  UIMAD.WIDE.U32 UR18, UR4, UR51, URZ ;  /* 0x00000033041272a5 */ /* 0x010fe4000f8e00ff */
[----:B-1----:R-:W-:Y:S03]  /*53e0*/  USHF.R.U32.HI UR10, URZ, UR7, UR10 ;  /* 0x00000007ff0a7299 */ /* 0x002fe6000801160a */
[----:B------:R-:W-:Y:S02]  /*53f0*/  UMOV UR16, UR17 ;  /* 0x0000001100107c82 */ /* 0x000fe40008000000 */
[----:B------:R-:W-:Y:S02]  /*5400*/  @UP1 USHF.R.U32.HI UR9, URZ, UR49, UR16 ;  /* 0x00000031ff091299 */ /* 0x000fe40008011610 */
[----:B------:R-:W-:Y:S01]  /*5410*/  USEL UR10, UR41, UR10, !UP0 ;  /* 0x0000000a290a7287 */ /* 0x000fe2000c000000 */
[----:B------:R-:W-:Y:S02]  /*5420*/  UMOV UR5, UR19 ;  /* 0x0000001300057c82 */ /* 0x000fe40008000000 */
[----:B------:R-:W-:Y:S03]  /*5430*/  @UP0 USHF.R.U32.HI UR4, URZ, UR7, UR5 ;  /* 0x00000007ff040299 */ /* 0x000fe60008011605 */
[----:B------:R-:W-:Y:S01]  /*5440*/  UMOV UR7, UR13 ;  /* 0x0000000d00077c82 */ /* 0x000fe20008000000 */
[----:B------:R-:W-:Y:S02]  /*5450*/  UIMAD.WIDE.U32 UR16, UR4, UR38, URZ ;  /* 0x00000026041072a5 */ /* 0x000fe4000f8e00ff */
[----:B------:R-:W-:Y:S02]  /*5460*/  UIMAD.WIDE.U32 UR12, UR9, UR38, URZ ;  /* 0x00000026090c72a5 */ /* 0x000fe4000f8e00ff */
[----:B------:R-:W-:Y:S03]  /*5470*/  USHF.R.U32.HI UR7, URZ, UR49, UR7 ;  /* 0x00000031ff077299 */ /* 0x000fe60008011607 */
[----:B------:R-:W-:Y:S02]  /*5480*/  UMOV UR5, UR17 ;  /* 0x0000001100057c82 */ /* 0x000fe40008000000 */
[----:B------:R-:W-:Y:S02]  /*5490*/  @UP2 USHF.R.U32.HI UR4, URZ, UR39, UR5 ;  /* 0x00000027ff042299 */ /* 0x000fe40008011605 */
[----:B------:R-:W-:Y:S02]  /*54a0*/  USEL UR5, UR42, UR7, !UP1 ;  /* 0x000000072a057287 */ /* 0x000fe4000c800000 */
[----:B------:R-:W-:Y:S02]  /*54b0*/  UIMAD UR4, UR6, UR4, URZ ;  /* 0x00000004060472a4 */ /* 0x000fe4000f8e02ff */
[----:B------:R-:W-:Y:S02]  /*54c0*/  UIADD3 UR8, UPT, UPT, -UR5, URZ, URZ ;  /* 0x000000ff05087290 */ /* 0x000fe4000fffe1ff */
[----:B------:R-:W-:Y:S02]  /*54d0*/  UISETP.GE.AND UP0, UPT, UR10, UR4, UPT ;  /* 0x000000040a00728c */ /* 0x000fe4000bf06270 */
[----:B------:R-:W-:Y:S01]  /*54e0*/  UIMAD UR42, UR40, UR8, UR42 ;  /* 0x00000008282a72a4 */ /* 0x000fe2000f8e022a */
[----:B------:R-:W-:Y:S02]  /*54f0*/  UMOV UR12, UR13 ;  /* 0x0000000d000c7c82 */ /* 0x000fe40008000000 */
[----:B------:R-:W-:Y:S02]  /*5500*/  @UP2 USHF.R.U32.HI UR9, URZ, UR39, UR12 ;  /* 0x00000027ff092299 */ /* 0x000fe4000801160c */
[----:B------:R-:W-:Y:S02]  /*5510*/  UIMAD.WIDE.U32 UR12, UR10, UR38, URZ ;  /* 0x000000260a0c72a5 */ /* 0x000fe4000f8e00ff */
[----:B------:R-:W-:Y:S04]  /*5520*/  UIMAD UR7, UR6, UR9, URZ ;  /* 0x00000009060772a4 */ /* 0x000fe8000f8e02ff */
[----:B------:R-:W-:Y:S01]  /*5530*/  UISETP.GE.OR UP0, UPT, UR5, UR7, UP0 ;  /* 0x000000070500728c */ /* 0x000fe20008706670 */
[----:B------:R-:W-:Y:S01]  /*5540*/  UMOV UR4, UR13 ;  /* 0x0000000d00047c82 */ /* 0x000fe20008000000 */
[----:B------:R-:W-:Y:S02]  /*5550*/  UIMAD.WIDE.U32 UR12, UR5, UR38, URZ ;  /* 0x00000026050c72a5 */ /* 0x000fe4000f8e00ff */
[----:B------:R-:W-:Y:S04]  /*5560*/  USHF.R.U32.HI UR4, URZ, UR39, UR4 ;  /* 0x00000027ff047299 */ /* 0x000fe80008011604 */
[----:B------:R-:W-:Y:S03]  /*5570*/  USEL UR14, UR10, UR4, !UP2 ;  /* 0x000000040a0e7287 */ /* 0x000fe6000d000000 */
[----:B------:R-:W-:Y:S01]  /*5580*/  @!UP0 UMOV UR4, UR13 ;  /* 0x0000000d00048c82 */ /* 0x000fe20008000000 */
[----:B------:R-:W-:Y:S02]  /*5590*/  UIADD3 UR7, UPT, UPT, -UR14, URZ, URZ ;  /* 0x000000ff0e077290 */ /* 0x000fe4000fffe1ff */
[----:B------:R-:W-:Y:S02]  /*55a0*/  @!UP0 USHF.R.U32.HI UR4, URZ, UR39, UR4 ;  /* 0x00000027ff048299 */ /* 0x000fe40008011604 */
[----:B------:R-:W-:Y:S02]  /*55b0*/  UIMAD UR11, UR6, UR7, UR10 ;  /* 0x00000007060b72a4 */ /* 0x000fe4000f8e020a */
[----:B------:R-:W-:Y:S02]  /*55c0*/  @!UP0 USEL UR4, UR5, UR4, !UP2 ;  /* 0x0000000405048287 */ /* 0x000fe4000d000000 */
[----:B------:R-:W-:Y:S02]  /*55d0*/  UIADD3 UR7, UPT, UPT, -UR10, URZ, URZ ;  /* 0x000000ff0a077290 */ /* 0x000fe4000fffe1ff */
[----:B------:R-:W-:Y:S02]  /*55e0*/  @!UP0 UIMAD UR9, UR9, UR11, UR4 ;  /* 0x0000000b090982a4 */ /* 0x000fe4000f8e0204 */
[----:B------:R-:W-:Y:S02]  /*55f0*/  @!UP0 UIADD3 UR4, UPT, UPT, UR14, -UR4, URZ ;  /* 0x800000040e048290 */ /* 0x000fe4000fffe0ff */
[----:B------:R-:W-:Y:S02]  /*5600*/  UIMAD UR41, UR50, UR7, UR41 ;  /* 0x00000007322972a4 */ /* 0x000fe4000f8e0229 */
[----:B------:R-:W-:Y:S03]  /*5610*/  @!UP0 UIMAD UR10, UR4, UR6, UR5 ;  /* 0x00000006040a82a4 */ /* 0x000fe6000f8e0205 */
[----:B------:R-:W-:Y:S02]  /*5620*/  @!UP0 UMOV UR5, UR9 ;  /* 0x0000000900058c82 */ /* 0x000fe40008000000 */
[----:B------:R-:W-:Y:S02]  /*5630*/  UIMAD UR42, UR5, UR40, UR42 ;  /* 0x00000028052a72a4 */ /* 0x000fe4000f8e022a */
[----:B------:R-:W-:Y:S11]  /*5640*/  UIMAD UR41, UR10, UR50, UR41 ;  /* 0x000000320a2972a4 */ /* 0x000ff6000f8e0229 */
[----:B------:R-:W-:Y:S01]  /*5650*/  @!UPT UIADD3 URZ, UPT, UPT, URZ, URZ, URZ ;  /* 0x000000fffffff290 */ /* 0x000fe2000fffe0ff */
.L_x_83:
[----:B------:R-:W-:Y:S01]  /*5660*/  UISETP.NE.AND UP0, UPT, UR37, 0x1, UPT ;  /* 0x000000012500788c */ /* 0x000fe2000bf05270 */
[----:B------:R-:W3:Y:S01]  /*5670*/  LDL.LU R0, [R1+0x1e0] ;  /* 0x0001e00001007983 */ /* 0x000ee20000300800 */
[----:B------:R-:W-:Y:S09]  /*5680*/  R2UR UR4, R8 ;  /* 0x00000000080472ca */ /* 0x000ff200000e0000 */
[----:B------:R-:W1:Y:S04]  /*5690*/  @!UP0 LDCU.128 UR8, c[0x0][0xb10] ;  /* 0x00016200ff0887ac */ /* 0x000e680008000c00 */
[----:B------:R-:W-:Y:S01]  /*56a0*/  UISETP.NE.AND UP1, UPT, UR4, URZ, UPT ;  /* 0x000000ff0400728c */ /* 0x000fe2000bf25270 */
[----:B------:R-:W4:Y:S01]  /*56b0*/  @!UP0 LDCU UR5, c[0x0][0xb0c] ;  /* 0x00016180ff0587ac */ /* 0x000f220008000800 */
[----:B------:R-:W2:Y:S04]  /*56c0*/  @!UP0 LDCU UR4, c[0x0][0xb20] ;  /* 0x00016400ff0487ac */ /* 0x000ea80008000800 */
[----:B------:R-:W-:Y:S02]  /*56d0*/  PLOP3.LUT P1, PT, PT, PT, UP1, 0x80, 0x8 ;  /* 0x000000000008781c */ /* 0x000fe40003f2f018 */
[----:B------:R-:W-:Y:S01]  /*56e0*/  PLOP3.LUT P0, PT, PT, PT, UP1, 0x80, 0x8 ;  /* 0x000000000008781c */ /* 0x000fe20003f0f018 */
[----:B-1----:R-:W-:Y:S02]  /*56f0*/  UIMAD.WIDE.U32 UR6, UR42, UR8, URZ ;  /* 0x000000082a0672a5 */ /* 0x002fe4000f8e00ff */
[----:B------:R-:W-:Y:S02]  /*5700*/  UIMAD.WIDE.U32 UR12, UR41, UR11, URZ ;  /* 0x0000000b290c72a5 */ /* 0x000fe4000f8e00ff */
[----:B------:R-:W-:Y:S03]  /*5710*/  @!UP0 UISETP.NE.AND UP1, UPT, UR10, 0x1, UPT ;  /* 0x000000010a00888c */ /* 0x000fe6000bf25270 */
[----:B------:R-:W-:Y:S02]  /*5720*/  @!UP0 UMOV UR6, UR7 ;  /* 0x0000000700068c82 */ /* 0x000fe40008000000 */
[----:B------:R-:W-:Y:S01]  /*5730*/  @!UP0 USHF.R.U32.HI UR6, URZ, UR9, UR6 ;  /* 0x00000009ff068299 */ /* 0x000fe20008011606 */
[----:B------:R-:W-:Y:S01]  /*5740*/  @P1 SHF.R.U32.HI R4, RZ, 0x10, R5 ;  /* 0x00000010ff041819 */ /* 0x000fe20000011605 */
[----:B----4-:R-:W-:Y:S01]  /*5750*/  @!UP0 UISETP.NE.AND UP2, UPT, UR5, 0x1, UPT ;  /* 0x000000010500888c */ /* 0x010fe2000bf45270 */
[----:B------:R-:W-:Y:S02]  /*5760*/  @!UP0 UMOV UR7, UR13 ;  /* 0x0000000d00078c82 */ /* 0x000fe40008000000 */
[----:B--2---:R-:W-:Y:S02]  /*5770*/  @!UP0 USHF.R.U32.HI UR4, URZ, UR4, UR7 ;  /* 0x00000004ff048299 */ /* 0x004fe40008011607 */
[----:B------:R-:W-:Y:S02]  /*5780*/  @!UP0 USEL UR7, UR42, UR6, !UP2 ;  /* 0x000000062a078287 */ /* 0x000fe4000d000000 */
[----:B------:R-:W-:Y:S04]  /*5790*/  @!UP0 USEL UR6, UR41, UR4, !UP1 ;  /* 0x0000000429068287 */ /* 0x000fe8000c800000 */
[----:B------:R-:W-:Y:S02]  /*57a0*/  @!UP0 UIADD3 UR4, UPT, UPT, -UR7, UR6, URZ ;  /* 0x0000000607048290 */ /* 0x000fe4000fffe1ff */
[----:B------:R-:W-:Y:S02]  /*57b0*/  @!UP0 UIADD3 UR6, UPT, UPT, UR7, -UR6, URZ ;  /* 0x8000000607068290 */ /* 0x000fe4000fffe0ff */
[----:B------:R-:W-:Y:S02]  /*57c0*/  @!UP0 UIMAD UR42, UR4, UR5, UR42 ;  /* 0x00000005042a82a4 */ /* 0x000fe4000f8e022a */
[----:B------:R-:W-:Y:S02]  /*57d0*/  UIADD3 UR4, UPT, UPT, UR15, 0x1, URZ ;  /* 0x000000010f047890 */ /* 0x000fe4000fffe0ff */
[----:B------:R-:W-:Y:S02]  /*57e0*/  UIADD3 UR7, UPT, UPT, UR56, 0x200, URZ ;  /* 0x0000020038077890 */ /* 0x000fe4000fffe0ff */
[----:B------:R-:W-:Y:S02]  /*57f0*/  @!UP0 UIMAD UR41, UR6, UR10, UR41 ;  /* 0x0000000a062982a4 */ /* 0x000fe4000f8e0229 */
[----:B------:R-:W-:Y:S01]  /*5800*/  ULOP3.LUT UP0, URZ, UR7, 0x90, URZ, 0xc0, !UPT ;  /* 0x0000009007ff7892 */ /* 0x000fe2000f80c0ff */
[----:B---3--:R-:W-:Y:S01]  /*5810*/  R2UR UR14, R0 ;  /* 0x00000000000e72ca */ /* 0x008fe200000e0000 */
[----:B------:R-:W-:Y:S01]  /*5820*/  IMAD.U32 R0, RZ, RZ, UR4 ;  /* 0x00000004ff007e24 */ /* 0x000fe2000f8e00ff */
[----:B------:R-:W-:Y:S11]  /*5830*/  @P0 R2UR UR14, R4 ;  /* 0x00000000040e02ca */ /* 0x000ff600000e0000 */
[----:B------:R-:W-:Y:S02]  /*5840*/  @!UPT UIADD3 URZ, UPT, UPT, URZ, URZ, URZ ;  /* 0x000000fffffff290 */ /* 0x000fe4000fffe0ff */
[----:B------:R-:W-:Y:S05]  /*5850*/  IMAD.U32 R3, RZ, RZ, UR14 ;  /* 0x0000000eff037e24 */ /* 0x000fea000f8e00ff */
[----:B------:R1:W-:Y:S04]  /*5860*/  STL [R1+0x1e0], R3 ;  /* 0x0001e00301007387 */ /* 0x0003e80000100800 */
[----:B------:R1:W-:Y:S01]  /*5870*/  STL [R1+0x1dc], R0 ;  /* 0x0001dc0001007387 */ /* 0x0003e20000100800 */
[----:B------:R-:W-:Y:S05]  /*5880*/  BRA.U !UP0, `(.L_x_84) ;  /* 0x00000001087c7547 */ /* 0x000fea000b800000 */
[----:B------:R-:W2:Y:S01]  /*5890*/  LDCU.64 UR8, c[0x4][0x80] ;  /* 0x01001000ff0877ac */ /* 0x000ea20008000a00 */
[----:B------:R-:W-:Y:S01]  /*58a0*/  MOV R16, 0x0 ;  /* 0x0000000000107802 */ /* 0x000fe20000000f00 */
[----:B------:R-:W-:Y:S02]  /*58b0*/  HFMA2 R12, -RZ, RZ, 0, 5.9604644775390625e-08 ;  /* 0x00000001ff0c7431 */ /* 0x000fe400000001ff */
[----:B------:R-:W-:Y:S01]  /*58c0*/  IMAD.MOV.U32 R8, RZ, RZ, 0x70 ;  /* 0x00000070ff087424 */ /* 0x000fe200078e00ff */
[----:B------:R3:W4:Y:S01]  /*58d0*/  LDC.64 R14, c[0x4][R16] ;  /* 0x01000000100e7b82 */ /* 0x0007220000000a00 */
[----:B------:R-:W1:Y:S01]  /*58e0*/  LDCU.64 UR6, c[0x4][0x88] ;  /* 0x01001100ff0677ac */ /* 0x000e620008000a00 */
[----:B------:R-:W-:Y:S01]  /*58f0*/  IMAD.MOV.U32 R13, RZ, RZ, RZ ;  /* 0x000000ffff0d7224 */ /* 0x000fe200078e00ff */
[----:B------:R-:W1:Y:S01]  /*5900*/  LDCU.64 UR4, c[0x4][0x8] ;  /* 0x01000100ff0477ac */ /* 0x000e620008000a00 */
[----:B--2---:R-:W-:Y:S01]  /*5910*/  MOV R5, UR9 ;  /* 0x0000000900057c02 */ /* 0x004fe20008000f00 */
[----:B------:R-:W-:Y:S01]  /*5920*/  IMAD.U32 R4, RZ, RZ, UR8 ;  /* 0x00000008ff047e24 */ /* 0x000fe2000f8e00ff */
[----:B-1----:R-:W-:Y:S01]  /*5930*/  MOV R7, UR7 ;  /* 0x0000000700077c02 */ /* 0x002fe20008000f00 */
[----:B------:R-:W-:Y:S01]  /*5940*/  IMAD.U32 R6, RZ, RZ, UR6 ;  /* 0x00000006ff067e24 */ /* 0x000fe2000f8e00ff */
[----:B------:R-:W-:Y:S01]  /*5950*/  MOV R11, UR5 ;  /* 0x00000005000b7c02 */ /* 0x000fe20008000f00 */
[----:B------:R-:W-:Y:S02]  /*5960*/  IMAD.U32 R10, RZ, RZ, UR4 ;  /* 0x00000004ff0a7e24 */ /* 0x000fe4000f8e00ff */
[----:B------:R-:W-:Y:S07]  /*5970*/  LEPC R20, `(.L_x_85) ;  /* 0x000000001014794e */ /* 0x000fee0000000000 */
[----:B---345:R-:W-:Y:S05]  /*5980*/  CALL.ABS.NOINC R14 ;  /* 0x000000000e007343 */ /* 0x038fea0003c00000 */
.L_x_85:
[----:B------:R-:W1:Y:S01]  /*5990*/  LDCU.64 UR8, c[0x4][0x80] ;  /* 0x01001000ff0877ac */ /* 0x000e620008000a00 */
[----:B------:R-:W2:Y:S01]  /*59a0*/  LDC.64 R16, c[0x4][R16] ;  /* 0x0100000010107b82 */ /* 0x000ea20000000a00 */
[----:B------:R-:W-:Y:S02]  /*59b0*/  HFMA2 R12, -RZ, RZ, 0, 5.9604644775390625e-08 ;  /* 0x00000001ff0c7431 */ /* 0x000fe400000001ff */
[----:B------:R-:W-:Y:S02]  /*59c0*/  IMAD.MOV.U32 R8, RZ, RZ, 0x70 ;  /* 0x00000070ff087424 */ /* 0x000fe400078e00ff */
[----:B------:R-:W-:Y:S01]  /*59d0*/  IMAD.MOV.U32 R13, RZ, RZ, RZ ;  /* 0x000000ffff0d7224 */ /* 0x000fe200078e00ff */
[----:B------:R-:W3:Y:S01]  /*59e0*/  LDCU.64 UR6, c[0x4][0x88] ;  /* 0x01001100ff0677ac */ /* 0x000ee20008000a00 */
[----:B------:R-:W4:Y:S01]  /*59f0*/  LDCU.64 UR4, c[0x4][0x8] ;  /* 0x01000100ff0477ac */ /* 0x000f220008000a00 */
[----:B-1----:R-:W-:Y:S02]  /*5a00*/  MOV R4, UR8 ;  /* 0x0000000800047c02 */ /* 0x002fe40008000f00 */
[----:B------:R-:W-:Y:S02]  /*5a10*/  MOV R5, UR9 ;  /* 0x0000000900057c02 */ /* 0x000fe40008000f00 */
[----:B---3--:R-:W-:Y:S01]  /*5a20*/  MOV R7, UR7 ;  /* 0x0000000700077c02 */ /* 0x008fe20008000f00 */
[----:B------:R-:W-:Y:S01]  /*5a30*/  IMAD.U32 R6, RZ, RZ, UR6 ;  /* 0x00000006ff067e24 */ /* 0x000fe2000f8e00ff */
[----:B----4-:R-:W-:Y:S01]  /*5a40*/  MOV R11, UR5 ;  /* 0x00000005000b7c02 */ /* 0x010fe20008000f00 */
[----:B------:R-:W-:Y:S02]  /*5a50*/  IMAD.U32 R10, RZ, RZ, UR4 ;  /* 0x00000004ff0a7e24 */ /* 0x000fe4000f8e00ff */
[----:B------:R-:W-:Y:S07]  /*5a60*/  LEPC R20, `(.L_x_84) ;  /* 0x000000001014794e */ /* 0x000fee0000000000 */
[----:B--2---:R-:W-:Y:S05]  /*5a70*/  CALL.ABS.NOINC R16 ;  /* 0x0000000010007343 */ /* 0x004fea0003c00000 */
.L_x_84:
[----:B------:R-:W-:Y:S01]  /*5a80*/  PLOP3.LUT P1, PT, PT, PT, PT, 0x8, 0x80 ;  /* 0x000000000080781c */ /* 0x000fe20003f2e170 */
[----:B------:R-:W2:Y:S01]  /*5a90*/  LDL R16, [R1+0x1d8] ;  /* 0x0001d80001107983 */ /* 0x000ea20000100800 */
[----:B------:R-:W3:Y:S03]  /*5aa0*/  LDC.64 R6, c[0x0][0x890] ;  /* 0x00022400ff067b82 */ /* 0x000ee60000000a00 */
[----:B------:R4:W5:Y:S05]  /*5ab0*/  LDL R20, [R1+0x1d0] ;  /* 0x0001d00001147983 */ /* 0x00096a0000100800 */
[----:B------:R-:W4:Y:S01]  /*5ac0*/  LDC.64 R4, c[0x0][0x8b0] ;  /* 0x00022c00ff047b82 */ /* 0x000f220000000a00 */
[----:B------:R-:W1:Y:S01]  /*5ad0*/  S2R R22, SR_TID.X ;  /* 0x0000000000167919 */ /* 0x000e620000002100 */
[----:B--2---:R-:W-:Y:S01]  /*5ae0*/  R2UR UR4, R16 ;  /* 0x00000000100472ca */ /* 0x004fe200000e0000 */
[----:B-1----:R-:W-:Y:S01]  /*5af0*/  IMAD.SHL.U32 R0, R22, 0x10, RZ ;  /* 0x0000001016007824 */ /* 0x002fe200078e00ff */
[----:B---3--:R-:W-:Y:S02]  /*5b00*/  ISETP.NE.U32.AND P3, PT, R6, RZ, PT ;  /* 0x000000ff0600720c */ /* 0x008fe40003f65070 */
[----:B----4-:R-:W-:Y:S02]  /*5b10*/  ISETP.NE.U32.AND P4, PT, R4, RZ, PT ;  /* 0x000000ff0400720c */ /* 0x010fe40003f85070 */
[----:B------:R-:W-:Y:S02]  /*5b20*/  ISETP.NE.AND.EX P3, PT, R7, RZ, PT, P3 ;  /* 0x000000ff0700720c */ /* 0x000fe40003f65330 */
[----:B------:R-:W-:Y:S05]  /*5b30*/  ISETP.NE.AND.EX P4, PT, R5, RZ, PT, P4 ;  /* 0x000000ff0500720c */ /* 0x000fea0003f85340 */
[----:B------:R-:W-:Y:S06]  /*5b40*/  UISETP.NE.AND UP1, UPT, UR4, URZ, UPT ;  /* 0x000000ff0400728c */ /* 0x000fec000bf25270 */
[----:B------:R-:W-:Y:S05]  /*5b50*/  PLOP3.LUT P0, PT, PT, PT, UP1, 0x80, 0x8 ;  /* 0x000000000008781c */ /* 0x000fea0003f0f018 */
[----:B------:R-:W1:Y:S08]  /*5b60*/  @UP1 LDCU.64 UR4, c[0x0][0x888] ;  /* 0x00011100ff0417ac */ /* 0x000e700008000a00 */
[----:B------:R-:W-:Y:S01]  /*5b70*/  @P0 PLOP3.LUT P1, PT, P3, PT, PT, 0x80, 0x8 ;  /* 0x000000000008081c */ /* 0x000fe20001f2f070 */
[----:B-1----:R-:W-:Y:S04]  /*5b80*/  @UP1 UISETP.NE.U32.AND UP0, UPT, UR4, URZ, UPT ;  /* 0x000000ff0400128c */ /* 0x002fe8000bf05070 */
[----:B------:R-:W-:Y:S04]  /*5b90*/  @UP1 UISETP.NE.AND.EX UP0, UPT, UR5, URZ, UPT, UP0 ;  /* 0x000000ff0500128c */ /* 0x000fe8000bf05300 */
[----:B------:R-:W-:Y:S01]  /*5ba0*/  @UP1 USEL UR4, URZ, 0xffffffff, UP0 ;  /* 0xffffffffff041887 */ /* 0x000fe20008000000 */
[----:B------:R-:W-:Y:S11]  /*5bb0*/  @!P3 BRA `(.L_x_86) ;  /* 0x000000000038b947 */ /* 0x000ff60003800000 */
[----:B------:R-:W1:Y:S01]  /*5bc0*/  LDC.64 R8, c[0x0][0x888] ;  /* 0x00022200ff087b82 */ /* 0x000e620000000a00 */
[----:B------:R-:W-:Y:S01]  /*5bd0*/  IMAD.MOV.U32 R5, RZ, RZ, 0x1 ;  /* 0x00000001ff057424 */ /* 0x000fe200078e00ff */
[----:B-1----:R-:W-:Y:S04]  /*5be0*/  ISETP.NE.U32.AND P2, PT, R8, RZ, PT ;  /* 0x000000ff0800720c */ /* 0x002fe80003f45070 */
[----:B------:R-:W-:Y:S11]  /*5bf0*/  ISETP.NE.AND.EX P2, PT, R9, RZ, PT, P2 ;  /* 0x000000ff0900720c */ /* 0x000ff60003f45320 */
[----:B------:R-:W-:Y:S02]  /*5c00*/  @!UPT UIADD3 URZ, UPT, UPT, URZ, URZ, URZ ;  /* 0x000000fffffff290 */ /* 0x000fe4000fffe0ff */
[----:B------:R-:W1:Y:S01]  /*5c10*/  @P2 LDC.64 R8, c[0x0][0x888] ;  /* 0x00022200ff082b82 */ /* 0x000e620000000a00 */
[----:B------:R-:W-:Y:S01]  /*5c20*/  @P2 IMAD R3, R6, UR36, RZ ;  /* 0x0000002406032c24 */ /* 0x000fe2000f8e02ff */
[----:B-----5:R-:W-:Y:S03]  /*5c30*/  @P2 PRMT R20, R5, 0x7610, R20 ;  /* 0x0000761005142816 */ /* 0x020fe60000000014 */
[----:B-1----:R-:W-:Y:S04]  /*5c40*/  @P2 IMAD.WIDE R8, R3, 0x4, R8 ;  /* 0x0000000403082825 */ /* 0x002fe800078e0208 */
[----:B------:R-:W-:Y:S01]  /*5c50*/  IMAD.MOV.U32 R3, RZ, RZ, 0x1 ;  /* 0x00000001ff037424 */ /* 0x000fe200078e00ff */
[----:B------:R1:W5:Y:S04]  /*5c60*/  @P2 LDG.E R252, desc[UR54][R8.64] ;  /* 0x0000003608fc2981 */ /* 0x000368000c1e1900 */
[----:B------:R-:W-:Y:S05]  /*5c70*/  @!P2 PRMT R20, R3, 0x7610, R20 ;  /* 0x000076100314a816 */ /* 0x000fea0000000014 */
[----:B------:R1:W-:Y:S02]  /*5c80*/  STL.S16 [R1+0x1d0], R20 ;  /* 0x0001d01401007387 */ /* 0x0003e40000100600 */
[----:B-1----:R-:W2:Y:S02]  /*5c90*/  @!P2 LDC R252, c[0x0][0x880] ;  /* 0x00022000fffcab82 */ /* 0x002ea40000000800 */
.L_x_86:
[----:B------:R-:W-:Y:S05]  /*5ca0*/  @!P4 BRA `(.L_x_87) ;  /* 0x000000000024c947 */ /* 0x000fea0003800000 */
[----:B------:R-:W1:Y:S02]  /*5cb0*/  LDC.64 R6, c[0x0][0x8a8] ;  /* 0x00022a00ff067b82 */ /* 0x000e640000000a00 */
[----:B-1----:R-:W-:Y:S04]  /*5cc0*/  ISETP.NE.U32.AND P2, PT, R6, RZ, PT ;  /* 0x000000ff0600720c */ /* 0x002fe80003f45070 */
[----:B------:R-:W-:Y:S11]  /*5cd0*/  ISETP.NE.AND.EX P2, PT, R7, RZ, PT, P2 ;  /* 0x000000ff0700720c */ /* 0x000ff60003f45320 */
[----:B------:R-:W-:Y:S02]  /*5ce0*/  @!UPT UIADD3 URZ, UPT, UPT, URZ, URZ, URZ ;  /* 0x000000fffffff290 */ /* 0x000fe4000fffe0ff */
[----:B------:R-:W1:Y:S01]  /*5cf0*/  @P2 LDC.64 R6, c[0x0][0x8a8] ;  /* 0x00022a00ff062b82 */ /* 0x000e620000000a00 */
[----:B------:R-:W-:Y:S04]  /*5d00*/  @P2 IMAD R3, R4, UR36, RZ ;  /* 0x0000002404032c24 */ /* 0x000fe8000f8e02ff */
[----:B-1----:R-:W-:Y:S05]  /*5d10*/  @P2 IMAD.WIDE R6, R3, 0x4, R6 ;  /* 0x0000000403062825 */ /* 0x002fea00078e0206 */
[----:B-----5:R1:W5:Y:S02]  /*5d20*/  @P2 LDG.E R248, desc[UR54][R6.64] ;  /* 0x0000003606f82981 */ /* 0x020364000c1e1900 */
[----:B-1----:R-:W3:Y:S02]  /*5d30*/  @!P2 LDC R248, c[0x0][0x8a0] ;  /* 0x00022800fff8ab82 */ /* 0x002ee40000000800 */
.L_x_87:
[----:B------:R-:W4:Y:S01]  /*5d40*/  LDL R3, [R1+0x1f0] ;  /* 0x0001f00001037983 */ /* 0x000f220000100800 */
[----:B--2--5:R-:W-:Y:S01]  /*5d50*/  @P0 FSETP.NEU.AND P4, PT, R252, RZ, PT ;  /* 0x000000fffc00020b */ /* 0x024fe20003f8d000 */
[----:B------:R-:W-:Y:S01]  /*5d60*/  IMAD.U32 R5, RZ, RZ, UR4 ;  /* 0x00000004ff057e24 */ /* 0x000fe2000f8e00ff */
[----:B------:R-:W-:Y:S01]  /*5d70*/  @P0 LOP3.LUT P2, RZ, R20, 0xff, RZ, 0xc0, !PT ;  /* 0x000000ff14ff0812 */ /* 0x000fe2000784c0ff */
[----:B------:R-:W2:Y:S01]  /*5d80*/  LDL R4, [R1+0x1f4] ;  /* 0x0001f40001047983 */ /* 0x000ea20000100800 */
[----:B------:R-:W-:Y:S01]  /*5d90*/  @P0 SEL R6, RZ, 0xffffffff, P4 ;  /* 0xffffffffff060807 */ /* 0x000fe20002000000 */
[----:B------:R-:W-:Y:S01]  /*5da0*/  BSSY B1, `(.L_x_88) ;  /* 0x000013b000017945 */ /* 0x000fe20003800000 */
[----:B------:R-:W-:Y:S02]  /*5db0*/  LOP3.LUT R8, R0, 0x40, RZ, 0xc0, !PT ;  /* 0x0000004000087812 */ /* 0x000fe400078ec0ff */
[----:B------:R-:W-:Y:S02]  /*5dc0*/  CS2R R18, SRZ ;  /* 0x0000000000127805 */ /* 0x000fe4000001ff00 */
[----:B------:R-:W-:Y:S01]  /*5dd0*/  @P1 SEL R6, R5, R6, !P2 ;  /* 0x0000000605061207 */ /* 0x000fe20005000000 */
[----:B------:R-:W-:Y:S01]  /*5de0*/  IMAD.U32 R5, RZ, RZ, UR43 ;  /* 0x0000002bff057e24 */ /* 0x000fe2000f8e00ff */
[----:B------:R-:W-:Y:S02]  /*5df0*/  PLOP3.LUT P5, PT, PT, PT, PT, 0x8, 0x80 ;  /* 0x000000000080781c */ /* 0x000fe40003fae170 */
[----:B------:R-:W-:Y:S02]  /*5e00*/  CS2R R16, SRZ ;  /* 0x0000000000107805 */ /* 0x000fe4000001ff00 */
[----:B------:R-:W-:Y:S04]  /*5e10*/  @P0 LOP3.LUT R6, R6, 0x1, RZ, 0xc0, !PT ;  /* 0x0000000106060812 */ /* 0x000fe800078ec0ff */
[----:B------:R-:W-:Y:S02]  /*5e20*/  ISETP.NE.U32.OR P6, PT, R6, 0x1, !P0 ;  /* 0x000000010600780c */ /* 0x000fe400047c5470 */
[----:B------:R-:W-:Y:S02]  /*5e30*/  LOP3.LUT P0, RZ, R0, 0x40, RZ, 0xc0, !PT ;  /* 0x0000004000ff7812 */ /* 0x000fe4000780c0ff */
[----:B----4-:R-:W-:Y:S01]  /*5e40*/  R2UR UR5, R3 ;  /* 0x00000000030572ca */ /* 0x010fe200000e0000 */
[----:B------:R-:W-:Y:S01]  /*5e50*/  IMAD.SHL.U32 R3, R22, 0x2, RZ ;  /* 0x0000000216037824 */ /* 0x000fe200078e00ff */
[----:B--2---:R-:W-:Y:S04]  /*5e60*/  R2UR UR6, R4 ;  /* 0x00000000040672ca */ /* 0x004fe800000e0000 */
[----:B------:R-:W-:Y:S02]  /*5e70*/  LOP3.LUT R3, R8, 0x8, R3, 0xf8, !PT ;  /* 0x0000000808037812 */ /* 0x000fe400078ef803 */
[----:B------:R-:W-:Y:S02]  /*5e80*/  LEA R4, R5, UR56, 0x3 ;  /* 0x0000003805047c11 */ /* 0x000fe4000f8e18ff */
[----:B------:R-:W-:Y:S02]  /*5e90*/  LOP3.LUT R3, R3, 0x7b0, R0, 0xf8, !PT ;  /* 0x000007b003037812 */ /* 0x000fe400078ef800 */
[----:B------:R-:W-:Y:S03]  /*5ea0*/  P2R R0, PR, RZ, 0x40 ;  /* 0x00000040ff007803 */ /* 0x000fe60000000000 */
[----:B------:R-:W-:Y:S02]  /*5eb0*/  IMAD R3, R5, 0x7800, R3 ;  /* 0x0000780005037824 */ /* 0x000fe400078e0203 */
[----:B------:R1:W-:Y:S01]  /*5ec0*/  STL [R1+0x1fc], R0 ;  /* 0x0001fc0001007387 */ /* 0x0003e20000100800 */
[----:B------:R-:W-:Y:S02]  /*5ed0*/  IMAD.U32 R5, RZ, RZ, UR5 ;  /* 0x00000005ff057e24 */ /* 0x000fe4000f8e00ff */
[----:B------:R-:W-:Y:S01]  /*5ee0*/  IMAD.U32 R6, RZ, RZ, UR6 ;  /* 0x00000006ff067e24 */ /* 0x000fe2000f8e00ff */
[----:B------:R2:W-:Y:S01]  /*5ef0*/  STL [R1+0x198], RZ ;  /* 0x000198ff01007387 */ /* 0x0005e20000100800 */
[----:B------:R-:W-:Y:S02]  /*5f00*/  LEA R3, R3, UR56, 0x1 ;  /* 0x0000003803037c11 */ /* 0x000fe4000f8e08ff */
[----:B------:R-:W-:Y:S01]  /*5f10*/  SHF.L.U32 R5, R5, 0x1f, RZ ;  /* 0x0000001f05057819 */ /* 0x000fe200000006ff */
[----:B------:R2:W-:Y:S01]  /*5f20*/  STL [R1+0x19c], RZ ;  /* 0x00019cff01007387 */ /* 0x0005e20000100800 */
[----:B------:R-:W-:Y:S01]  /*5f30*/  LOP3.LUT R6, R6, 0x1, RZ, 0x3c, !PT ;  /* 0x0000000106067812 */ /* 0x000fe200078e3cff */
[C---:B------:R-:W-:Y:S02]  /*5f40*/  VIADD R7, R3.reuse, 0x210 ;  /* 0x0000021003077836 */ /* 0x040fe40000000000 */
[----:B------:R2:W-:Y:S01]  /*5f50*/  STL [R1+0x190], RZ ;  /* 0x000190ff01007387 */ /* 0x0005e20000100800 */
[----:B------:R-:W-:Y:S03]  /*5f60*/  @P6 SHF.L.U32 R9, R6, 0x1f, RZ ;  /* 0x0000001f06096819 */ /* 0x000fe600000006ff */
[----:B------:R2:W-:Y:S04]  /*5f70*/  STL [R1+0x194], RZ ;  /* 0x000194ff01007387 */ /* 0x0005e80000100800 */
[----:B------:R2:W-:Y:S04]  /*5f80*/  STL [R1+0x178], RZ ;  /* 0x000178ff01007387 */ /* 0x0005e80000100800 */
[----:B------:R2:W-:Y:S01]  /*5f90*/  STL [R1+0x17c], RZ ;  /* 0x00017cff01007387 */ /* 0x0005e20000100800 */
[----:B-1----:R-:W-:Y:S03]  /*5fa0*/  VIADD R0, R3, 0x200 ;  /* 0x0000020003007836 */ /* 0x002fe60000000000 */
[----:B------:R2:W-:Y:S01]  /*5fb0*/  STL [R1+0x170], RZ ;  /* 0x000170ff01007387 */ /* 0x0005e20000100800 */
[----:B------:R-:W-:Y:S01]  /*5fc0*/  @P0 VIADD R7, R0, 0xfffffff0 ;  /* 0xfffffff000070836 */ /* 0x000fe20000000000 */
[----:B------:R-:W1:Y:S01]  /*5fd0*/  @P6 SYNCS.PHASECHK.TRANS64.TRYWAIT P0, [R4+URZ+0x90], R9 ;  /* 0x00009009040065a7 */ /* 0x000e6200080011ff */
[----:B------:R-:W-:Y:S01]  /*5fe0*/  IMAD.U32 R0, RZ, RZ, UR44 ;  /* 0x0000002cff007e24 */ /* 0x000fe2000f8e00ff */
[----:B------:R2:W-:Y:S04]  /*5ff0*/  STL [R1+0x174], RZ ;  /* 0x000174ff01007387 */ /* 0x0005e80000100800 */
[----:B------:R2:W-:Y:S01]  /*6000*/  STL [R1+0x158], RZ ;  /* 0x000158ff01007387 */ /* 0x0005e20000100800 */
[----:B------:R-:W-:Y:S03]  /*6010*/  LEA R0, R0, UR56, 0x3 ;  /* 0x0000003800007c11 */ /* 0x000fe6000f8e18ff */
[----:B------:R2:W-:Y:S04]  /*6020*/  STL [R1+0x15c], RZ ;  /* 0x00015cff01007387 */ /* 0x0005e80000100800 */
[----:B------:R2:W-:Y:S01]  /*6030*/  STL [R1+0x150], RZ ;  /* 0x000150ff01007387 */ /* 0x0005e20000100800 */
[----:B------:R2:W4:Y:S03]  /*6040*/  SYNCS.PHASECHK.TRANS64.TRYWAIT P4, [R0+URZ+0xe0], R5 ;  /* 0x0000e005000075a7 */ /* 0x00052600080811ff */
[----:B------:R2:W-:Y:S04]  /*6050*/  STL [R1+0x154], RZ ;  /* 0x000154ff01007387 */ /* 0x0005e80000100800 */
        /* <DEDUP_REMOVED lines=17> */
[----:B------:R2:W-:Y:S01]  /*6170*/  STL [R1+0x10c], RZ ;  /* 0x00010cff01007387 */ /* 0x0005e20000100800 */
[----:B-1----:R-:W-:Y:S03]  /*6180*/  @P6 PLOP3.LUT P5, PT, P0, PT, PT, 0x8, 0x80 ;  /* 0x000000000080681c */ /* 0x002fe600007ae170 */
        /* <DEDUP_REMOVED lines=64> */
[----:B------:R2:W-:Y:S04]  /*6590*/  STL [R1], RZ ;  /* 0x000000ff01007387 */ /* 0x0005e80000100800 */
        /* <DEDUP_REMOVED lines=21> */
[----:B----4-:R-:W-:Y:S05]  /*66f0*/  @!P6 BRA `(.L_x_89) ;  /* 0x000000080094e947 */ /* 0x010fea0003800000 */
[----:B------:R-:W-:Y:S01]  /*6700*/  ISETP.NE.U32.AND P0, PT, RZ, UR52, PT ;  /* 0x00000034ff007c0c */ /* 0x000fe2000bf05070 */
[----:B------:R-:W-:Y:S01]  /*6710*/  BSSY B0, `(.L_x_90) ;  /* 0x000000d000007945 */ /* 0x000fe20003800000 */
[----:B------:R-:W-:Y:S01]  /*6720*/  FSETP.NEU.AND P2, PT, R252, RZ, PT ;  /* 0x000000fffc00720b */ /* 0x000fe20003f4d000 */
[----:B------:R-:W-:Y:S01]  /*6730*/  IMAD.MOV.U32 R18, RZ, RZ, RZ ;  /* 0x000000ffff127224 */ /* 0x000fe200078e00ff */
[----:B------:R-:W-:Y:S02]  /*6740*/  ISETP.NE.AND.EX P0, PT, RZ, UR53, PT, P0 ;  /* 0x00000035ff007c0c */ /* 0x000fe4000bf05300 */
[----:B------:R-:W-:Y:S02]  /*6750*/  LOP3.LUT P1, RZ, R20, 0xff, RZ, 0xc0, !PT ;  /* 0x000000ff14ff7812 */ /* 0x000fe4000782c0ff */
[----:B------:R-:W-:Y:S02]  /*6760*/  SEL R8, RZ, 0xffffffff, P2 ;  /* 0xffffffffff087807 */ /* 0x000fe40001000000 */
[----:B------:R-:W-:Y:S04]  /*6770*/  SEL R9, RZ, 0xffffffff, P0 ;  /* 0xffffffffff097807 */ /* 0x000fe80000000000 */
[----:B------:R-:W-:Y:S04]  /*6780*/  @P3 SEL R8, R9, R8, !P1 ;  /* 0x0000000809083207 */ /* 0x000fe80004800000 */
[----:B------:R-:W-:Y:S01]  /*6790*/  LOP3.LUT R8, R8, 0x1, RZ, 0xc0, !PT ;  /* 0x0000000108087812 */ /* 0x000fe200078ec0ff */
[----:B------:R-:W-:Y:S06]  /*67a0*/  @!P5 BRA `(.L_x_91) ;  /* 0x00000000000cd947 */ /* 0x000fec0003800000 */
[----:B------:R-:W-:Y:S04]  /*67b0*/  SHF.L.U32 R9, R6, 0x1f, RZ ;  /* 0x0000001f06097819 */ /* 0x000fe800000006ff */
[----:B------:R-:W1:Y:S02]  /*67c0*/  SYNCS.PHASECHK.TRANS64.TRYWAIT P0, [R4+URZ+0x90], R9 ;  /* 0x00009009040075a7 */ /* 0x000e6400080011ff */
[----:B-1----:R-:W-:Y:S05]  /*67d0*/  @!P0 BRA `(.L_x_92) ;  /* 0x0000008400788947 */ /* 0x002fea0003800000 */
.L_x_91:
[----:B------:R-:W-:Y:S05]  /*67e0*/  BSYNC B0 ;  /* 0x0000000000007941 */ /* 0x000fea0003800000 */
.L_x_90:
[----:B------:R-:W-:Y:S02]  /*67f0*/  ISETP.NE.U32.AND P0, PT, R8, 0x1, PT ;  /* 0x000000010800780c */ /* 0x000fe40003f05070 */
[----:B------:R-:W-:Y:S02]  /*6800*/  CS2R R74, SRZ ;  /* 0x00000000004a7805 */ /* 0x000fe4000001ff00 */
        /* <DEDUP_REMOVED lines=10> */
[----:B------:R-:W-:Y:S01]  /*68b0*/  CS2R R52, SRZ ;  /* 0x0000000000347805 */ /* 0x000fe2000001ff00 */
[----:B------:R-:W4:Y:S01]  /*68c0*/  @P0 LDS.128 R72, [R3+0x1200] ;  /* 0x0012000003480984 */ /* 0x000f220000000c00 */
[----:B------:R-:W-:Y:S02]  /*68d0*/  CS2R R50, SRZ ;  /* 0x0000000000327805 */ /* 0x000fe4000001ff00 */
[----:B------:R-:W-:Y:S02]  /*68e0*/  CS2R R48, SRZ ;  /* 0x0000000000307805 */ /* 0x000fe4000001ff00 */
[----:B------:R-:W-:Y:S01]  /*68f0*/  CS2R R46, SRZ ;  /* 0x00000000002e7805 */ /* 0x000fe2000001ff00 */
[----:B------:R-:W5:Y:S01]  /*6900*/  @P0 LDS.128 R68, [R3+0x2200] ;  /* 0x0022000003440984 */ /* 0x000f620000000c00 */
[----:B------:R-:W-:Y:S02]  /*6910*/  CS2R R44, SRZ ;  /* 0x00000000002c7805 */ /* 0x000fe4000001ff00 */
[----:B------:R-:W-:Y:S02]  /*6920*/  CS2R R42, SRZ ;  /* 0x00000000002a7805 */ /* 0x000fe4000001ff00 */
[----:B------:R-:W-:Y:S01]  /*6930*/  CS2R R40, SRZ ;  /* 0x0000000000287805 */ /* 0x000fe2000001ff00 */
[----:B------:R-:W2:Y:S01]  /*6940*/  @P0 LDS.128 R64, [R3+0x3200] ;  /* 0x0032000003400984 */ /* 0x000ea20000000c00 */
[----:B------:R-:W-:Y:S02]  /*6950*/  CS2R R38, SRZ ;  /* 0x0000000000267805 */ /* 0x000fe4000001ff00 */
[----:B------:R-:W-:Y:S02]  /*6960*/  CS2R R36, SRZ ;  /* 0x0000000000247805 */ /* 0x000fe4000001ff00 */
[----:B------:R-:W-:Y:S01]  /*6970*/  CS2R R34, SRZ ;  /* 0x0000000000227805 */ /* 0x000fe2000001ff00 */
[----:B------:R-:W3:Y:S01]  /*6980*/  @P0 LDS.128 R60, [R3+0x4200] ;  /* 0x00420000033c0984 */ /* 0x000ee20000000c00 */
        /* <DEDUP_REMOVED lines=8> */
[----:B------:R-:W-:Y:S01]  /*6a10*/  CS2R R12, SRZ ;  /* 0x00000000000c7805 */ /* 0x000fe2000001ff00 */
[----:B------:R-:W-:Y:S01]  /*6a20*/  IMAD.MOV.U32 R11, RZ, RZ, RZ ;  /* 0x000000ffff0b7224 */ /* 0x000fe200078e00ff */
[----:B-1----:R-:W-:Y:S01]  /*6a30*/  CS2R R8, SRZ ;  /* 0x0000000000087805 */ /* 0x002fe2000001ff00 */
[----:B------:R-:W1:Y:S01]  /*6a40*/  @P0 LDS.128 R48, [R3+0x7200] ;  /* 0x0072000003300984 */ /* 0x000e620000000c00 */
[----:B------:R-:W-:Y:S01]  /*6a50*/  IMAD.MOV.U32 R19, RZ, RZ, RZ ;  /* 0x000000ffff137224 */ /* 0x000fe200078e00ff */
[----:B------:R-:W-:Y:S02]  /*6a60*/  CS2R R16, SRZ ;  /* 0x0000000000107805 */ /* 0x000fe4000001ff00 */
[----:B------:R-:W1:Y:S04]  /*6a70*/  @P0 LDS.128 R44, [R3+0x8200] ;  /* 0x00820000032c0984 */ /* 0x000e680000000c00 */
[----:B------:R-:W1:Y:S04]  /*6a80*/  @P0 LDS.128 R40, [R3+0x9200] ;  /* 0x0092000003280984 */ /* 0x000e680000000c00 */
[----:B------:R-:W1:Y:S04]  /*6a90*/  @P0 LDS.128 R36, [R3+0xa200] ;  /* 0x00a2000003240984 */ /* 0x000e680000000c00 */
[----:B------:R-:W1:Y:S04]  /*6aa0*/  @P0 LDS.128 R32, [R3+0xb200] ;  /* 0x00b2000003200984 */ /* 0x000e680000000c00 */
[----:B------:R-:W1:Y:S04]  /*6ab0*/  @P0 LDS.128 R28, [R3+0xc200] ;  /* 0x00c20000031c0984 */ /* 0x000e680000000c00 */
[----:B------:R-:W1:Y:S04]  /*6ac0*/  @P0 LDS.128 R24, [R3+0xd200] ;  /* 0x00d2000003180984 */ /* 0x000e680000000c00 */
[----:B------:R-:W1:Y:S04]  /*6ad0*/  @P0 LDS.128 R12, [R3+0xe200] ;  /* 0x00e20000030c0984 */ /* 0x000e680000000c00 */
[----:B----4-:R4:W-:Y:S04]  /*6ae0*/  STL.64 [R1+0x1b0], R72 ;  /* 0x0001b04801007387 */ /* 0x0109e80000100a00 */
[----:B------:R4:W-:Y:S04]  /*6af0*/  STL.64 [R1+0x1b8], R74 ;  /* 0x0001b84a01007387 */ /* 0x0009e80000100a00 */
[----:B-----5:R5:W-:Y:S04]  /*6b00*/  STL.64 [R1+0x180], R68 ;  /* 0x0001804401007387 */ /* 0x020be80000100a00 */
[----:B------:R1:W-:Y:S04]  /*6b10*/  STL.64 [R1+0x188], R70 ;  /* 0x0001884601007387 */ /* 0x0003e80000100a00 */
[----:B--2---:R2:W-:Y:S04]  /*6b20*/  STL.64 [R1], R64 ;  /* 0x0000004001007387 */ /* 0x0045e80000100a00 */
[----:B------:R2:W-:Y:S04]  /*6b30*/  STL.64 [R1+0x8], R66 ;  /* 0x0000084201007387 */ /* 0x0005e80000100a00 */
[----:B---3--:R3:W-:Y:S01]  /*6b40*/  STL.64 [R1+0x20], R60 ;  /* 0x0000203c01007387 */ /* 0x0087e20000100a00 */
[----:B----4-:R-:W-:Y:S03]  /*6b50*/  CS2R R72, SRZ ;  /* 0x0000000000487805 */ /* 0x010fe6000001ff00 */
[----:B------:R4:W-:Y:S01]  /*6b60*/  STL.64 [R1+0x28], R62 ;  /* 0x0000283e01007387 */ /* 0x0009e20000100a00 */
[----:B------:R-:W-:Y:S03]  /*6b70*/  CS2R R74, SRZ ;  /* 0x00000000004a7805 */ /* 0x000fe6000001ff00 */
[----:B------:R4:W-:Y:S01]  /*6b80*/  STL.64 [R1+0x40], R56 ;  /* 0x0000403801007387 */ /* 0x0009e20000100a00 */
[----:B-----5:R-:W-:Y:S03]  /*6b90*/  CS2R R68, SRZ ;  /* 0x0000000000447805 */ /* 0x020fe6000001ff00 */
[----:B------:R5:W-:Y:S01]  /*6ba0*/  STL.64 [R1+0x48], R58 ;  /* 0x0000483a01007387 */ /* 0x000be20000100a00 */
[----:B-1----:R-:W-:Y:S03]  /*6bb0*/  CS2R R70, SRZ ;  /* 0x0000000000467805 */ /* 0x002fe6000001ff00 */
[----:B------:R-:W1:Y:S01]  /*6bc0*/  @P0 LDS.128 R72, [R7] ;  /* 0x0000000007480984 */ /* 0x000e620000000c00 */
[----:B--2---:R-:W-:Y:S03]  /*6bd0*/  CS2R R64, SRZ ;  /* 0x0000000000407805 */ /* 0x004fe6000001ff00 */
[----:B------:R2:W-:Y:S01]  /*6be0*/  STL.64 [R1+0x60], R52 ;  /* 0x0000603401007387 */ /* 0x0005e20000100a00 */
[----:B------:R-:W-:Y:S03]  /*6bf0*/  CS2R R66, SRZ ;  /* 0x0000000000427805 */ /* 0x000fe6000001ff00 */
[----:B------:R-:W1:Y:S01]  /*6c00*/  @P0 LDS.128 R68, [R7+0x1000] ;  /* 0x0010000007440984 */ /* 0x000e620000000c00 */
[----:B---3--:R-:W-:Y:S03]  /*6c10*/  CS2R R60, SRZ ;  /* 0x00000000003c7805 */ /* 0x008fe6000001ff00 */
[----:B------:R3:W-:Y:S01]  /*6c20*/  STL.64 [R1+0x68], R54 ;  /* 0x0000683601007387 */ /* 0x0007e20000100a00 */
[----:B----4-:R-:W-:Y:S03]  /*6c30*/  CS2R R62, SRZ ;  /* 0x00000000003e7805 */ /* 0x010fe6000001ff00 */
[----:B------:R-:W4:Y:S01]  /*6c40*/  @P0 LDS.128 R64, [R7+0x2000] ;  /* 0x0020000007400984 */ /* 0x000f220000000c00 */
[----:B------:R-:W-:Y:S03]  /*6c50*/  CS2R R56, SRZ ;  /* 0x0000000000387805 */ /* 0x000fe6000001ff00 */
[----:B------:R1:W-:Y:S01]  /*6c60*/  STL.64 [R1+0x80], R48 ;  /* 0x0000803001007387 */ /* 0x0003e20000100a00 */
[----:B-----5:R-:W-:Y:S03]  /*6c70*/  CS2R R58, SRZ ;  /* 0x00000000003a7805 */ /* 0x020fe6000001ff00 */
[----:B------:R-:W5:Y:S04]  /*6c80*/  @P0 LDS.128 R60, [R7+0x3000] ;  /* 0x00300000073c0984 */ /* 0x000f680000000c00 */
[----:B------:R4:W-:Y:S01]  /*6c90*/  STL.64 [R1+0x88], R50 ;  /* 0x0000883201007387 */ /* 0x0009e20000100a00 */
[----:B--2---:R-:W-:Y:S03]  /*6ca0*/  CS2R R52, SRZ ;  /* 0x0000000000347805 */ /* 0x004fe6000001ff00 */
[----:B------:R-:W2:Y:S04]  /*6cb0*/  @P0 LDS.128 R56, [R7+0x4000] ;  /* 0x0040000007380984 */ /* 0x000ea80000000c00 */
[----:B------:R5:W-:Y:S01]  /*6cc0*/  STL.64 [R1+0xa0], R44 ;  /* 0x0000a02c01007387 */ /* 0x000be20000100a00 */
[----:B---3--:R-:W-:Y:S03]  /*6cd0*/  CS2R R54, SRZ ;  /* 0x0000000000367805 */ /* 0x008fe6000001ff00 */
[----:B------:R3:W-:Y:S04]  /*6ce0*/  STL.64 [R1+0xa8], R46 ;  /* 0x0000a82e01007387 */ /* 0x0007e80000100a00 */
[----:B------:R2:W-:Y:S01]  /*6cf0*/  STL.64 [R1+0xc0], R40 ;  /* 0x0000c02801007387 */ /* 0x0005e20000100a00 */
[----:B-1----:R-:W-:Y:S03]  /*6d00*/  CS2R R48, SRZ ;  /* 0x0000000000307805 */ /* 0x002fe6000001ff00 */
[----:B------:R-:W1:Y:S04]  /*6d10*/  @P0 LDS.128 R52, [R7+0x5000] ;  /* 0x0050000007340984 */ /* 0x000e680000000c00 */
[----:B------:R1:W-:Y:S01]  /*6d20*/  STL.64 [R1+0xc8], R42 ;  /* 0x0000c82a01007387 */ /* 0x0003e20000100a00 */
[----:B----4-:R-:W-:Y:S03]  /*6d30*/  CS2R R50, SRZ ;  /* 0x0000000000327805 */ /* 0x010fe6000001ff00 */
[----:B------:R4:W-:Y:S04]  /*6d40*/  STL.64 [R1+0xe0], R36 ;  /* 0x0000e02401007387 */ /* 0x0009e80000100a00 */
[----:B------:R4:W-:Y:S01]  /*6d50*/  STL.64 [R1+0xe8], R38 ;  /* 0x0000e82601007387 */ /* 0x0009e20000100a00 */
[----:B-----5:R-:W-:Y:S03]  /*6d60*/  CS2R R44, SRZ ;  /* 0x00000000002c7805 */ /* 0x020fe6000001ff00 */
[----:B------:R-:W5:Y:S01]  /*6d70*/  @P0 LDS.128 R48, [R7+0x6000] ;  /* 0x0060000007300984 */ /* 0x000f620000000c00 */
[----:B---3--:R-:W-:Y:S03]  /*6d80*/  CS2R R46, SRZ ;  /* 0x00000000002e7805 */ /* 0x008fe6000001ff00 */
[----:B------:R3:W-:Y:S01]  /*6d90*/  STL.64 [R1+0x100], R32 ;  /* 0x0001002001007387 */ /* 0x0007e20000100a00 */
[----:B--2---:R-:W-:Y:S03]  /*6da0*/  CS2R R40, SRZ ;  /* 0x0000000000287805 */ /* 0x004fe6000001ff00 */
[----:B------:R2:W-:Y:S04]  /*6db0*/  STL.64 [R1+0x108], R34 ;  /* 0x0001082201007387 */ /* 0x0005e80000100a00 */
[----:B------:R2:W5:Y:S01]  /*6dc0*/  LDL.LU R10, [R1+0x198] ;  /* 0x00019800010a7983 */ /* 0x0005620000300800 */
[----:B-1----:R-:W-:Y:S03]  /*6dd0*/  CS2R R42, SRZ ;  /* 0x00000000002a7805 */ /* 0x002fe6000001ff00 */
[----:B------:R-:W1:Y:S01]  /*6de0*/  @P0 LDS.128 R44, [R7+0x7000] ;  /* 0x00700000072c0984 */ /* 0x000e620000000c00 */
[----:B----4-:R-:W-:Y:S03]  /*6df0*/  CS2R R36, SRZ ;  /* 0x0000000000247805 */ /* 0x010fe6000001ff00 */
[----:B------:R4:W-:Y:S01]  /*6e00*/  STL.64 [R1+0x120], R28 ;  /* 0x0001201c01007387 */ /* 0x0009e20000100a00 */
[----:B------:R-:W-:Y:S03]  /*6e10*/  CS2R R38, SRZ ;  /* 0x0000000000267805 */ /* 0x000fe6000001ff00 */
[----:B------:R-:W1:Y:S04]  /*6e20*/  @P0 LDS.128 R40, [R7+0x8000] ;  /* 0x0080000007280984 */ /* 0x000e680000000c00 */
[----:B------:R4:W-:Y:S01]  /*6e30*/  STL.64 [R1+0x128], R30 ;  /* 0x0001281e01007387 */ /* 0x0009e20000100a00 */
[----:B---3--:R-:W-:Y:S03]  /*6e40*/  CS2R R32, SRZ ;  /* 0x0000000000207805 */ /* 0x008fe6000001ff00 */
[----:B------:R-:W3:Y:S01]  /*6e50*/  @P0 LDS.128 R36, [R7+0x9000] ;  /* 0x0090000007240984 */ /* 0x000ee20000000c00 */
[----:B--2---:R-:W-:Y:S03]  /*6e60*/  CS2R R34, SRZ ;  /* 0x0000000000227805 */ /* 0x004fe6000001ff00 */
[----:B------:R2:W-:Y:S04]  /*6e70*/  STL.64 [R1+0x140], R24 ;  /* 0x0001401801007387 */ /* 0x0005e80000100a00 */
[----:B------:R1:W-:Y:S04]  /*6e80*/  STL.64 [R1+0x148], R26 ;  /* 0x0001481a01007387 */ /* 0x0003e80000100a00 */
[----:B------:R-:W3:Y:S01]  /*6e90*/  @P0 LDS.128 R32, [R7+0xa000] ;  /* 0x00a0000007200984 */ /* 0x000ee20000000c00 */
[----:B----4-:R-:W-:Y:S03]  /*6ea0*/  CS2R R28, SRZ ;  /* 0x00000000001c7805 */ /* 0x010fe6000001ff00 */
[----:B------:R4:W-:Y:S04]  /*6eb0*/  STL.64 [R1+0x170], R12 ;  /* 0x0001700c01007387 */ /* 0x0009e80000100a00 */
[----:B------:R3:W-:Y:S01]  /*6ec0*/  STL.64 [R1+0x178], R14 ;  /* 0x0001780e01007387 */ /* 0x0007e20000100a00 */
[----:B------:R-:W-:Y:S03]  /*6ed0*/  CS2R R30, SRZ ;  /* 0x00000000001e7805 */ /* 0x000fe6000001ff00 */
[----:B------:R-:W-:Y:S04]  /*6ee0*/  STL.64 [R1+0x1c0], R72 ;  /* 0x0001c04801007387 */ /* 0x000fe80000100a00 */
[----:B------:R-:W-:Y:S01]  /*6ef0*/  @P0 LDS.128 R16, [R3+0x200] ;  /* 0x0002000003100984 */ /* 0x000fe20000000c00 */
[----:B--2---:R-:W-:Y:S03]  /*6f00*/  CS2R R24, SRZ ;  /* 0x0000000000187805 */ /* 0x004fe6000001ff00 */
[----:B------:R-:W2:Y:S01]  /*6f10*/  @P0 LDS.128 R28, [R7+0xb000] ;  /* 0x00b00000071c0984 */ /* 0x000ea20000000c00 */
[----:B-1----:R-:W-:Y:S03]  /*6f20*/  CS2R R26, SRZ ;  /* 0x00000000001a7805 */ /* 0x002fe6000001ff00 */
[----:B------:R-:W-:Y:S04]  /*6f30*/  STL.64 [R1+0x1c8], R74 ;  /* 0x0001c84a01007387 */ /* 0x000fe80000100a00 */
[----:B------:R-:W-:Y:S01]  /*6f40*/  STL.64 [R1+0x1a0], R68 ;  /* 0x0001a04401007387 */ /* 0x000fe20000100a00 */
[----:B----4-:R-:W-:Y:S03]  /*6f50*/  CS2R R12, SRZ ;  /* 0x00000000000c7805 */ /* 0x010fe6000001ff00 */
[----:B------:R-:W-:Y:S01]  /*6f60*/  @P0 LDS.128 R24, [R7+0xc000] ;  /* 0x00c0000007180984 */ /* 0x000fe20000000c00 */
[----:B---3--:R-:W-:Y:S03]  /*6f70*/  CS2R R14, SRZ ;  /* 0x00000000000e7805 */ /* 0x008fe6000001ff00 */
[----:B------:R-:W-:Y:S04]  /*6f80*/  STL.64 [R1+0x1a8], R70 ;  /* 0x0001a84601007387 */ /* 0x000fe80000100a00 */
[----:B------:R-:W-:Y:S04]  /*6f90*/  STL.64 [R1+0x160], R64 ;  /* 0x0001604001007387 */ /* 0x000fe80000100a00 */
[----:B------:R-:W-:Y:S04]  /*6fa0*/  @P0 LDS.128 R12, [R7+0xd000] ;  /* 0x00d00000070c0984 */ /* 0x000fe80000000c00 */
[----:B------:R-:W-:Y:S04]  /*6fb0*/  STL.64 [R1+0x168], R66 ;  /* 0x0001684201007387 */ /* 0x000fe80000100a00 */
[----:B------:R-:W-:Y:S04]  /*6fc0*/  STL.64 [R1+0x10], R60 ;  /* 0x0000103c01007387 */ /* 0x000fe80000100a00 */
[----:B------:R-:W-:Y:S04]  /*6fd0*/  STL.64 [R1+0x18], R62 ;  /* 0x0000183e01007387 */ /* 0x000fe80000100a00 */
[----:B------:R-:W-:Y:S04]  /*6fe0*/  STL.64 [R1+0x30], R56 ;  /* 0x0000303801007387 */ /* 0x000fe80000100a00 */
[----:B------:R-:W-:Y:S04]  /*6ff0*/  STL.64 [R1+0x38], R58 ;  /* 0x0000383a01007387 */ /* 0x000fe80000100a00 */
[----:B------:R-:W-:Y:S04]  /*7000*/  STL.64 [R1+0x50], R52 ;  /* 0x0000503401007387 */ /* 0x000fe80000100a00 */
[----:B------:R-:W-:Y:S04]  /*7010*/  STL.64 [R1+0x58], R54 ;  /* 0x0000583601007387 */ /* 0x000fe80000100a00 */
[----:B-----5:R-:W-:Y:S04]  /*7020*/  STL.64 [R1+0x70], R48 ;  /* 0x0000703001007387 */ /* 0x020fe80000100a00 */
[----:B------:R-:W-:Y:S04]  /*7030*/  STL.64 [R1+0x78], R50 ;  /* 0x0000783201007387 */ /* 0x000fe80000100a00 */
        /* <DEDUP_REMOVED lines=8> */
[----:B--2---:R-:W-:Y:S04]  /*70c0*/  STL.64 [R1+0x110], R28 ;  /* 0x0001101c01007387 */ /* 0x004fe80000100a00 */
[----:B------:R-:W-:Y:S04]  /*70d0*/  STL.64 [R1+0x118], R30 ;  /* 0x0001181e01007387 */ /* 0x000fe80000100a00 */
[----:B------:R-:W1:Y:S04]  /*70e0*/  @P0 LDS.128 R8, [R7+0xe000] ;  /* 0x00e0000007080984 */ /* 0x000e680000000c00 */
[----:B-1----:R1:W-:Y:S04]  /*70f0*/  STL.64 [R1+0x190], R8 ;  /* 0x0001900801007387 */ /* 0x0023e80000100a00 */
[----:B------:R1:W-:Y:S04]  /*7100*/  STL.64 [R1+0x130], R24 ;  /* 0x0001301801007387 */ /* 0x0003e80000100a00 */
[----:B------:R1:W-:Y:S04]  /*7110*/  STL.64 [R1+0x138], R26 ;  /* 0x0001381a01007387 */ /* 0x0003e80000100a00 */
[----:B------:R1:W-:Y:S04]  /*7120*/  STL.64 [R1+0x198], R10 ;  /* 0x0001980a01007387 */ /* 0x0003e80000100a00 */
[----:B------:R1:W-:Y:S04]  /*7130*/  STL.64 [R1+0x150], R12 ;  /* 0x0001500c01007387 */ /* 0x0003e80000100a00 */
[----:B------:R1:W-:Y:S02]  /*7140*/  STL.64 [R1+0x158], R14 ;  /* 0x0001580e01007387 */ /* 0x0003e40000100a00 */
.L_x_89:
[----:B------:R-:W-:Y:S05]  /*7150*/  BSYNC B1 ;  /* 0x0000000000017941 */ /* 0x000fea0003800000 */
.L_x_88:
[----:B------:R-:W-:Y:S01]  /*7160*/  SHF.R.U32.HI R22, RZ, 0x5, R22 ;  /* 0x00000005ff167819 */ /* 0x000fe20000011616 */
[----:B------:R-:W-:Y:S04]  /*7170*/  IMAD.U32 R3, RZ, RZ, UR44 ;  /* 0x0000002cff037e24 */ /* 0x000fe8000f8e00ff */
[----:B------:R-:W-:Y:S05]  /*7180*/  IMAD R249, R3, 0xf0, R2 ;  /* 0x000000f003f97824 */ /* 0x000fea00078e0202 */
[----:B------:R-:W-:Y:S04]  /*7190*/  SHF.R.U32.HI R7, RZ, 0x15, R249 ;  /* 0x00000015ff077819 */ /* 0x000fe800000116f9 */
[----:B------:R-:W-:Y:S01]  /*71a0*/  LOP3.LUT P0, RZ, R7, 0x3, R22, 0x48, !PT ;  /* 0x0000000307ff7812 */ /* 0x000fe20007804816 */
[----:B------:R-:W-:Y:S01]  /*71b0*/  @!UPT UIADD3 URZ, UPT, UPT, URZ, URZ, URZ ;  /* 0x000000fffffff290 */ /* 0x000fe2000fffe0ff */
[----:B------:R-:W-:Y:S11]  /*71c0*/  @P4 BRA `(.L_x_93) ;  /* 0x0000000000084947 */ /* 0x000ff60003800000 */
[----:B------:R-:W4:Y:S02]  /*71d0*/  SYNCS.PHASECHK.TRANS64.TRYWAIT P1, [R0+URZ+0xe0], R5 ;  /* 0x0000e005000075a7 */ /* 0x000f2400080211ff */
[----:B----4-:R-:W-:Y:S05]  /*71e0*/  @!P1 BRA `(.L_x_94) ;  /* 0x0000007c00089947 */ /* 0x010fea0003800000 */
.L_x_93:
[----:B------:R-:W-:Y:S05]  /*71f0*/  @!P0 BRA `(.L_x_95) ;  /* 0x0000000000408947 */ /* 0x000fea0003800000 */
[----:B------:R-:W2:Y:S01]  /*7200*/  LDCU.64 UR8, c[0x4][0x70] ;  /* 0x01000e00ff0877ac */ /* 0x000ea20008000a00 */
[----:B-1----:R-:W-:Y:S01]  /*7210*/  MOV R15, 0x0 ;  /* 0x00000000000f7802 */ /* 0x002fe20000000f00 */
[----:B------:R-:W-:Y:S02]  /*7220*/  HFMA2 R12, -RZ, RZ, 0, 5.9604644775390625e-08 ;  /* 0x00000001ff0c7431 */ /* 0x000fe400000001ff */
[----:B------:R-:W-:Y:S02]  /*7230*/  IMAD.MOV.U32 R8, RZ, RZ, 0x192 ;  /* 0x00000192ff087424 */ /* 0x000fe400078e00ff */
[----:B------:R-:W-:Y:S01]  /*7240*/  IMAD.MOV.U32 R13, RZ, RZ, RZ ;  /* 0x000000ffff0d7224 */ /* 0x000fe200078e00ff */
[----:B------:R-:W1:Y:S01]  /*7250*/  LDCU.64 UR6, c[0x4][0x78] ;  /* 0x01000f00ff0677ac */ /* 0x000e620008000a00 */
[----:B------:R-:W3:Y:S01]  /*7260*/  LDC.64 R14, c[0x4][R15] ;  /* 0x010000000f0e7b82 */ /* 0x000ee20000000a00 */
[----:B------:R-:W5:Y:S01]  /*7270*/  LDCU.64 UR4, c[0x4][0x10] ;  /* 0x01000200ff0477ac */ /* 0x000f620008000a00 */
[----:B--2-4-:R-:W-:Y:S01]  /*7280*/  MOV R5, UR9 ;  /* 0x0000000900057c02 */ /* 0x014fe20008000f00 */
[----:B------:R-:W-:Y:S01]  /*7290*/  IMAD.U32 R4, RZ, RZ, UR8 ;  /* 0x00000008ff047e24 */ /* 0x000fe2000f8e00ff */
[----:B-1----:R-:W-:Y:S01]  /*72a0*/  MOV R7, UR7 ;  /* 0x0000000700077c02 */ /* 0x002fe20008000f00 */
[----:B------:R-:W-:Y:S01]  /*72b0*/  IMAD.U32 R6, RZ, RZ, UR6 ;  /* 0x00000006ff067e24 */ /* 0x000fe2000f8e00ff */
[----:B-----5:R-:W-:Y:S01]  /*72c0*/  MOV R11, UR5 ;  /* 0x00000005000b7c02 */ /* 0x020fe20008000f00 */
[----:B------:R-:W-:Y:S02]  /*72d0*/  IMAD.U32 R10, RZ, RZ, UR4 ;  /* 0x00000004ff0a7e24 */ /* 0x000fe4000f8e00ff */
[----:B------:R-:W-:Y:S07]  /*72e0*/  LEPC R20, `(.L_x_95) ;  /* 0x000000001014794e */ /* 0x000fee0000000000 */
[----:B---3--:R-:W-:Y:S05]  /*72f0*/  CALL.ABS.NOINC R14 ;  /* 0x000000000e007343 */ /* 0x008fea0003c00000 */
.L_x_95:
[----:B------:R-:W-:Y:S05]  /*7300*/  WARPSYNC.ALL ;  /* 0x0000000000007948 */ /* 0x000fea0003800000 */
[C---:B------:R-:W-:Y:S01]  /*7310*/  R2UR UR4, R249.reuse ;  /* 0x00000000f90472ca */ /* 0x040fe200000e0000 */
[----:B------:R-:W-:Y:S05]  /*7320*/  VIADD R3, R249, 0x10 ;  /* 0x00000010f9037836 */ /* 0x000fea0000000000 */
[----:B------:R-:W-:Y:S04]  /*7330*/  SHF.R.U32.HI R3, RZ, 0x15, R3 ;  /* 0x00000015ff037819 */ /* 0x000fe80000011603 */
[----:B------:R-:W-:Y:S03]  /*7340*/  LOP3.LUT P0, RZ, R3, 0x3, R22, 0x48, !PT ;  /* 0x0000000303ff7812 */ /* 0x000fe60007804816 */
[----:B------:R-:W1:Y:S10]  /*7350*/  LDTM.x16 R232, tmem[UR4] ;  /* 0x0000000400e879ee */ /* 0x000e740008240000 */
[----:B-1----:R-:W-:Y:S05]  /*7360*/  @!P0 BRA `(.L_x_96) ;  /* 0x0000000000408947 */ /* 0x002fea0003800000 */
[----:B------:R-:W2:Y:S01]  /*7370*/  LDCU.64 UR8, c[0x4][0x70] ;  /* 0x01000e00ff0877ac */ /* 0x000ea20008000a00 */
[----:B------:R-:W-:Y:S01]  /*7380*/  MOV R15, 0x0 ;  /* 0x00000000000f7802 */ /* 0x000fe20000000f00 */
        /* <DEDUP_REMOVED lines=14> */
.L_x_96:
[----:B------:R-:W-:Y:S05]  /*7470*/  WARPSYNC.ALL ;  /* 0x0000000000007948 */ /* 0x000fea0003800000 */
[C---:B------:R-:W-:Y:S01]  /*7480*/  R2UR UR4, R249.reuse ;  /* 0x00000000f90472ca */ /* 0x040fe200000e0000 */
[----:B------:R-:W-:Y:S05]  /*7490*/  VIADD R3, R249, 0x20 ;  /* 0x00000020f9037836 */ /* 0x000fea0000000000 */
[----:B------:R-:W-:Y:S04]  /*74a0*/  SHF.R.U32.HI R3, RZ, 0x15, R3 ;  /* 0x00000015ff037819 */ /* 0x000fe80000011603 */
[----:B------:R-:W-:Y:S03]  /*74b0*/  LOP3.LUT P0, RZ, R3, 0x3, R22, 0x48, !PT ;  /* 0x0000000303ff7812 */ /* 0x000fe60007804816 */
[----:B------:R-:W1:Y:S10]  /*74c0*/  LDTM.x16 R216, tmem[UR4+0x10] ;  /* 0x0000100400d879ee */ /* 0x000e740008240000 */
        /* <DEDUP_REMOVED lines=17> */
.L_x_97:
        /* <DEDUP_REMOVED lines=23> */
.L_x_98:
        /* <DEDUP_REMOVED lines=23> */
.L_x_99:
        /* <DEDUP_REMOVED lines=23> */
.L_x_100:
        /* <DEDUP_REMOVED lines=23> */
.L_x_101:
        /* <DEDUP_REMOVED lines=23> */
.L_x_102:
[----:B--2-4-:R-:W1:Y:S01]  /*7d10*/  S2R R0, SR_TID.X ;  /* 0x0000000000007919 */ /* 0x014e620000002100 */
[----:B------:R-:W-:Y:S05]  /*7d20*/  WARPSYNC.ALL ;  /* 0x0000000000007948 */ /* 0x000fea0003800000 */
[C---:B------:R-:W-:Y:S01]  /*7d30*/  R2UR UR4, R249.reuse ;  /* 0x00000000f90472ca */ /* 0x040fe200000e0000 */
[----:B------:R-:W-:Y:S05]  /*7d40*/  VIADD R3, R249, 0x80 ;  /* 0x00000080f9037836 */ /* 0x000fea0000000000 */
[----:B------:R-:W-:Y:S07]  /*7d50*/  SHF.R.U32.HI R3, RZ, 0x15, R3 ;  /* 0x00000015ff037819 */ /* 0x000fee0000011603 */
[----:B------:R-:W2:Y:S01]  /*7d60*/  LDTM.x16 R120, tmem[UR4+0x70] ;  /* 0x00007004007879ee */ /* 0x000ea20008240000 */
[----:B-1----:R-:W-:Y:S04]  /*7d70*/  SHF.R.U32.HI R0, RZ, 0x5, R0 ;  /* 0x00000005ff007819 */ /* 0x002fe80000011600 */
[----:B------:R-:W-:Y:S11]  /*7d80*/  LOP3.LUT P0, RZ, R3, 0x3, R0, 0x48, !PT ;  /* 0x0000000303ff7812 */ /* 0x000ff60007804800 */
[----:B------:R-:W-:Y:S02]  /*7d90*/  @!UPT UIADD3 URZ, UPT, UPT, URZ, URZ, URZ ;  /* 0x000000fffffff290 */ /* 0x000fe4000fffe0ff */
[----:B--2---:R-:W-:Y:S05]  /*7da0*/  @!P0 BRA `(.L_x_103) ;  /* 0x0000000000408947 */ /* 0x004fea0003800000 */
[----:B------:R-:W1:Y:S01]  /*7db0*/  LDCU.64 UR8, c[0x4][0x70] ;  /* 0x01000e00ff0877ac */ /* 0x000e620008000a00 */
[----:B------:R-:W-:Y:S01]  /*7dc0*/  MOV R15, 0x0 ;  /* 0x00000000000f7802 */ /* 0x000fe20000000f00 */
[----:B------:R-:W-:Y:S02]  /*7dd0*/  HFMA2 R12, -RZ, RZ, 0, 5.9604644775390625e-08 ;  /* 0x00000001ff0c7431 */ /* 0x000fe400000001ff */
[----:B------:R-:W-:Y:S02]  /*7de0*/  IMAD.MOV.U32 R8, RZ, RZ, 0x192 ;  /* 0x00000192ff087424 */ /* 0x000fe400078e00ff */
[----:B------:R-:W-:Y:S01]  /*7df0*/  IMAD.MOV.U32 R13, RZ, RZ, RZ ;  /* 0x000000ffff0d7224 */ /* 0x000fe200078e00ff */
[----:B------:R-:W2:Y:S01]  /*7e00*/  LDCU.64 UR6, c[0x4][0x78] ;  /* 0x01000f00ff0677ac */ /* 0x000ea20008000a00 */
[----:B------:R-:W4:Y:S01]  /*7e10*/  LDC.64 R14, c[0x4][R15] ;  /* 0x010000000f0e7b82 */ /* 0x000f220000000a00 */
[----:B------:R-:W5:Y:S01]  /*7e20*/  LDCU.64 UR4, c[0x4][0x10] ;  /* 0x01000200ff0477ac */ /* 0x000f620008000a00 */
[----:B-1----:R-:W-:Y:S01]  /*7e30*/  MOV R5, UR9 ;  /* 0x0000000900057c02 */ /* 0x002fe20008000f00 */
[----:B------:R-:W-:Y:S01]  /*7e40*/  IMAD.U32 R4, RZ, RZ, UR8 ;  /* 0x00000008ff047e24 */ /* 0x000fe2000f8e00ff */
[----:B--2---:R-:W-:Y:S01]  /*7e50*/  MOV R7, UR7 ;  /* 0x0000000700077c02 */ /* 0x004fe20008000f00 */
[----:B------:R-:W-:Y:S01]  /*7e60*/  IMAD.U32 R6, RZ, RZ, UR6 ;  /* 0x00000006ff067e24 */ /* 0x000fe2000f8e00ff */
[----:B-----5:R-:W-:Y:S01]  /*7e70*/  MOV R11, UR5 ;  /* 0x00000005000b7c02 */ /* 0x020fe20008000f00 */
[----:B------:R-:W-:Y:S02]  /*7e80*/  IMAD.U32 R10, RZ, RZ, UR4 ;  /* 0x00000004ff0a7e24 */ /* 0x000fe4000f8e00ff */
[----:B------:R-:W-:Y:S07]  /*7e90*/  LEPC R20, `(.L_x_103) ;  /* 0x000000001014794e */ /* 0x000fee0000000000 */
[----:B---34-:R-:W-:Y:S05]  /*7ea0*/  CALL.ABS.NOINC R14 ;  /* 0x000000000e007343 */ /* 0x018fea0003c00000 */
.L_x_103:
[----:B------:R-:W1:Y:S01]  /*7eb0*/  S2R R0, SR_TID.X ;  /* 0x0000000000007919 */ /* 0x000e620000002100 */
        /* <DEDUP_REMOVED lines=25> */
.L_x_104:
        /* <DEDUP_REMOVED lines=26> */
.L_x_105:
        /* <DEDUP_REMOVED lines=26> */
.L_x_106:
        /* <DEDUP_REMOVED lines=26> */
.L_x_107:
        /* <DEDUP_REMOVED lines=26> */
.L_x_108:
        /* <DEDUP_REMOVED lines=26> */
.L_x_109:
[----:B------:R-:W1:Y:S01]  /*8870*/  S2R R15, SR_TID.X ;  /* 0x00000000000f7919 */ /* 0x000e620000002100 */
[----:B------:R-:W-:Y:S05]  /*8880*/  WARPSYNC.ALL ;  /* 0x0000000000007948 */ /* 0x000fea0003800000 */
[----:B-1----:R-:W-:Y:S01]  /*8890*/  LOP3.LUT P1, R0, R15, 0x60, RZ, 0xc0, !PT ;  /* 0x000000600f007812 */ /* 0x002fe2000782c0ff */
[----:B------:R1:W-:Y:S01]  /*88a0*/  STL [R1+0x288], R45 ;  /* 0x0002882d01007387 */ /* 0x0003e20000100800 */
[----:B------:R-:W-:Y:S01]  /*88b0*/  R2UR UR5, R249 ;  /* 0x00000000f90572ca */ /* 0x000fe200000e0000 */
[----:B---3--:R-:W-:Y:S01]  /*88c0*/  FMUL R3, R248, R233 ;  /* 0x000000e9f8037220 */ /* 0x008fe20000400000 */
[----:B------:R-:W-:Y:S01]  /*88d0*/  SHF.L.U32 R249, R16, 0x10, RZ ;  /* 0x0000001010f97819 */ /* 0x000fe200000006ff */
[C---:B------:R-:W-:Y:S01]  /*88e0*/  FMUL R4, R248.reuse, R234 ;  /* 0x000000eaf8047220 */ /* 0x040fe20000400000 */
[C---:B------:R-:W-:Y:S01]  /*88f0*/  LOP3.LUT R234, R19.reuse, 0xffff0000, RZ, 0xc0, !PT ;  /* 0xffff000013ea7812 */ /* 0x040fe200078ec0ff */
[C---:B------:R-:W-:Y:S01]  /*8900*/  FMUL R5, R248.reuse, R235 ;  /* 0x000000ebf8057220 */ /* 0x040fe20000400000 */
[----:B------:R-:W-:Y:S01]  /*8910*/  SHF.L.U32 R235, R19, 0x10, RZ ;  /* 0x0000001013eb7819 */ /* 0x000fe200000006ff */
[C---:B------:R-:W-:Y:S01]  /*8920*/  FMUL R6, R248.reuse, R236 ;  /* 0x000000ecf8067220 */ /* 0x040fe20000400000 */
[----:B------:R-:W-:Y:S01]  /*8930*/  SHF.L.U32 R233, R17, 0x10, RZ ;  /* 0x0000001011e97819 */ /* 0x000fe200000006ff */
[C---:B------:R-:W-:Y:S01]  /*8940*/  FMUL R7, R248.reuse, R237 ;  /* 0x000000edf8077220 */ /* 0x040fe20000400000 */
[C---:B------:R-:W-:Y:S01]  /*8950*/  FMUL R8, R248.reuse, R238 ;  /* 0x000000eef8087220 */ /* 0x040fe20000400000 */
[C---:B------:R-:W-:Y:S01]  /*8960*/  FMUL R9, R248.reuse, R239 ;  /* 0x000000eff8097220 */ /* 0x040fe20000400000 */
[C---:B------:R-:W-:Y:S01]  /*8970*/  FMUL R10, R248.reuse, R240 ;  /* 0x000000f0f80a7220 */ /* 0x040fe20000400000 */
[C---:B------:R-:W-:Y:S01]  /*8980*/  FMUL R12, R248.reuse, R242 ;  /* 0x000000f2f80c7220 */ /* 0x040fe20000400000 */
[C---:B------:R-:W-:Y:S01]  /*8990*/  FMUL R13, R248.reuse, R243 ;  /* 0x000000f3f80d7220 */ /* 0x040fe20000400000 */
[C---:B------:R-:W-:Y:S01]  /*89a0*/  SHF.L.U32 R20, R15.reuse, 0x4, RZ ;  /* 0x000000040f147819 */ /* 0x040fe200000006ff */
[----:B------:R-:W2:Y:S01]  /*89b0*/  S2UR UR6, SR_CgaCtaId ;  /* 0x00000000000679c3 */ /* 0x000ea20000008800 */
[----:B------:R-:W-:Y:S01]  /*89c0*/  SHF.L.U32 R21, R15, 0x1, RZ ;  /* 0x000000010f157819 */ /* 0x000fe200000006ff */
[----:B------:R-:W-:Y:S01]  /*89d0*/  FMUL R15, R248, R246 ;  /* 0x000000f6f80f7220 */ /* 0x000fe20000400000 */
[----:B------:R-:W-:Y:S01]  /*89e0*/  LOP3.LUT P0, RZ, R20, 0x40, RZ, 0xc0, !PT ;  /* 0x0000004014ff7812 */ /* 0x000fe2000780c0ff */
[C---:B------:R-:W-:Y:S01]  /*89f0*/  FMUL R204, R248.reuse, R204 ;  /* 0x000000ccf8cc7220 */ /* 0x040fe20000400000 */
[C---:B------:R-:W-:Y:S01]  /*8a00*/  FMUL R205, R248.reuse, R205 ;  /* 0x000000cdf8cd7220 */ /* 0x040fe20000400000 */
[C---:B------:R-:W-:Y:S01]  /*8a10*/  FMUL R206, R248.reuse, R206 ;  /* 0x000000cef8ce7220 */ /* 0x040fe20000400000 */
[C---:B------:R-:W-:Y:S01]  /*8a20*/  FMUL R207, R248.reuse, R207 ;  /* 0x000000cff8cf7220 */ /* 0x040fe20000400000 */
[----:B-1----:R-:W3:Y:S01]  /*8a30*/  LDL.LU R45, [R1+0x1bc] ;  /* 0x0001bc00012d7983 */ /* 0x002ee20000300800 */
[C---:B------:R-:W-:Y:S01]  /*8a40*/  FMUL R212, R248.reuse, R212 ;  /* 0x000000d4f8d47220 */ /* 0x040fe20000400000 */
[C---:B------:R-:W-:Y:S01]  /*8a50*/  FMUL R213, R248.reuse, R213 ;  /* 0x000000d5f8d57220 */ /* 0x040fe20000400000 */
[C---:B------:R-:W-:Y:S01]  /*8a60*/  FMUL R214, R248.reuse, R214 ;  /* 0x000000d6f8d67220 */ /* 0x040fe20000400000 */
[----:B------:R1:W-:Y:S01]  /*8a70*/  STL [R1+0x284], R46 ;  /* 0x0002842e01007387 */ /* 0x0003e20000100800 */
[C---:B------:R-:W-:Y:S01]  /*8a80*/  FMUL R215, R248.reuse, R215 ;  /* 0x000000d7f8d77220 */ /* 0x040fe20000400000 */
        /* <DEDUP_REMOVED lines=23> */
[----:B-1----:R-:W4:Y:S01]  /*8c00*/  LDL.LU R46, [R1+0x1b8] ;  /* 0x0001b800012e7983 */ /* 0x002f220000300800 */
        /* <DEDUP_REMOVED lines=65> */
[----:B------:R-:W3:Y:S01]  /*9020*/  LDL.LU R11, [R1+0x1c0] ;  /* 0x0001c000010b7983 */ /* 0x000ee20000300800 */
[C---:B------:R-:W-:Y:S01]  /*9030*/  FMUL R59, R248.reuse, R59 ;  /* 0x0000003bf83b7220 */ /* 0x040fe20000400000 */
[C---:B------:R-:W-:Y:S01]  /*9040*/  FMUL R60, R248.reuse, R60 ;  /* 0x0000003cf83c7220 */ /* 0x040fe20000400000 */
[C---:B------:R-:W-:Y:S01]  /*9050*/  FMUL R61, R248.reuse, R61 ;  /* 0x0000003df83d7220 */ /* 0x040fe20000400000 */
[----:B------:R-:W4:Y:S01]  /*9060*/  LDL.LU R14, [R1+0x1c4] ;  /* 0x0001c400010e7983 */ /* 0x000f220000300800 */
[C---:B------:R-:W-:Y:S01]  /*9070*/  FMUL R62, R248.reuse, R62 ;  /* 0x0000003ef83e7220 */ /* 0x040fe20000400000 */
[C---:B------:R-:W-:Y:S01]  /*9080*/  FMUL R63, R248.reuse, R63 ;  /* 0x0000003ff83f7220 */ /* 0x040fe20000400000 */
[C---:B------:R-:W-:Y:S01]  /*9090*/  FMUL R64, R248.reuse, R64 ;  /* 0x00000040f8407220 */ /* 0x040fe20000400000 */
[----:B------:R-:W4:Y:S01]  /*90a0*/  LDL.LU R23, [R1+0x1c8] ;  /* 0x0001c80001177983 */ /* 0x000f220000300800 */
[C---:B------:R-:W-:Y:S01]  /*90b0*/  FMUL R65, R248.reuse, R65 ;  /* 0x00000041f8417220 */ /* 0x040fe20000400000 */
[C---:B------:R-:W-:Y:S01]  /*90c0*/  FMUL R66, R248.reuse, R66 ;  /* 0x00000042f8427220 */ /* 0x040fe20000400000 */
[C---:B------:R-:W-:Y:S01]  /*90d0*/  FMUL R67, R248.reuse, R67 ;  /* 0x00000043f8437220 */ /* 0x040fe20000400000 */
[----:B------:R-:W-:Y:S01]  /*90e0*/  STL [R1+0x274], R50 ;  /* 0x0002743201007387 */ /* 0x000fe20000100800 */
[C---:B------:R-:W-:Y:S01]  /*90f0*/  FMUL R68, R248.reuse, R68 ;  /* 0x00000044f8447220 */ /* 0x040fe20000400000 */
[C---:B------:R-:W-:Y:S01]  /*9100*/  FMUL R69, R248.reuse, R69 ;  /* 0x00000045f8457220 */ /* 0x040fe20000400000 */
[C---:B------:R-:W-:Y:S01]  /*9110*/  FMUL R70, R248.reuse, R70 ;  /* 0x00000046f8467220 */ /* 0x040fe20000400000 */
[----:B------:R2:W-:Y:S01]  /*9120*/  STL [R1+0x270], R51 ;  /* 0x0002703301007387 */ /* 0x0005e20000100800 */
[C---:B------:R-:W-:Y:S01]  /*9130*/  FMUL R71, R248.reuse, R71 ;  /* 0x00000047f8477220 */ /* 0x040fe20000400000 */
[C---:B------:R-:W-:Y:S01]  /*9140*/  FMUL R43, R248.reuse, R43 ;  /* 0x0000002bf82b7220 */ /* 0x040fe20000400000 */
[----:B------:R-:W-:Y:S01]  /*9150*/  FMUL R44, R248, R44 ;  /* 0x0000002cf82c7220 */ /* 0x000fe20000400000 */
[----:B------:R-:W-:Y:S01]  /*9160*/  LOP3.LUT R22, R20, 0x40, RZ, 0xc0, !PT ;  /* 0x0000004014167812 */ /* 0x000fe200078ec0ff */
[----:B------:R-:W-:Y:S01]  /*9170*/  UMOV UR4, 0x400 ;  /* 0x0000040000047882 */ /* 0x000fe20000000000 */
[----:B-1----:R-:W-:Y:S01]  /*9180*/  MOV R49, R0 ;  /* 0x0000000000317202 */ /* 0x002fe20000000f00 */
[----:B------:R-:W-:Y:S01]  /*9190*/  FMUL R0, R248, R232 ;  /* 0x000000e8f8007220 */ /* 0x000fe20000400000 */
[----:B------:R-:W-:Y:S01]  /*91a0*/  LOP3.LUT R21, R22, 0x8, R21, 0xf8, !PT ;  /* 0x0000000816157812 */ /* 0x000fe200078ef815 */
[----:B------:R-:W-:Y:S01]  /*91b0*/  FMUL R200, R248, R200 ;  /* 0x000000c8f8c87220 */ /* 0x000fe20000400000 */
[----:B------:R-:W-:Y:S01]  /*91c0*/  MOV R22, UR43 ;  /* 0x0000002b00167c02 */ /* 0x000fe20008000f00 */
[----:B------:R-:W-:Y:S01]  /*91d0*/  FFMA R0, R252, R249, R0 ;  /* 0x000000f9fc007223 */ /* 0x000fe20000000000 */
[----:B------:R-:W-:Y:S01]  /*91e0*/  LOP3.LUT R249, R16, 0xffff0000, RZ, 0xc0, !PT ;  /* 0xffff000010f97812 */ /* 0x000fe200078ec0ff */
[C---:B------:R-:W-:Y:S01]  /*91f0*/  FMUL R201, R248.reuse, R201 ;  /* 0x000000c9f8c97220 */ /* 0x040fe20000400000 */
[----:B------:R-:W-:Y:S01]  /*9200*/  LOP3.LUT R21, R21, 0x7b0, R20, 0xf8, !PT ;  /* 0x000007b015157812 */ /* 0x000fe200078ef814 */
[C---:B------:R-:W-:Y:S01]  /*9210*/  FMUL R20, R248.reuse, R247 ;  /* 0x000000f7f8147220 */ /* 0x040fe20000400000 */
[----:B------:R-:W-:Y:S01]  /*9220*/  FMUL R202, R248, R202 ;  /* 0x000000caf8ca7220 */ /* 0x000fe20000400000 */
[C---:B------:R-:W-:Y:S01]  /*9230*/  FFMA R3, R252.reuse, R249, R3 ;  /* 0x000000f9fc037223 */ /* 0x040fe20000000003 */
[----:B------:R-:W-:Y:S01]  /*9240*/  FFMA R4, R252, R233, R4 ;  /* 0x000000e9fc047223 */ /* 0x000fe20000000004 */
[----:B------:R-:W-:Y:S01]  /*9250*/  LOP3.LUT R233, R17, 0xffff0000, RZ, 0xc0, !PT ;  /* 0xffff000011e97812 */ /* 0x000fe200078ec0ff */
[----:B------:R-:W-:Y:S02]  /*9260*/  IMAD R21, R22, 0x7800, R21 ;  /* 0x0000780016157824 */ /* 0x000fe400078e0215 */
[C---:B------:R-:W-:Y:S01]  /*9270*/  FMUL R203, R248.reuse, R203 ;  /* 0x000000cbf8cb7220 */ /* 0x040fe20000400000 */
[C---:B------:R-:W-:Y:S01]  /*9280*/  FMUL R208, R248.reuse, R208 ;  /* 0x000000d0f8d07220 */ /* 0x040fe20000400000 */
[----:B------:R-:W-:Y:S01]  /*9290*/  FMUL R209, R248, R209 ;  /* 0x000000d1f8d17220 */ /* 0x000fe20000400000 */
[----:B------:R-:W-:Y:S01]  /*92a0*/  FFMA R5, R252, R233, R5 ;  /* 0x000000e9fc057223 */ /* 0x000fe20000000005 */
[----:B--2---:R-:W2:Y:S01]  /*92b0*/  LDL.LU R51, [R1+0x1cc] ;  /* 0x0001cc0001337983 */ /* 0x004ea20000300800 */
[----:B------:R-:W-:Y:S01]  /*92c0*/  SHF.L.U32 R233, R18, 0x10, RZ ;  /* 0x0000001012e97819 */ /* 0x000fe200000006ff */
[C---:B------:R-:W-:Y:S01]  /*92d0*/  FMUL R210, R248.reuse, R210 ;  /* 0x000000d2f8d27220 */ /* 0x040fe20000400000 */
[C---:B------:R-:W-:Y:S01]  /*92e0*/  FMUL R211, R248.reuse, R211 ;  /* 0x000000d3f8d37220 */ /* 0x040fe20000400000 */
[----:B------:R1:W-:Y:S01]  /*92f0*/  STL [R1+0x26c], R52 ;  /* 0x00026c3401007387 */ /* 0x0003e20000100800 */
[----:B------:R-:W-:Y:S01]  /*9300*/  FMUL R184, R248, R184 ;  /* 0x000000b8f8b87220 */ /* 0x000fe20000400000 */
[----:B------:R-:W-:Y:S01]  /*9310*/  FFMA R6, R252, R233, R6 ;  /* 0x000000e9fc067223 */ /* 0x000fe20000000006 */
[----:B------:R-:W-:Y:S01]  /*9320*/  LOP3.LUT R233, R18, 0xffff0000, RZ, 0xc0, !PT ;  /* 0xffff000012e97812 */ /* 0x000fe200078ec0ff */
[----:B------:R1:W-:Y:S01]  /*9330*/  STL [R1+0x268], R53 ;  /* 0x0002683501007387 */ /* 0x0003e20000100800 */
[C---:B------:R-:W-:Y:S01]  /*9340*/  FMUL R185, R248.reuse, R185 ;  /* 0x000000b9f8b97220 */ /* 0x040fe20000400000 */
[C---:B------:R-:W-:Y:S01]  /*9350*/  FMUL R186, R248.reuse, R186 ;  /* 0x000000baf8ba7220 */ /* 0x040fe20000400000 */
[----:B------:R-:W-:Y:S01]  /*9360*/  FMUL R187, R248, R187 ;  /* 0x000000bbf8bb7220 */ /* 0x000fe20000400000 */
[----:B------:R1:W-:Y:S01]  /*9370*/  STL [R1+0x264], R54 ;  /* 0x0002643601007387 */ /* 0x0003e20000100800 */
[C---:B------:R-:W-:Y:S01]  /*9380*/  FFMA R7, R252.reuse, R233, R7 ;  /* 0x000000e9fc077223 */ /* 0x040fe20000000007 */
[C---:B------:R-:W-:Y:S01]  /*9390*/  FFMA R8, R252.reuse, R235, R8 ;  /* 0x000000ebfc087223 */ /* 0x040fe20000000008 */
[----:B------:R-:W-:Y:S01]  /*93a0*/  FFMA R9, R252, R234, R9 ;  /* 0x000000eafc097223 */ /* 0x000fe20000000009 */
[----:B------:R1:W-:Y:S01]  /*93b0*/  STL [R1+0x260], R55 ;  /* 0x0002603701007387 */ /* 0x0003e20000100800 */
[C---:B------:R-:W-:Y:S01]  /*93c0*/  FMUL R190, R248.reuse, R190 ;  /* 0x000000bef8be7220 */ /* 0x040fe20000400000 */
[C---:B------:R-:W-:Y:S01]  /*93d0*/  FMUL R192, R248.reuse, R192 ;  /* 0x000000c0f8c07220 */ /* 0x040fe20000400000 */
[C---:B------:R-:W-:Y:S01]  /*93e0*/  FMUL R193, R248.reuse, R193 ;  /* 0x000000c1f8c17220 */ /* 0x040fe20000400000 */
[----:B------:R-:W-:Y:S01]  /*93f0*/  STL [R1+0x25c], R24 ;  /* 0x00025c1801007387 */ /* 0x000fe20000100800 */
        /* <DEDUP_REMOVED lines=8> */
[----:B-1----:R-:W-:Y:S01]  /*9480*/  F2FP.BF16.F32.PACK_AB R52, R3, R0 ;  /* 0x000000000334723e */ /* 0x002fe200000010ff */
[C---:B------:R-:W-:Y:S01]  /*9490*/  FMUL R177, R248.reuse, R177 ;  /* 0x000000b1f8b17220 */ /* 0x040fe20000400000 */
[C---:B------:R-:W-:Y:S01]  /*94a0*/  FMUL R178, R248.reuse, R178 ;  /* 0x000000b2f8b27220 */ /* 0x040fe20000400000 */
[----:B------:R-:W-:Y:S01]  /*94b0*/  STL [R1+0x250], R27 ;  /* 0x0002501b01007387 */ /* 0x000fe20000100800 */
[----:B------:R-:W-:Y:S01]  /*94c0*/  F2FP.BF16.F32.PACK_AB R53, R5, R4 ;  /* 0x000000040535723e */ /* 0x000fe200000010ff */
        /* <DEDUP_REMOVED lines=49> */
[----:B------:R-:W-:Y:S01]  /*97e0*/  FMUL R42, R248, R42 ;  /* 0x0000002af82a7220 */ /* 0x000fe20000400000 */
[----:B------:R1:W-:Y:S01]  /*97f0*/  STL [R1+0x200], R2 ;  /* 0x0002000201007387 */ /* 0x0003e20000100800 */
[----:B------:R-:W-:Y:S01]  /*9800*/  BSSY.RECONVERGENT B0, `(.L_x_110) ;  /* 0x000046c000007945 */ /* 0x000fe20003800200 */
[----:B--2---:R-:W-:Y:S01]  /*9810*/  SHF.L.U32 R16, R51, 0x10, RZ ;  /* 0x0000001033107819 */ /* 0x004fe200000006ff */
[----:B------:R-:W-:Y:S01]  /*9820*/  ULEA UR4, UR6, UR4, 0x18 ;  /* 0x0000000406047291 */ /* 0x000fe2000f8ec0ff */
[----:B---3--:R-:W-:Y:S02]  /*9830*/  SHF.L.U32 R233, R11, 0x10, RZ ;  /* 0x000000100be97819 */ /* 0x008fe400000006ff */
[----:B----4-:R-:W-:Y:S01]  /*9840*/  SHF.L.U32 R235, R14, 0x10, RZ ;  /* 0x000000100eeb7819 */ /* 0x010fe200000006ff */
[----:B------:R-:W-:Y:S01]  /*9850*/  ULEA UR7, UR44, UR4, 0x3 ;  /* 0x000000042c077291 */ /* 0x000fe2000f8e18ff */
[----:B------:R-:W-:Y:S01]  /*9860*/  LOP3.LUT R17, R23, 0xffff0000, RZ, 0xc0, !PT ;  /* 0xffff000017117812 */ /* 0x000fe200078ec0ff */
[----:B------:R-:W-:Y:S01]  /*9870*/  FFMA R10, R252, R233, R10 ;  /* 0x000000e9fc0a7223 */ /* 0x000fe2000000000a */
[----:B------:R-:W-:Y:S01]  /*9880*/  LOP3.LUT R233, R11, 0xffff0000, RZ, 0xc0, !PT ;  /* 0xffff00000be97812 */ /* 0x000fe200078ec0ff */
[----:B------:R-:W-:Y:S01]  /*9890*/  FMUL R11, R248, R241 ;  /* 0x000000f1f80b7220 */ /* 0x000fe20000400000 */
[----:B------:R-:W-:Y:S01]  /*98a0*/  LEA R50, R21, UR4, 0x1 ;  /* 0x0000000415327c11 */ /* 0x000fe2000f8e08ff */
[----:B------:R-:W-:Y:S01]  /*98b0*/  UIADD3 UR7, UPT, UPT, UR7, 0xf0, URZ ;  /* 0x000000f007077890 */ /* 0x000fe2000fffe0ff */
[----:B------:R-:W-:Y:S01]  /*98c0*/  LOP3.LUT R21, R51, 0xffff0000, RZ, 0xc0, !PT ;  /* 0xffff000033157812 */ /* 0x000fe200078ec0ff */
[C---:B------:R-:W-:Y:S01]  /*98d0*/  FFMA R11, R252.reuse, R233, R11 ;  /* 0x000000e9fc0b7223 */ /* 0x040fe2000000000b */
[----:B------:R-:W-:Y:S01]  /*98e0*/  FFMA R12, R252, R235, R12 ;  /* 0x000000ebfc0c7223 */ /* 0x000fe2000000000c */
[----:B------:R-:W-:Y:S01]  /*98f0*/  LOP3.LUT R233, R14, 0xffff0000, RZ, 0xc0, !PT ;  /* 0xffff00000ee97812 */ /* 0x000fe200078ec0ff */
[----:B------:R-:W-:Y:S01]  /*9900*/  FMUL R14, R248, R244 ;  /* 0x000000f4f80e7220 */ /* 0x000fe20000400000 */
[----:B------:R-:W-:Y:S01]  /*9910*/  SHF.L.U32 R235, R23, 0x10, RZ ;  /* 0x0000001017eb7819 */ /* 0x000fe200000006ff */
[----:B------:R-:W-:Y:S01]  /*9920*/  UPRMT UR7, UR6, 0x654, UR7 ;  /* 0x0000065406077896 */ /* 0x000fe20008000007 */
[----:B------:R-:W-:Y:S01]  /*9930*/  F2FP.BF16.F32.PACK_AB R240, R11, R10 ;  /* 0x0000000a0bf0723e */ /* 0x000fe200000010ff */
[----:B------:R-:W-:Y:S01]  /*9940*/  FFMA R13, R252, R233, R13 ;  /* 0x000000e9fc0d7223 */ /* 0x000fe2000000000d */
[----:B-1----:R-:W-:Y:S01]  /*9950*/  IADD3 R2, PT, PT, R50, 0x210, RZ ;  /* 0x0000021032027810 */ /* 0x002fe20007ffe0ff */
[----:B------:R-:W-:Y:S01]  /*9960*/  FFMA R250, R252, R235, R14 ;  /* 0x000000ebfcfa7223 */ /* 0x000fe2000000000e */
[----:B------:R-:W-:Y:S01]  /*9970*/  FMUL R14, R248, R245 ;  /* 0x000000f5f80e7220 */ /* 0x000fe20000400000 */
[----:B------:R-:W-:Y:S01]  /*9980*/  SHF.L.U32 R22, R48, 0x10, RZ ;  /* 0x0000001030167819 */ /* 0x000fe200000006ff */
[----:B------:R-:W-:Y:S01]  /*9990*/  UIADD3 UR44, UPT, UPT, UR44, 0x1, URZ ;  /* 0x000000012c2c7890 */ /* 0x000fe2000fffe0ff */
[----:B------:R-:W-:Y:S01]  /*99a0*/  F2FP.BF16.F32.PACK_AB R241, R13, R12 ;  /* 0x0000000c0df1723e */ /* 0x000fe200000010ff */
[C---:B------:R-:W-:Y:S01]  /*99b0*/  FFMA R23, R252.reuse, R17, R14 ;  /* 0x00000011fc177223 */ /* 0x040fe2000000000e */
[----:B------:R-:W-:Y:S01]  /*99c0*/  FFMA R251, R252, R16, R15 ;  /* 0x00000010fcfb7223 */ /* 0x000fe2000000000f */
[----:B------:R-:W-:Y:S01]  /*99d0*/  LOP3.LUT R247, R48, 0xffff0000, RZ, 0xc0, !PT ;  /* 0xffff000030f77812 */ /* 0x000fe200078ec0ff */
[----:B------:R-:W1:Y:S01]  /*99e0*/  LDTM.x16 R4, tmem[UR5+0xe0] ;  /* 0x0000e005000479ee */ /* 0x000e620008240000 */
[----:B------:R-:W-:Y:S01]  /*99f0*/  NOP ;  /* 0x0000000000007918 */ /* 0x000fe20000000000 */
[----:B-1----:R-:W-:Y:S01]  /*9a00*/  SYNCS.ARRIVE.TRANS64.RED.A1T0 RZ, [UR7], RZ ;  /* 0x000000ffffff79a7 */ /* 0x002fe20008100407 */
[----:B------:R-:W-:Y:S01]  /*9a10*/  STS.128 [R50+0x200], R52 ;  /* 0x0002003432007388 */ /* 0x000fe20000000c00 */
[----:B------:R-:W-:Y:S01]  /*9a20*/  F2FP.BF16.F32.PACK_AB R242, R23, R250 ;  /* 0x000000fa17f2723e */ /* 0x000fe200000010ff */
[----:B------:R-:W-:Y:S01]  /*9a30*/  FFMA R20, R252, R21, R20 ;  /* 0x00000015fc147223 */ /* 0x000fe20000000014 */
[----:B------:R-:W-:Y:S01]  /*9a40*/  LOP3.LUT R246, R47, 0xffff0000, RZ, 0xc0, !PT ;  /* 0xffff00002ff67812 */ /* 0x000fe200078ec0ff */
[----:B------:R-:W-:Y:S01]  /*9a50*/  FMUL R23, R248, R219 ;  /* 0x000000dbf8177220 */ /* 0x000fe20000400000 */
[----:B------:R-:W-:Y:S01]  /*9a60*/  IADD3 R21, PT, PT, R50, 0x200, RZ ;  /* 0x0000020032157810 */ /* 0x000fe20007ffe0ff */
[----:B------:R-:W-:Y:S01]  /*9a70*/  FMUL R219, R248, R223 ;  /* 0x000000dff8db7220 */ /* 0x000fe20000400000 */
[----:B------:R-:W-:Y:S01]  /*9a80*/  F2FP.BF16.F32.PACK_AB R243, R20, R251 ;  /* 0x000000fb14f3723e */ /* 0x000fe200000010ff */
[C---:B------:R-:W-:Y:S01]  /*9a90*/  FMUL R20, R248.reuse, R217 ;  /* 0x000000d9f8147220 */ /* 0x040fe20000400000 */
[----:B------:R-:W-:Y:S01]  /*9aa0*/  @P0 IADD3 R2, PT, PT, R21, -0x10, RZ ;  /* 0xfffffff015020810 */ /* 0x000fe20007ffe0ff */
[C---:B------:R-:W-:Y:S01]  /*9ab0*/  FMUL R217, R248.reuse, R221 ;  /* 0x000000ddf8d97220 */ /* 0x040fe20000400000 */
[----:B------:R-:W-:Y:S01]  /*9ac0*/  SHF.L.U32 R251, R47, 0x10, RZ ;  /* 0x000000102ffb7819 */ /* 0x000fe200000006ff */
[C---:B------:R-:W-:Y:S01]  /*9ad0*/  FMUL R21, R248.reuse, R216 ;  /* 0x000000d8f8157220 */ /* 0x040fe20000400000 */
[----:B------:R-:W-:Y:S01]  /*9ae0*/  ISETP.NE.AND P0, PT, R49, RZ, PT ;  /* 0x000000ff3100720c */ /* 0x000fe20003f05270 */
[----:B------:R-:W-:Y:S01]  /*9af0*/  STS.128 [R2], R240 ;  /* 0x000000f002007388 */ /* 0x000fe20000000c00 */
[----:B------:R-:W-:Y:S01]  /*9b00*/  FMUL R216, R248, R220 ;  /* 0x000000dcf8d87220 */ /* 0x000fe20000400000 */
[----:B------:R-:W-:Y:S01]  /*9b10*/  FFMA R21, R252, R22, R21 ;  /* 0x00000016fc157223 */ /* 0x000fe20000000015 */
[----:B------:R-:W-:Y:S01]  /*9b20*/  SHF.L.U32 R233, R46, 0x10, RZ ;  /* 0x000000102ee97819 */ /* 0x000fe200000006ff */
[----:B------:R-:W-:Y:S01]  /*9b30*/  FFMA R20, R252, R247, R20 ;  /* 0x000000f7fc147223 */ /* 0x000fe20000000014 */
[----:B------:R-:W-:Y:S01]  /*9b40*/  LOP3.LUT R250, R46, 0xffff0000, RZ, 0xc0, !PT ;  /* 0xffff00002efa7812 */ /* 0x000fe200078ec0ff */
[C---:B------:R-:W-:Y:S01]  /*9b50*/  FMUL R220, R248.reuse, R224 ;  /* 0x000000e0f8dc7220 */ /* 0x040fe20000400000 */
[----:B------:R-:W-:Y:S01]  /*9b60*/  STL [R1+0x21c], R13 ;  /* 0x00021c0d01007387 */ /* 0x000fe20000100800 */
[----:B------:R-:W-:Y:S01]  /*9b70*/  FMUL R224, R248, R228 ;  /* 0x000000e4f8e07220 */ /* 0x000fe20000400000 */
[----:B------:R-:W-:Y:S01]  /*9b80*/  F2FP.BF16.F32.PACK_AB R20, R20, R21 ;  /* 0x000000151414723e */ /* 0x000fe200000010ff */
[C---:B------:R-:W-:Y:S01]  /*9b90*/  FMUL R221, R248.reuse, R225 ;  /* 0x000000e1f8dd7220 */ /* 0x040fe20000400000 */
[----:B------:R-:W-:Y:S01]  /*9ba0*/  STL [R1+0x1c0], R50 ;  /* 0x0001c03201007387 */ /* 0x000fe20000100800 */
[C---:B------:R-:W-:Y:S01]  /*9bb0*/  FMUL R225, R248.reuse, R229 ;  /* 0x000000e5f8e17220 */ /* 0x040fe20000400000 */
[C---:B------:R-:W-:Y:S01]  /*9bc0*/  SHF.L.U32 R235, R45.reuse, 0x10, RZ ;  /* 0x000000102deb7819 */ /* 0x040fe200000006ff */
[C---:B------:R-:W-:Y:S01]  /*9bd0*/  FMUL R22, R248.reuse, R218 ;  /* 0x000000daf8167220 */ /* 0x040fe20000400000 */
[----:B------:R-:W-:Y:S01]  /*9be0*/  STL [R1+0x218], R14 ;  /* 0x0002180e01007387 */ /* 0x000fe20000100800 */
[----:B------:R-:W-:Y:S01]  /*9bf0*/  FMUL R218, R248, R222 ;  /* 0x000000def8da7220 */ /* 0x000fe20000400000 */
[----:B------:R-:W-:Y:S01]  /*9c00*/  LOP3.LUT R234, R45, 0xffff0000, RZ, 0xc0, !PT ;  /* 0xffff00002dea7812 */ /* 0x000fe200078ec0ff */
[C---:B------:R-:W-:Y:S01]  /*9c10*/  FFMA R22, R252.reuse, R251, R22 ;  /* 0x000000fbfc167223 */ /* 0x040fe20000000016 */
[----:B------:R-:W-:Y:S01]  /*9c20*/  STL [R1+0x214], R15 ;  /* 0x0002140f01007387 */ /* 0x000fe20000100800 */
[C---:B------:R-:W-:Y:S01]  /*9c30*/  FFMA R23, R252.reuse, R246, R23 ;  /* 0x000000f6fc177223 */ /* 0x040fe20000000017 */
[C---:B------:R-:W-:Y:S01]  /*9c40*/  FFMA R216, R252.reuse, R233, R216 ;  /* 0x000000e9fcd87223 */ /* 0x040fe200000000d8 */
[C---:B------:R-:W-:Y:S01]  /*9c50*/  FFMA R217, R252.reuse, R250, R217 ;  /* 0x000000fafcd97223 */ /* 0x040fe200000000d9 */
[----:B------:R-:W-:Y:S01]  /*9c60*/  STL [R1+0x210], R16 ;  /* 0x0002101001007387 */ /* 0x000fe20000100800 */
[C---:B------:R-:W-:Y:S01]  /*9c70*/  FFMA R218, R252.reuse, R235, R218 ;  /* 0x000000ebfcda7223 */ /* 0x040fe200000000da */
[----:B------:R-:W-:Y:S01]  /*9c80*/  FFMA R219, R252, R234, R219 ;  /* 0x000000eafcdb7223 */ /* 0x000fe200000000db */
[----:B------:R-:W-:Y:S01]  /*9c90*/  F2FP.BF16.F32.PACK_AB R21, R23, R22 ;  /* 0x000000161715723e */ /* 0x000fe200000010ff */
[----:B------:R-:W-:Y:S01]  /*9ca0*/  STL [R1+0x20c], R17 ;  /* 0x00020c1101007387 */ /* 0x000fe20000100800 */
[----:B------:R-:W-:Y:S01]  /*9cb0*/  F2FP.BF16.F32.PACK_AB R22, R217, R216 ;  /* 0x000000d8d916723e */ /* 0x000fe200000010ff */
[C---:B------:R-:W-:Y:S01]  /*9cc0*/  FMUL R222, R248.reuse, R226 ;  /* 0x000000e2f8de7220 */ /* 0x040fe20000400000 */
[----:B------:R-:W-:Y:S01]  /*9cd0*/  F2FP.BF16.F32.PACK_AB R23, R219, R218 ;  /* 0x000000dadb17723e */ /* 0x000fe200000010ff */
[----:B------:R1:W-:Y:S01]  /*9ce0*/  STL [R1+0x208], R18 ;  /* 0x0002081201007387 */ /* 0x0003e20000100800 */
[C---:B------:R-:W-:Y:S01]  /*9cf0*/  FMUL R226, R248.reuse, R230 ;  /* 0x000000e6f8e27220 */ /* 0x040fe20000400000 */
[C---:B------:R-:W-:Y:S01]  /*9d00*/  FMUL R223, R248.reuse, R227 ;  /* 0x000000e3f8df7220 */ /* 0x040fe20000400000 */
[----:B------:R-:W-:Y:S01]  /*9d10*/  FMUL R227, R248, R231 ;  /* 0x000000e7f8e37220 */ /* 0x000fe20000400000 */
[----:B------:R2:W-:Y:S01]  /*9d20*/  STL [R1+0x204], R19 ;  /* 0x0002041301007387 */ /* 0x0005e20000100800 */
[----:B------:R-:W-:Y:S03]  /*9d30*/  UIADD3 UR7, UPT, UPT, UR43, 0x1, URZ ;  /* 0x000000012b077890 */ /* 0x000fe6000fffe0ff */
[----:B-1----:R-:W3:Y:S04]  /*9d40*/  LDL.LU R18, [R1+0x1a0] ;  /* 0x0001a00001127983 */ /* 0x002ee80000300800 */
[----:B------:R-:W4:Y:S04]  /*9d50*/  LDL.LU R17, [R1+0x1a4] ;  /* 0x0001a40001117983 */ /* 0x000f280000300800 */
[----:B------:R-:W2:Y:S04]  /*9d60*/  LDL.LU R16, [R1+0x1a8] ;  /* 0x0001a80001107983 */ /* 0x000ea80000300800 */
[----:B------:R-:W2:Y:S04]  /*9d70*/  LDL.LU R15, [R1+0x1ac] ;  /* 0x0001ac00010f7983 */ /* 0x000ea80000300800 */
[----:B------:R-:W2:Y:S04]  /*9d80*/  LDL.LU R14, [R1+0x180] ;  /* 0x00018000010e7983 */ /* 0x000ea80000300800 */
[----:B------:R-:W2:Y:S04]  /*9d90*/  LDL.LU R13, [R1+0x184] ;  /* 0x00018400010d7983 */ /* 0x000ea80000300800 */
[----:B------:R-:W2:Y:S04]  /*9da0*/  LDL.LU R3, [R1+0x188] ;  /* 0x0001880001037983 */ /* 0x000ea80000300800 */
[----:B------:R-:W2:Y:S01]  /*9db0*/  LDL.LU R0, [R1+0x18c] ;  /* 0x00018c0001007983 */ /* 0x000ea20000300800 */
[C---:B---3--:R-:W-:Y:S02]  /*9dc0*/  SHF.L.U32 R229, R18.reuse, 0x10, RZ ;  /* 0x0000001012e57819 */ /* 0x048fe400000006ff */
[----:B------:R-:W-:Y:S02]  /*9dd0*/  LOP3.LUT R228, R18, 0xffff0000, RZ, 0xc0, !PT ;  /* 0xffff000012e47812 */ /* 0x000fe400078ec0ff */
[----:B------:R-:W3:Y:S01]  /*9de0*/  LDL.LU R18, [R1+0x160] ;  /* 0x0001600001127983 */ /* 0x000ee20000300800 */
[C---:B----4-:R-:W-:Y:S01]  /*9df0*/  SHF.L.U32 R231, R17.reuse, 0x10, RZ ;  /* 0x0000001011e77819 */ /* 0x050fe200000006ff */
[C---:B------:R-:W-:Y:S01]  /*9e00*/  FFMA R220, R252.reuse, R229, R220 ;  /* 0x000000e5fcdc7223 */ /* 0x040fe200000000dc */
[----:B------:R-:W-:Y:S01]  /*9e10*/  LOP3.LUT R230, R17, 0xffff0000, RZ, 0xc0, !PT ;  /* 0xffff000011e67812 */ /* 0x000fe200078ec0ff */
[----:B------:R-:W-:Y:S01]  /*9e20*/  FFMA R221, R252, R228, R221 ;  /* 0x000000e4fcdd7223 */ /* 0x000fe200000000dd */
[----:B------:R-:W4:Y:S01]  /*9e30*/  LDL.LU R17, [R1+0x164] ;  /* 0x0001640001117983 */ /* 0x000f220000300800 */
[----:B--2---:R-:W-:Y:S01]  /*9e40*/  SHF.L.U32 R237, R16, 0x10, RZ ;  /* 0x0000001010ed7819 */ /* 0x004fe200000006ff */
[----:B------:R-:W-:Y:S01]  /*9e50*/  FFMA R222, R252, R231, R222 ;  /* 0x000000e7fcde7223 */ /* 0x000fe200000000de */
[----:B------:R-:W-:Y:S01]  /*9e60*/  LOP3.LUT R236, R16, 0xffff0000, RZ, 0xc0, !PT ;  /* 0xffff000010ec7812 */ /* 0x000fe200078ec0ff */
[C---:B------:R-:W-:Y:S01]  /*9e70*/  FFMA R223, R252.reuse, R230, R223 ;  /* 0x000000e6fcdf7223 */ /* 0x040fe200000000df */
[----:B------:R-:W2:Y:S01]  /*9e80*/  LDL.LU R16, [R1+0x168] ;  /* 0x0001680001107983 */ /* 0x000ea20000300800 */
[C---:B------:R-:W-:Y:S01]  /*9e90*/  SHF.L.U32 R239, R15.reuse, 0x10, RZ ;  /* 0x000000100fef7819 */ /* 0x040fe200000006ff */
[C---:B------:R-:W-:Y:S01]  /*9ea0*/  FFMA R224, R252.reuse, R237, R224 ;  /* 0x000000edfce07223 */ /* 0x040fe200000000e0 */
[----:B------:R-:W-:Y:S01]  /*9eb0*/  LOP3.LUT R238, R15, 0xffff0000, RZ, 0xc0, !PT ;  /* 0xffff00000fee7812 */ /* 0x000fe200078ec0ff */
[----:B------:R-:W-:Y:S01]  /*9ec0*/  FFMA R225, R252, R236, R225 ;  /* 0x000000ecfce17223 */ /* 0x000fe200000000e1 */
[----:B------:R-:W-:Y:S01]  /*9ed0*/  SHF.L.U32 R247, R14, 0x10, RZ ;  /* 0x000000100ef77819 */ /* 0x000fe200000006ff */
[----:B------:R-:W-:Y:S01]  /*9ee0*/  FFMA R226, R252, R239, R226 ;  /* 0x000000effce27223 */ /* 0x000fe200000000e2 */
[----:B------:R-:W-:Y:S01]  /*9ef0*/  LOP3.LUT R246, R14, 0xffff0000, RZ, 0xc0, !PT ;  /* 0xffff00000ef67812 */ /* 0x000fe200078ec0ff */
[C---:B------:R-:W-:Y:S01]  /*9f00*/  FFMA R227, R252.reuse, R238, R227 ;  /* 0x000000eefce37223 */ /* 0x040fe200000000e3 */
[----:B------:R-:W-:Y:S01]  /*9f10*/  SHF.L.U32 R251, R13, 0x10, RZ ;  /* 0x000000100dfb7819 */ /* 0x000fe200000006ff */
[C---:B------:R-:W-:Y:S01]  /*9f20*/  FFMA R200, R252.reuse, R247, R200 ;  /* 0x000000f7fcc87223 */ /* 0x040fe200000000c8 */
[C---:B------:R-:W-:Y:S01]  /*9f30*/  SHF.L.U32 R233, R3.reuse, 0x10, RZ ;  /* 0x0000001003e97819 */ /* 0x040fe200000006ff */
[C---:B------:R-:W-:Y:S01]  /*9f40*/  FFMA R201, R252.reuse, R246, R201 ;  /* 0x000000f6fcc97223 */ /* 0x040fe200000000c9 */
[----:B------:R-:W-:Y:S01]  /*9f50*/  LOP3.LUT R241, R3, 0xffff0000, RZ, 0xc0, !PT ;  /* 0xffff000003f17812 */ /* 0x000fe200078ec0ff */
[----:B------:R-:W-:Y:S01]  /*9f60*/  FFMA R202, R252, R251, R202 ;  /* 0x000000fbfcca7223 */ /* 0x000fe200000000ca */
[C---:B------:R-:W-:Y:S02]  /*9f70*/  SHF.L.U32 R243, R0.reuse, 0x10, RZ ;  /* 0x0000001000f37819 */ /* 0x040fe400000006ff */
[----:B------:R-:W-:Y:S02]  /*9f80*/  LOP3.LUT R242, R0, 0xffff0000, RZ, 0xc0, !PT ;  /* 0xffff000000f27812 */ /* 0x000fe400078ec0ff */
[----:B------:R-:W2:Y:S01]  /*9f90*/  LDL.LU R0, [R1+0x16c] ;  /* 0x00016c0001007983 */ /* 0x000ea20000300800 */
[----:B------:R-:W-:Y:S02]  /*9fa0*/  LOP3.LUT R240, R13, 0xffff0000, RZ, 0xc0, !PT ;  /* 0xffff00000df07812 */ /* 0x000fe400078ec0ff */
[----:B------:R-:W-:Y:S01]  /*9fb0*/  F2FP.BF16.F32.PACK_AB R220, R221, R220 ;  /* 0x000000dcdddc723e */ /* 0x000fe200000010ff */
[----:B------:R-:W2:Y:S01]  /*9fc0*/  LDL.LU R15, [R1] ;  /* 0x00000000010f7983 */ /* 0x000ea20000300800 */
[----:B------:R-:W-:Y:S01]  /*9fd0*/  F2FP.BF16.F32.PACK_AB R221, R223, R222 ;  /* 0x000000dedfdd723e */ /* 0x000fe200000010ff */
[C---:B------:R-:W-:Y:S01]  /*9fe0*/  FFMA R203, R252.reuse, R240, R203 ;  /* 0x000000f0fccb7223 */ /* 0x040fe200000000cb */
[C---:B------:R-:W-:Y:S01]  /*9ff0*/  FFMA R204, R252.reuse, R233, R204 ;  /* 0x000000e9fccc7223 */ /* 0x040fe200000000cc */
[----:B------:R-:W2:Y:S01]  /*a000*/  LDL.LU R3, [R1+0x4] ;  /* 0x0000040001037983 */ /* 0x000ea20000300800 */
[C---:B------:R-:W-:Y:S01]  /*a010*/  FFMA R205, R252.reuse, R241, R205 ;  /* 0x000000f1fccd7223 */ /* 0x040fe200000000cd */
[C---:B------:R-:W-:Y:S01]  /*a020*/  FFMA R206, R252.reuse, R243, R206 ;  /* 0x000000f3fcce7223 */ /* 0x040fe200000000ce */
[----:B------:R-:W-:Y:S01]  /*a030*/  FFMA R207, R252, R242, R207 ;  /* 0x000000f2fccf7223 */ /* 0x000fe200000000cf */
[----:B------:R-:W2:Y:S01]  /*a040*/  LDL.LU R14, [R1+0x8] ;  /* 0x00000800010e7983 */ /* 0x000ea20000300800 */
[----:B------:R-:W-:Y:S02]  /*a050*/  F2FP.BF16.F32.PACK_AB R222, R225, R224 ;  /* 0x000000e0e1de723e */ /* 0x000fe400000010ff */
[----:B------:R-:W-:Y:S01]  /*a060*/  F2FP.BF16.F32.PACK_AB R223, R227, R226 ;  /* 0x000000e2e3df723e */ /* 0x000fe200000010ff */
[----:B------:R-:W2:Y:S01]  /*a070*/  LDL.LU R13, [R1+0xc] ;  /* 0x00000c00010d7983 */ /* 0x000ea20000300800 */
[----:B------:R-:W-:Y:S02]  /*a080*/  F2FP.BF16.F32.PACK_AB R200, R201, R200 ;  /* 0x000000c8c9c8723e */ /* 0x000fe400000010ff */
[----:B------:R-:W-:Y:S01]  /*a090*/  F2FP.BF16.F32.PACK_AB R201, R203, R202 ;  /* 0x000000cacbc9723e */ /* 0x000fe200000010ff */
[----:B------:R-:W2:Y:S01]  /*a0a0*/  LDL.LU R25, [R1+0x10] ;  /* 0x0000100001197983 */ /* 0x000ea20000300800 */
[----:B------:R-:W-:Y:S02]  /*a0b0*/  F2FP.BF16.F32.PACK_AB R203, R207, R206 ;  /* 0x000000cecfcb723e */ /* 0x000fe400000010ff */
[----:B------:R-:W-:Y:S01]  /*a0c0*/  F2FP.BF16.F32.PACK_AB R202, R205, R204 ;  /* 0x000000cccdca723e */ /* 0x000fe200000010ff */
        /* <DEDUP_REMOVED lines=14> */
[----:B------:R-:W-:Y:S01]  /*a1b0*/  F2FP.BF16.F32.PACK_AB R208, R209, R208 ;  /* 0x000000d0d1d0723e */ /* 0x000fe200000010ff */
[C---:B------:R-:W-:Y:S02]  /*a1c0*/  FFMA R212, R252.reuse, R245, R212 ;  /* 0x000000f5fcd47223 */ /* 0x040fe400000000d4 */
[----:B------:R-:W-:Y:S01]  /*a1d0*/  FFMA R213, R252, R244, R213 ;  /* 0x000000f4fcd57223 */ /* 0x000fe200000000d5 */
[----:B------:R-:W-:Y:S04]  /*a1e0*/  F2FP.BF16.F32.PACK_AB R209, R211, R210 ;  /* 0x000000d2d3d1723e */ /* 0x000fe800000010ff */
[----:B------:R-:W-:Y:S02]  /*a1f0*/  F2FP.BF16.F32.PACK_AB R210, R213, R212 ;  /* 0x000000d4d5d2723e */ /* 0x000fe400000010ff */
[C---:B------:R-:W-:Y:S02]  /*a200*/  SHF.L.U32 R249, R0.reuse, 0x10, RZ ;  /* 0x0000001000f97819 */ /* 0x040fe400000006ff */
[----:B------:R-:W-:Y:S02]  /*a210*/  LOP3.LUT R0, R0, 0xffff0000, RZ, 0xc0, !PT ;  /* 0xffff000000007812 */ /* 0x000fe400078ec0ff */
[C---:B------:R-:W-:Y:S01]  /*a220*/  SHF.L.U32 R231, R15.reuse, 0x10, RZ ;  /* 0x000000100fe77819 */ /* 0x040fe200000006ff */
[C---:B------:R-:W-:Y:S01]  /*a230*/  FFMA R214, R252.reuse, R249, R214 ;  /* 0x000000f9fcd67223 */ /* 0x040fe200000000d6 */
        /* <DEDUP_REMOVED lines=11> */
[----:B------:R-:W2:Y:S01]  /*a2f0*/  LDL.LU R14, [R1+0x28] ;  /* 0x00002800010e7983 */ /* 0x000ea20000300800 */
[C---:B------:R-:W-:Y:S01]  /*a300*/  SHF.L.U32 R38, R13.reuse, 0x10, RZ ;  /* 0x000000100d267819 */ /* 0x040fe200000006ff */
[C---:B------:R-:W-:Y:S01]  /*a310*/  FFMA R188, R252.reuse, R3, R188 ;  /* 0x00000003fcbc7223 */ /* 0x040fe200000000bc */
[----:B------:R-:W-:Y:S01]  /*a320*/  LOP3.LUT R16, R13, 0xffff0000, RZ, 0xc0, !PT ;  /* 0xffff00000d107812 */ /* 0x000fe200078ec0ff */
[C---:B------:R-:W-:Y:S01]  /*a330*/  FFMA R189, R252.reuse, R232, R189 ;  /* 0x000000e8fcbd7223 */ /* 0x040fe200000000bd */
[----:B------:R-:W2:Y:S01]  /*a340*/  LDL.LU R13, [R1+0x2c] ;  /* 0x00002c00010d7983 */ /* 0x000ea20000300800 */
[----:B------:R-:W-:Y:S01]  /*a350*/  F2FP.BF16.F32.PACK_AB R184, R185, R184 ;  /* 0x000000b8b9b8723e */ /* 0x000fe200000010ff */
[C---:B------:R-:W-:Y:S01]  /*a360*/  FFMA R190, R252.reuse, R38, R190 ;  /* 0x00000026fcbe7223 */ /* 0x040fe200000000be */
[----:B------:R-:W-:Y:S01]  /*a370*/  FFMA R191, R252, R16, R191 ;  /* 0x00000010fcbf7223 */ /* 0x000fe200000000bf */
[----:B------:R-:W2:Y:S01]  /*a380*/  LDL.LU R27, [R1+0x30] ;  /* 0x00003000011b7983 */ /* 0x000ea20000300800 */
[----:B------:R-:W-:Y:S02]  /*a390*/  F2FP.BF16.F32.PACK_AB R185, R187, R186 ;  /* 0x000000babbb9723e */ /* 0x000fe400000010ff */
[C---:B------:R-:W-:Y:S01]  /*a3a0*/  SHF.L.U32 R45, R19.reuse, 0x10, RZ ;  /* 0x00000010132d7819 */ /* 0x040fe200000006ff */
[----:B------:R-:W2:Y:S01]  /*a3b0*/  LDL.LU R26, [R1+0x34] ;  /* 0x00003400011a7983 */ /* 0x000ea20000300800 */
[----:B------:R-:W-:Y:S02]  /*a3c0*/  LOP3.LUT R46, R19, 0xffff0000, RZ, 0xc0, !PT ;  /* 0xffff0000132e7812 */ /* 0x000fe400078ec0ff */
[----:B------:R-:W-:Y:S01]  /*a3d0*/  F2FP.BF16.F32.PACK_AB R186, R189, R188 ;  /* 0x000000bcbdba723e */ /* 0x000fe200000010ff */
[----:B------:R-:W2:Y:S01]  /*a3e0*/  LDL.LU R19, [R1+0x38] ;  /* 0x0000380001137983 */ /* 0x000ea20000300800 */
[C---:B------:R-:W-:Y:S02]  /*a3f0*/  SHF.L.U32 R247, R25.reuse, 0x10, RZ ;  /* 0x0000001019f77819 */ /* 0x040fe400000006ff */
[----:B------:R-:W-:Y:S02]  /*a400*/  LOP3.LUT R236, R25, 0xffff0000, RZ, 0xc0, !PT ;  /* 0xffff000019ec7812 */ /* 0x000fe400078ec0ff */
[----:B------:R-:W-:Y:S01]  /*a410*/  SHF.L.U32 R239, R24, 0x10, RZ ;  /* 0x0000001018ef7819 */ /* 0x000fe200000006ff */
[----:B------:R-:W-:Y:S01]  /*a420*/  FFMA R192, R252, R247, R192 ;  /* 0x000000f7fcc07223 */ /* 0x000fe200000000c0 */
[----:B------:R-:W-:Y:S01]  /*a430*/  LOP3.LUT R238, R24, 0xffff0000, RZ, 0xc0, !PT ;  /* 0xffff000018ee7812 */ /* 0x000fe200078ec0ff */
[C---:B------:R-:W-:Y:S01]  /*a440*/  FFMA R193, R252.reuse, R236, R193 ;  /* 0x000000ecfcc17223 */ /* 0x040fe200000000c1 */
[----:B------:R-:W-:Y:S01]  /*a450*/  F2FP.BF16.F32.PACK_AB R211, R215, R214 ;  /* 0x000000d6d7d3723e */ /* 0x000fe200000010ff */
[C---:B------:R-:W-:Y:S01]  /*a460*/  FFMA R194, R252.reuse, R239, R194 ;  /* 0x000000effcc27223 */ /* 0x040fe200000000c2 */
[----:B------:R-:W-:Y:S01]  /*a470*/  F2FP.BF16.F32.PACK_AB R187, R191, R190 ;  /* 0x000000bebfbb723e */ /* 0x000fe200000010ff */
[C---:B------:R-:W-:Y:S01]  /*a480*/  FFMA R195, R252.reuse, R238, R195 ;  /* 0x000000eefcc37223 */ /* 0x040fe200000000c3 */
[C---:B------:R-:W-:Y:S01]  /*a490*/  FFMA R196, R252.reuse, R45, R196 ;  /* 0x0000002dfcc47223 */ /* 0x040fe200000000c4 */
[----:B------:R-:W-:Y:S01]  /*a4a0*/  FFMA R197, R252, R46, R197 ;  /* 0x0000002efcc57223 */ /* 0x000fe200000000c5 */
[----:B------:R-:W-:Y:S02]  /*a4b0*/  F2FP.BF16.F32.PACK_AB R192, R193, R192 ;  /* 0x000000c0c1c0723e */ /* 0x000fe400000010ff */
[----:B------:R-:W-:Y:S02]  /*a4c0*/  F2FP.BF16.F32.PACK_AB R193, R195, R194 ;  /* 0x000000c2c3c1723e */ /* 0x000fe400000010ff */
[----:B------:R-:W-:Y:S02]  /*a4d0*/  F2FP.BF16.F32.PACK_AB R194, R197, R196 ;  /* 0x000000c4c5c2723e */ /* 0x000fe400000010ff */
[C---:B---3--:R-:W-:Y:S02]  /*a4e0*/  SHF.L.U32 R52, R18.reuse, 0x10, RZ ;  /* 0x0000001012347819 */ /* 0x048fe400000006ff */
[----:B------:R-:W-:Y:S02]  /*a4f0*/  LOP3.LUT R51, R18, 0xffff0000, RZ, 0xc0, !PT ;  /* 0xffff000012337812 */ /* 0x000fe400078ec0ff */
[----:B------:R-:W3:Y:S01]  /*a500*/  LDL.LU R18, [R1+0x3c] ;  /* 0x00003c0001127983 */ /* 0x000ee20000300800 */
[C---:B----4-:R-:W-:Y:S01]  /*a510*/  SHF.L.U32 R251, R17.reuse, 0x10, RZ ;  /* 0x0000001011fb7819 */ /* 0x050fe200000006ff */
[C---:B------:R-:W-:Y:S01]  /*a520*/  FFMA R198, R252.reuse, R52, R198 ;  /* 0x00000034fcc67223 */ /* 0x040fe200000000c6 */
[----:B------:R-:W-:Y:S01]  /*a530*/  LOP3.LUT R246, R17, 0xffff0000, RZ, 0xc0, !PT ;  /* 0xffff000011f67812 */ /* 0x000fe200078ec0ff */
[C---:B------:R-:W-:Y:S01]  /*a540*/  FFMA R199, R252.reuse, R51, R199 ;  /* 0x00000033fcc77223 */ /* 0x040fe200000000c7 */
[----:B------:R-:W4:Y:S01]  /*a550*/  LDL.LU R17, [R1+0x40] ;  /* 0x0000400001117983 */ /* 0x000f220000300800 */
[C---:B------:R-:W-:Y:S02]  /*a560*/  FFMA R168, R252.reuse, R251, R168 ;  /* 0x000000fbfca87223 */ /* 0x040fe400000000a8 */
[C---:B------:R-:W-:Y:S01]  /*a570*/  FFMA R169, R252.reuse, R246, R169 ;  /* 0x000000f6fca97223 */ /* 0x040fe200000000a9 */
[----:B------:R-:W-:Y:S04]  /*a580*/  F2FP.BF16.F32.PACK_AB R195, R199, R198 ;  /* 0x000000c6c7c3723e */ /* 0x000fe800000010ff */
[----:B------:R-:W-:Y:S02]  /*a590*/  F2FP.BF16.F32.PACK_AB R168, R169, R168 ;  /* 0x000000a8a9a8723e */ /* 0x000fe400000010ff */
[C---:B--2---:R-:W-:Y:S02]  /*a5a0*/  SHF.L.U32 R233, R15.reuse, 0x10, RZ ;  /* 0x000000100fe97819 */ /* 0x044fe400000006ff */
[----:B------:R-:W-:Y:S02]  /*a5b0*/  LOP3.LUT R240, R15, 0xffff0000, RZ, 0xc0, !PT ;  /* 0xffff00000ff07812 */ /* 0x000fe400078ec0ff */
[----:B------:R-:W2:Y:S01]  /*a5c0*/  LDL.LU R15, [R1+0x44] ;  /* 0x00004400010f7983 */ /* 0x000ea20000300800 */
[C---:B------:R-:W-:Y:S02]  /*a5d0*/  FFMA R170, R252.reuse, R233, R170 ;  /* 0x000000e9fcaa7223 */ /* 0x040fe400000000aa */
[----:B------:R-:W-:Y:S01]  /*a5e0*/  FFMA R171, R252, R240, R171 ;  /* 0x000000f0fcab7223 */ /* 0x000fe200000000ab */
[C---:B------:R-:W-:Y:S02]  /*a5f0*/  SHF.L.U32 R50, R14.reuse, 0x10, RZ ;  /* 0x000000100e327819 */ /* 0x040fe400000006ff */
[----:B------:R-:W-:Y:S02]  /*a600*/  LOP3.LUT R55, R14, 0xffff0000, RZ, 0xc0, !PT ;  /* 0xffff00000e377812 */ /* 0x000fe400078ec0ff */
[----:B------:R-:W2:Y:S01]  /*a610*/  LDL.LU R14, [R1+0x48] ;  /* 0x00004800010e7983 */ /* 0x000ea20000300800 */
[C---:B------:R-:W-:Y:S01]  /*a620*/  SHF.L.U32 R25, R13.reuse, 0x10, RZ ;  /* 0x000000100d197819 */ /* 0x040fe200000006ff */
[C---:B------:R-:W-:Y:S01]  /*a630*/  FFMA R172, R252.reuse, R50, R172 ;  /* 0x00000032fcac7223 */ /* 0x040fe200000000ac */
[----:B------:R-:W-:Y:S01]  /*a640*/  LOP3.LUT R24, R13, 0xffff0000, RZ, 0xc0, !PT ;  /* 0xffff00000d187812 */ /* 0x000fe200078ec0ff */
[C---:B------:R-:W-:Y:S01]  /*a650*/  FFMA R173, R252.reuse, R55, R173 ;  /* 0x00000037fcad7223 */ /* 0x040fe200000000ad */
[----:B------:R-:W2:Y:S01]  /*a660*/  LDL.LU R13, [R1+0x4c] ;  /* 0x00004c00010d7983 */ /* 0x000ea20000300800 */
[----:B------:R-:W-:Y:S01]  /*a670*/  SHF.L.U32 R229, R27, 0x10, RZ ;  /* 0x000000101be57819 */ /* 0x000fe200000006ff */
[C---:B------:R-:W-:Y:S01]  /*a680*/  FFMA R174, R252.reuse, R25, R174 ;  /* 0x00000019fcae7223 */ /* 0x040fe200000000ae */
[----:B------:R-:W-:Y:S01]  /*a690*/  F2FP.BF16.F32.PACK_AB R169, R171, R170 ;  /* 0x000000aaaba9723e */ /* 0x000fe200000010ff */
[----:B------:R-:W2:Y:S01]  /*a6a0*/  LDL.LU R30, [R1+0x50] ;  /* 0x00005000011e7983 */ /* 0x000ea20000300800 */
[----:B------:R-:W-:Y:S01]  /*a6b0*/  F2FP.BF16.F32.PACK_AB R170, R173, R172 ;  /* 0x000000acadaa723e */ /* 0x000fe200000010ff */
[C---:B------:R-:W-:Y:S01]  /*a6c0*/  FFMA R175, R252.reuse, R24, R175 ;  /* 0x00000018fcaf7223 */ /* 0x040fe200000000af */
[----:B------:R-:W-:Y:S01]  /*a6d0*/  FFMA R176, R252, R229, R176 ;  /* 0x000000e5fcb07223 */ /* 0x000fe200000000b0 */
[----:B------:R-:W2:Y:S01]  /*a6e0*/  LDL.LU R29, [R1+0x54] ;  /* 0x00005400011d7983 */ /* 0x000ea20000300800 */
[C---:B------:R-:W-:Y:S02]  /*a6f0*/  SHF.L.U32 R53, R19.reuse, 0x10, RZ ;  /* 0x0000001013357819 */ /* 0x040fe400000006ff */
[----:B------:R-:W-:Y:S02]  /*a700*/  LOP3.LUT R54, R19, 0xffff0000, RZ, 0xc0, !PT ;  /* 0xffff000013367812 */ /* 0x000fe400078ec0ff */
[----:B------:R-:W2:Y:S01]  /*a710*/  LDL.LU R19, [R1+0x58] ;  /* 0x0000580001137983 */ /* 0x000ea20000300800 */
[----:B------:R-:W-:Y:S02]  /*a720*/  LOP3.LUT R241, R27, 0xffff0000, RZ, 0xc0, !PT ;  /* 0xffff00001bf17812 */ /* 0x000fe400078ec0ff */
[C---:B------:R-:W-:Y:S02]  /*a730*/  SHF.L.U32 R243, R26.reuse, 0x10, RZ ;  /* 0x000000101af37819 */ /* 0x040fe400000006ff */
[----:B------:R-:W-:Y:S01]  /*a740*/  LOP3.LUT R242, R26, 0xffff0000, RZ, 0xc0, !PT ;  /* 0xffff00001af27812 */ /* 0x000fe200078ec0ff */
[C---:B------:R-:W-:Y:S01]  /*a750*/  FFMA R177, R252.reuse, R241, R177 ;  /* 0x000000f1fcb17223 */ /* 0x040fe200000000b1 */
[----:B------:R-:W-:Y:S01]  /*a760*/  F2FP.BF16.F32.PACK_AB R171, R175, R174 ;  /* 0x000000aeafab723e */ /* 0x000fe200000010ff */
[C---:B------:R-:W-:Y:S02]  /*a770*/  FFMA R178, R252.reuse, R243, R178 ;  /* 0x000000f3fcb27223 */ /* 0x040fe400000000b2 */
        /* <DEDUP_REMOVED lines=31> */
[C---:B------:R-:W-:Y:S01]  /*a970*/  FFMA R158, R252.reuse, R33, R158 ;  /* 0x00000021fc9e7223 */ /* 0x040fe2000000009e */
[----:B------:R-:W-:Y:S01]  /*a980*/  F2FP.BF16.F32.PACK_AB R153, R155, R154 ;  /* 0x0000009a9b99723e */ /* 0x000fe200000010ff */
[----:B------:R-:W-:Y:S01]  /*a990*/  FFMA R159, R252, R32, R159 ;  /* 0x00000020fc9f7223 */ /* 0x000fe2000000009f */
[----:B------:R-:W2:Y:S01]  /*a9a0*/  LDL.LU R37, [R1+0x70] ;  /* 0x0000700001257983 */ /* 0x000ea20000300800 */
[C---:B------:R-:W-:Y:S02]  /*a9b0*/  SHF.L.U32 R231, R30.reuse, 0x10, RZ ;  /* 0x000000101ee77819 */ /* 0x040fe400000006ff */
[----:B------:R-:W-:Y:S02]  /*a9c0*/  LOP3.LUT R244, R30, 0xffff0000, RZ, 0xc0, !PT ;  /* 0xffff00001ef47812 */ /* 0x000fe400078ec0ff */
[C---:B------:R-:W-:Y:S01]  /*a9d0*/  SHF.L.U32 R249, R29.reuse, 0x10, RZ ;  /* 0x000000101df97819 */ /* 0x040fe200000006ff */
[C---:B------:R-:W-:Y:S01]  /*a9e0*/  FFMA R160, R252.reuse, R231, R160 ;  /* 0x000000e7fca07223 */ /* 0x040fe200000000a0 */
[----:B------:R-:W-:Y:S01]  /*a9f0*/  LOP3.LUT R0, R29, 0xffff0000, RZ, 0xc0, !PT ;  /* 0xffff00001d007812 */ /* 0x000fe200078ec0ff */
[C---:B------:R-:W-:Y:S01]  /*aa00*/  FFMA R161, R252.reuse, R244, R161 ;  /* 0x000000f4fca17223 */ /* 0x040fe200000000a1 */
[C---:B------:R-:W-:Y:S01]  /*aa10*/  SHF.L.U32 R29, R19.reuse, 0x10, RZ ;  /* 0x00000010131d7819 */ /* 0x040fe200000006ff */
[C---:B------:R-:W-:Y:S01]  /*aa20*/  FFMA R162, R252.reuse, R249, R162 ;  /* 0x000000f9fca27223 */ /* 0x040fe200000000a2 */
[----:B------:R-:W-:Y:S01]  /*aa30*/  LOP3.LUT R30, R19, 0xffff0000, RZ, 0xc0, !PT ;  /* 0xffff0000131e7812 */ /* 0x000fe200078ec0ff */
[C---:B------:R-:W-:Y:S01]  /*aa40*/  FFMA R163, R252.reuse, R0, R163 ;  /* 0x00000000fca37223 */ /* 0x040fe200000000a3 */
[----:B------:R-:W-:Y:S01]  /*aa50*/  F2FP.BF16.F32.PACK_AB R154, R157, R156 ;  /* 0x0000009c9d9a723e */ /* 0x000fe200000010ff */
[C---:B------:R-:W-:Y:S01]  /*aa60*/  FFMA R164, R252.reuse, R29, R164 ;  /* 0x0000001dfca47223 */ /* 0x040fe200000000a4 */
[----:B------:R-:W-:Y:S01]  /*aa70*/  F2FP.BF16.F32.PACK_AB R155, R159, R158 ;  /* 0x0000009e9f9b723e */ /* 0x000fe200000010ff */
[----:B------:R-:W-:Y:S01]  /*aa80*/  FFMA R165, R252, R30, R165 ;  /* 0x0000001efca57223 */ /* 0x000fe200000000a5 */
[----:B------:R-:W-:Y:S02]  /*aa90*/  F2FP.BF16.F32.PACK_AB R160, R161, R160 ;  /* 0x000000a0a1a0723e */ /* 0x000fe400000010ff */
[----:B------:R-:W-:Y:S02]  /*aaa0*/  F2FP.BF16.F32.PACK_AB R161, R163, R162 ;  /* 0x000000a2a3a1723e */ /* 0x000fe400000010ff */
[----:B------:R-:W-:Y:S02]  /*aab0*/  F2FP.BF16.F32.PACK_AB R162, R165, R164 ;  /* 0x000000a4a5a2723e */ /* 0x000fe400000010ff */
[C---:B---3--:R-:W-:Y:S02]  /*aac0*/  SHF.L.U32 R31, R18.reuse, 0x10, RZ ;  /* 0x00000010121f7819 */ /* 0x048fe400000006ff */
[----:B------:R-:W-:Y:S02]  /*aad0*/  LOP3.LUT R36, R18, 0xffff0000, RZ, 0xc0, !PT ;  /* 0xffff000012247812 */ /* 0x000fe400078ec0ff */
[C---:B----4-:R-:W-:Y:S01]  /*aae0*/  SHF.L.U32 R228, R17.reuse, 0x10, RZ ;  /* 0x0000001011e47819 */ /* 0x050fe200000006ff */
[C---:B------:R-:W-:Y:S01]  /*aaf0*/  FFMA R166, R252.reuse, R31, R166 ;  /* 0x0000001ffca67223 */ /* 0x040fe200000000a6 */
[----:B------:R-:W-:Y:S01]  /*ab00*/  LOP3.LUT R230, R17, 0xffff0000, RZ, 0xc0, !PT ;  /* 0xffff000011e67812 */ /* 0x000fe200078ec0ff */
[C---:B------:R-:W-:Y:S02]  /*ab10*/  FFMA R167, R252.reuse, R36, R167 ;  /* 0x00000024fca77223 */ /* 0x040fe400000000a7 */
[C---:B------:R-:W-:Y:S02]  /*ab20*/  FFMA R136, R252.reuse, R228, R136 ;  /* 0x000000e4fc887223 */ /* 0x040fe40000000088 */
[C---:B------:R-:W-:Y:S01]  /*ab30*/  FFMA R137, R252.reuse, R230, R137 ;  /* 0x000000e6fc897223 */ /* 0x040fe20000000089 */
[----:B------:R-:W-:Y:S04]  /*ab40*/  F2FP.BF16.F32.PACK_AB R163, R167, R166 ;  /* 0x000000a6a7a3723e */ /* 0x000fe800000010ff */
[----:B------:R-:W-:Y:S02]  /*ab50*/  F2FP.BF16.F32.PACK_AB R136, R137, R136 ;  /* 0x000000888988723e */ /* 0x000fe400000010ff */
[C---:B--2---:R-:W-:Y:S02]  /*ab60*/  SHF.L.U32 R237, R15.reuse, 0x10, RZ ;  /* 0x000000100fed7819 */ /* 0x044fe400000006ff */
[----:B------:R-:W-:Y:S03]  /*ab70*/  LOP3.LUT R3, R15, 0xffff0000, RZ, 0xc0, !PT ;  /* 0xffff00000f037812 */ /* 0x000fe600078ec0ff */
        /* <DEDUP_REMOVED lines=9> */
[----:B------:R-:W3:Y:S01]  /*ac10*/  LDL.LU R13, [R1+0x78] ;  /* 0x00007800010d7983 */ /* 0x000ee20000300800 */
[C---:B------:R-:W-:Y:S01]  /*ac20*/  FFMA R142, R252.reuse, R18, R142 ;  /* 0x00000012fc8e7223 */ /* 0x040fe2000000008e */
[----:B------:R-:W-:Y:S01]  /*ac30*/  F2FP.BF16.F32.PACK_AB R137, R139, R138 ;  /* 0x0000008a8b89723e */ /* 0x000fe200000010ff */
[C---:B------:R-:W-:Y:S01]  /*ac40*/  FFMA R143, R252.reuse, R17, R143 ;  /* 0x00000011fc8f7223 */ /* 0x040fe2000000008f */
[----:B------:R-:W4:Y:S01]  /*ac50*/  LDL.LU R15, [R1+0x7c] ;  /* 0x00007c00010f7983 */ /* 0x000f220000300800 */
[----:B------:R-:W-:Y:S02]  /*ac60*/  F2FP.BF16.F32.PACK_AB R138, R141, R140 ;  /* 0x0000008c8d8a723e */ /* 0x000fe400000010ff */
[----:B------:R-:W-:Y:S01]  /*ac70*/  SHF.L.U32 R247, R37, 0x10, RZ ;  /* 0x0000001025f77819 */ /* 0x000fe200000006ff */
[----:B------:R-:W4:Y:S01]  /*ac80*/  LDL.LU R49, [R1+0x80] ;  /* 0x0000800001317983 */ /* 0x000f220000300800 */
[----:B------:R-:W-:Y:S02]  /*ac90*/  F2FP.BF16.F32.PACK_AB R139, R143, R142 ;  /* 0x0000008e8f8b723e */ /* 0x000fe400000010ff */
[----:B------:R-:W-:Y:S01]  /*aca0*/  LOP3.LUT R232, R37, 0xffff0000, RZ, 0xc0, !PT ;  /* 0xffff000025e87812 */ /* 0x000fe200078ec0ff */
[----:B------:R-:W4:Y:S01]  /*acb0*/  LDL.LU R48, [R1+0x84] ;  /* 0x0000840001307983 */ /* 0x000f220000300800 */
[C---:B------:R-:W-:Y:S03]  /*acc0*/  FFMA R144, R252.reuse, R247, R144 ;  /* 0x000000f7fc907223 */ /* 0x040fe60000000090 */
[----:B------:R-:W4:Y:S01]  /*acd0*/  LDL.LU R47, [R1+0x88] ;  /* 0x00008800012f7983 */ /* 0x000f220000300800 */
[----:B------:R-:W-:Y:S03]  /*ace0*/  FFMA R145, R252, R232, R145 ;  /* 0x000000e8fc917223 */ /* 0x000fe60000000091 */
[----:B------:R-:W4:Y:S02]  /*acf0*/  LDL.LU R16, [R1+0x8c] ;  /* 0x00008c0001107983 */ /* 0x000f240000300800 */
[----:B------:R-:W-:Y:S02]  /*ad00*/  F2FP.BF16.F32.PACK_AB R144, R145, R144 ;  /* 0x000000909190723e */ /* 0x000fe400000010ff */
[----:B------:R-:W4:Y:S01]  /*ad10*/  LDL.LU R45, [R1+0x288] ;  /* 0x00028800012d7983 */ /* 0x000f220000300800 */
[C---:B--2---:R-:W-:Y:S02]  /*ad20*/  SHF.L.U32 R37, R14.reuse, 0x10, RZ ;  /* 0x000000100e257819 */ /* 0x044fe400000006ff */
[----:B------:R-:W-:Y:S03]  /*ad30*/  LOP3.LUT R38, R14, 0xffff0000, RZ, 0xc0, !PT ;  /* 0xffff00000e267812 */ /* 0x000fe600078ec0ff */
[C---:B------:R-:W-:Y:S01]  /*ad40*/  FFMA R146, R252.reuse, R37, R146 ;  /* 0x00000025fc927223 */ /* 0x040fe20000000092 */
[C---:B---3--:R-:W-:Y:S01]  /*ad50*/  SHF.L.U32 R39, R13.reuse, 0x10, RZ ;  /* 0x000000100d277819 */ /* 0x048fe200000006ff */
[C---:B------:R-:W-:Y:S01]  /*ad60*/  FFMA R147, R252.reuse, R38, R147 ;  /* 0x00000026fc937223 */ /* 0x040fe20000000093 */
[----:B------:R-:W-:Y:S02]  /*ad70*/  LOP3.LUT R13, R13, 0xffff0000, RZ, 0xc0, !PT ;  /* 0xffff00000d0d7812 */ /* 0x000fe400078ec0ff */
[C---:B----4-:R-:W-:Y:S01]  /*ad80*/  SHF.L.U32 R14, R15.reuse, 0x10, RZ ;  /* 0x000000100f0e7819 */ /* 0x050fe200000006ff */
[C---:B------:R-:W-:Y:S01]  /*ad90*/  FFMA R148, R252.reuse, R39, R148 ;  /* 0x00000027fc947223 */ /* 0x040fe20000000094 */
[----:B------:R-:W-:Y:S01]  /*ada0*/  LOP3.LUT R15, R15, 0xffff0000, RZ, 0xc0, !PT ;  /* 0xffff00000f0f7812 */ /* 0x000fe200078ec0ff */
[C---:B------:R-:W-:Y:S01]  /*adb0*/  FFMA R149, R252.reuse, R13, R149 ;  /* 0x0000000dfc957223 */ /* 0x040fe20000000095 */
[C---:B------:R-:W-:Y:S01]  /*adc0*/  SHF.L.U32 R239, R49.reuse, 0x10, RZ ;  /* 0x0000001031ef7819 */ /* 0x040fe200000006ff */
[C---:B------:R-:W-:Y:S01]  /*add0*/  FFMA R150, R252.reuse, R14, R150 ;  /* 0x0000000efc967223 */ /* 0x040fe20000000096 */
[----:B------:R-:W-:Y:S01]  /*ade0*/  LOP3.LUT R236, R49, 0xffff0000, RZ, 0xc0, !PT ;  /* 0xffff000031ec7812 */ /* 0x000fe200078ec0ff */
[----:B------:R-:W-:Y:S01]  /*adf0*/  FFMA R151, R252, R15, R151 ;  /* 0x0000000ffc977223 */ /* 0x000fe20000000097 */
[----:B------:R-:W-:Y:S01]  /*ae00*/  LOP3.LUT R49, R48, 0xffff0000, RZ, 0xc0, !PT ;  /* 0xffff000030317812 */ /* 0x000fe200078ec0ff */
[C---:B------:R-:W-:Y:S01]  /*ae10*/  FFMA R120, R252.reuse, R239, R120 ;  /* 0x000000effc787223 */ /* 0x040fe20000000078 */
[----:B------:R-:W-:Y:S01]  /*ae20*/  F2FP.BF16.F32.PACK_AB R145, R147, R146 ;  /* 0x000000929391723e */ /* 0x000fe200000010ff */
[----:B------:R-:W-:Y:S01]  /*ae30*/  FFMA R121, R252, R236, R121 ;  /* 0x000000ecfc797223 */ /* 0x000fe20000000079 */
[----:B------:R-:W-:Y:S01]  /*ae40*/  F2FP.BF16.F32.PACK_AB R146, R149, R148 ;  /* 0x000000949592723e */ /* 0x000fe200000010ff */
[----:B------:R1:W-:Y:S01]  /*ae50*/  STL [R1+0x8], R49 ;  /* 0x0000083101007387 */ /* 0x0003e20000100800 */
[----:B------:R-:W-:Y:S02]  /*ae60*/  SHF.L.U32 R238, R48, 0x10, RZ ;  /* 0x0000001030ee7819 */ /* 0x000fe400000006ff */
[----:B------:R-:W-:Y:S02]  /*ae70*/  SHF.L.U32 R48, R47, 0x10, RZ ;  /* 0x000000102f307819 */ /* 0x000fe400000006ff */
[----:B------:R-:W-:Y:S01]  /*ae80*/  F2FP.BF16.F32.PACK_AB R147, R151, R150 ;  /* 0x000000969793723e */ /* 0x000fe200000010ff */
[----:B------:R-:W-:Y:S01]  /*ae90*/  FFMA R122, R252, R238, R122 ;  /* 0x000000eefc7a7223 */ /* 0x000fe2000000007a */
[----:B------:R-:W-:Y:S01]  /*aea0*/  F2FP.BF16.F32.PACK_AB R120, R121, R120 ;  /* 0x000000787978723e */ /* 0x000fe200000010ff */
[----:B------:R2:W-:Y:S01]  /*aeb0*/  STL [R1+0x78], R48 ;  /* 0x0000783001007387 */ /* 0x0005e20000100800 */
[----:B------:R-:W-:Y:S01]  /*aec0*/  FMUL R45, R248, R45 ;  /* 0x0000002df82d7220 */ /* 0x000fe20000400000 */
[----:B-1----:R-:W-:Y:S02]  /*aed0*/  LOP3.LUT R49, R47, 0xffff0000, RZ, 0xc0, !PT ;  /* 0xffff00002f317812 */ /* 0x002fe400078ec0ff */
[C---:B------:R-:W-:Y:S03]  /*aee0*/  SHF.L.U32 R47, R16.reuse, 0x10, RZ ;  /* 0x00000010102f7819 */ /* 0x040fe600000006ff */
[----:B------:R-:W-:Y:S01]  /*aef0*/  STL [R1+0x7c], R49 ;  /* 0x00007c3101007387 */ /* 0x000fe20000100800 */
[----:B--2---:R-:W-:Y:S03]  /*af00*/  LOP3.LUT R48, R16, 0xffff0000, RZ, 0xc0, !PT ;  /* 0xffff000010307812 */ /* 0x004fe600078ec0ff */
[----:B------:R-:W2:Y:S04]  /*af10*/  LDL.LU R16, [R1+0x90] ;  /* 0x0000900001107983 */ /* 0x000ea80000300800 */
[----:B------:R1:W-:Y:S04]  /*af20*/  STL [R1+0x80], R47 ;  /* 0x0000802f01007387 */ /* 0x0003e80000100800 */
[----:B-1----:R-:W3:Y:S04]  /*af30*/  LDL.LU R47, [R1+0x94] ;  /* 0x00009400012f7983 */ /* 0x002ee80000300800 */
[----:B------:R1:W-:Y:S04]  /*af40*/  STL [R1+0x84], R48 ;  /* 0x0000843001007387 */ /* 0x0003e80000100800 */
[----:B-1----:R-:W4:Y:S04]  /*af50*/  LDL.LU R48, [R1+0x98] ;  /* 0x0000980001307983 */ /* 0x002f280000300800 */
[----:B------:R-:W4:Y:S04]  /*af60*/  LDL.LU R49, [R1+0x9c] ;  /* 0x00009c0001317983 */ /* 0x000f280000300800 */
[----:B------:R-:W4:Y:S04]  /*af70*/  LDL.LU R46, [R1+0x284] ;  /* 0x00028400012e7983 */ /* 0x000f280000300800 */
[----:B------:R-:W4:Y:S04]  /*af80*/  LDL.LU R52, [R1+0xa4] ;  /* 0x0000a40001347983 */ /* 0x000f280000300800 */
[----:B------:R-:W4:Y:S01]  /*af90*/  LDL.LU R51, [R1+0xa8] ;  /* 0x0000a80001337983 */ /* 0x000f220000300800 */
[C---:B--2---:R-:W-:Y:S02]  /*afa0*/  SHF.L.U32 R251, R16.reuse, 0x10, RZ ;  /* 0x0000001010fb7819 */ /* 0x044fe400000006ff */
[----:B------:R-:W-:Y:S05]  /*afb0*/  LOP3.LUT R16, R16, 0xffff0000, RZ, 0xc0, !PT ;  /* 0xffff000010107812 */ /* 0x000fea00078ec0ff */
[----:B------:R3:W-:Y:S02]  /*afc0*/  STL [R1+0xc], R16 ;  /* 0x00000c1001007387 */ /* 0x0007e40000100800 */
[C---:B---3--:R-:W-:Y:S02]  /*afd0*/  SHF.L.U32 R16, R47.reuse, 0x10, RZ ;  /* 0x000000102f107819 */ /* 0x048fe400000006ff */
[----:B------:R-:W-:Y:S03]  /*afe0*/  LOP3.LUT R47, R47, 0xffff0000, RZ, 0xc0, !PT ;  /* 0xffff00002f2f7812 */ /* 0x000fe600078ec0ff */
[----:B------:R1:W-:Y:S04]  /*aff0*/  STL [R1+0x10], R16 ;  /* 0x0000101001007387 */ /* 0x0003e80000100800 */
[----:B-1----:R-:W2:Y:S04]  /*b000*/  LDL.LU R16, [R1+0xac] ;  /* 0x0000ac0001107983 */ /* 0x002ea80000300800 */
[----:B------:R1:W-:Y:S01]  /*b010*/  STL [R1+0x14], R47 ;  /* 0x0000142f01007387 */ /* 0x0003e20000100800 */
[----:B----4-:R-:W-:Y:S01]  /*b020*/  FMUL R46, R248, R46 ;  /* 0x0000002ef82e7220 */ /* 0x010fe20000400000 */
[C---:B-1----:R-:W-:Y:S02]  /*b030*/  SHF.L.U32 R47, R48.reuse, 0x10, RZ ;  /* 0x00000010302f7819 */ /* 0x042fe400000006ff */
[----:B------:R-:W-:Y:S03]  /*b040*/  LOP3.LUT R48, R48, 0xffff0000, RZ, 0xc0, !PT ;  /* 0xffff000030307812 */ /* 0x000fe600078ec0ff */
[----:B------:R1:W-:Y:S04]  /*b050*/  STL [R1+0x88], R47 ;  /* 0x0000882f01007387 */ /* 0x0003e80000100800 */
[----:B-1----:R-:W3:Y:S04]  /*b060*/  LDL.LU R47, [R1+0x280] ;  /* 0x00028000012f7983 */ /* 0x002ee80000300800 */
[----:B------:R1:W-:Y:S02]  /*b070*/  STL [R1+0x8c], R48 ;  /* 0x00008c3001007387 */ /* 0x0003e40000100800 */
[C---:B-1----:R-:W-:Y:S02]  /*b080*/  SHF.L.U32 R48, R49.reuse, 0x10, RZ ;  /* 0x0000001031307819 */ /* 0x042fe400000006ff */
[----:B------:R-:W-:Y:S03]  /*b090*/  LOP3.LUT R49, R49, 0xffff0000, RZ, 0xc0, !PT ;  /* 0xffff000031317812 */ /* 0x000fe600078ec0ff */
[----:B------:R1:W-:Y:S04]  /*b0a0*/  STL [R1+0x90], R48 ;  /* 0x0000903001007387 */ /* 0x0003e80000100800 */
[----:B-1----:R-:W4:Y:S04]  /*b0b0*/  LDL.LU R48, [R1+0x27c] ;  /* 0x00027c0001307983 */ /* 0x002f280000300800 */
[----:B------:R1:W-:Y:S04]  /*b0c0*/  STL [R1+0x94], R49 ;  /* 0x0000943101007387 */ /* 0x0003e80000100800 */
[----:B-1----:R-:W2:Y:S04]  /*b0d0*/  LDL.LU R49, [R1+0x278] ;  /* 0x0002780001317983 */ /* 0x002ea80000300800 */
[----:B------:R-:W2:Y:S04]  /*b0e0*/  LDL.LU R233, [R1+0xa0] ;  /* 0x0000a00001e97983 */ /* 0x000ea80000300800 */
[----:B------:R-:W2:Y:S01]  /*b0f0*/  LDL.LU R50, [R1+0x274] ;  /* 0x0002740001327983 */ /* 0x000ea20000300800 */
[C---:B---3--:R-:W-:Y:S01]  /*b100*/  FMUL R47, R248.reuse, R47 ;  /* 0x0000002ff82f7220 */ /* 0x048fe20000400000 */
[C---:B----4-:R-:W-:Y:S01]  /*b110*/  FMUL R48, R248.reuse, R48 ;  /* 0x00000030f8307220 */ /* 0x050fe20000400000 */
[----:B--2---:R-:W-:Y:S01]  /*b120*/  FMUL R49, R248, R49 ;  /* 0x00000031f8317220 */ /* 0x004fe20000400000 */
[C---:B------:R-:W-:Y:S02]  /*b130*/  SHF.L.U32 R246, R233.reuse, 0x10, RZ ;  /* 0x00000010e9f67819 */ /* 0x040fe400000006ff */
[----:B------:R-:W-:Y:S02]  /*b140*/  LOP3.LUT R240, R233, 0xffff0000, RZ, 0xc0, !PT ;  /* 0xffff0000e9f07812 */ /* 0x000fe400078ec0ff */
[----:B------:R-:W-:Y:S01]  /*b150*/  SHF.L.U32 R233, R52, 0x10, RZ ;  /* 0x0000001034e97819 */ /* 0x000fe200000006ff */
[----:B------:R-:W-:Y:S01]  /*b160*/  FMUL R50, R248, R50 ;  /* 0x00000032f8327220 */ /* 0x000fe20000400000 */
[----:B------:R-:W-:Y:S05]  /*b170*/  LOP3.LUT R52, R52, 0xffff0000, RZ, 0xc0, !PT ;  /* 0xffff000034347812 */ /* 0x000fea00078ec0ff */
[----:B------:R1:W-:Y:S02]  /*b180*/  STL [R1+0x18], R52 ;  /* 0x0000183401007387 */ /* 0x0003e40000100800 */
[C---:B-1----:R-:W-:Y:S05]  /*b190*/  SHF.L.U32 R52, R51.reuse, 0x10, RZ ;  /* 0x0000001033347819 */ /* 0x042fea00000006ff */
[----:B------:R1:W-:Y:S02]  /*b1a0*/  STL [R1+0x98], R52 ;  /* 0x0000983401007387 */ /* 0x0003e40000100800 */
[----:B-1----:R-:W-:Y:S02]  /*b1b0*/  LOP3.LUT R52, R51, 0xffff0000, RZ, 0xc0, !PT ;  /* 0xffff000033347812 */ /* 0x002fe400078ec0ff */
[C---:B------:R-:W-:Y:S03]  /*b1c0*/  SHF.L.U32 R51, R16.reuse, 0x10, RZ ;  /* 0x0000001010337819 */ /* 0x040fe600000006ff */
[----:B------:R1:W-:Y:S02]  /*b1d0*/  STL [R1+0x9c], R52 ;  /* 0x00009c3401007387 */ /* 0x0003e40000100800 */
[----:B-1----:R-:W-:Y:S02]  /*b1e0*/  LOP3.LUT R52, R16, 0xffff0000, RZ, 0xc0, !PT ;  /* 0xffff000010347812 */ /* 0x002fe400078ec0ff */
[----:B------:R-:W2:Y:S04]  /*b1f0*/  LDL.LU R16, [R1+0xb0] ;  /* 0x0000b00001107983 */ /* 0x000ea80000300800 */
[----:B------:R1:W-:Y:S04]  /*b200*/  STL [R1+0xa0], R51 ;  /* 0x0000a03301007387 */ /* 0x0003e80000100800 */
[----:B-1----:R-:W3:Y:S04]  /*b210*/  LDL.LU R51, [R1+0xb4] ;  /* 0x0000b40001337983 */ /* 0x002ee80000300800 */
[----:B------:R1:W-:Y:S04]  /*b220*/  STL [R1+0xa4], R52 ;  /* 0x0000a43401007387 */ /* 0x0003e80000100800 */
[----:B-1----:R-:W4:Y:S04]  /*b230*/  LDL.LU R52, [R1+0xb8] ;  /* 0x0000b80001347983 */ /* 0x002f280000300800 */
[----:B------:R-:W4:Y:S04]  /*b240*/  LDL.LU R55, [R1+0xc0] ;  /* 0x0000c00001377983 */ /* 0x000f280000300800 */
[----:B------:R-:W4:Y:S04]  /*b250*/  LDL.LU R229, [R1+0xbc] ;  /* 0x0000bc0001e57983 */ /* 0x000f280000300800 */
[----:B------:R-:W4:Y:S01]  /*b260*/  LDL.LU R25, [R1+0xc4] ;  /* 0x0000c40001197983 */ /* 0x000f220000300800 */
[C---:B--2---:R-:W-:Y:S02]  /*b270*/  SHF.L.U32 R24, R16.reuse, 0x10, RZ ;  /* 0x0000001010187819 */ /* 0x044fe400000006ff */
[----:B------:R-:W-:Y:S03]  /*b280*/  LOP3.LUT R16, R16, 0xffff0000, RZ, 0xc0, !PT ;  /* 0xffff000010107812 */ /* 0x000fe600078ec0ff */
[----:B------:R1:W-:Y:S04]  /*b290*/  STL [R1+0x1c], R24 ;  /* 0x00001c1801007387 */ /* 0x0003e80000100800 */
[----:B-1----:R-:W2:Y:S04]  /*b2a0*/  LDL.LU R24, [R1+0xc8] ;  /* 0x0000c80001187983 */ /* 0x002ea80000300800 */
[----:B------:R3:W-:Y:S02]  /*b2b0*/  STL [R1+0x20], R16 ;  /* 0x0000201001007387 */ /* 0x0007e40000100800 */
[C---:B---3--:R-:W-:Y:S02]  /*b2c0*/  SHF.L.U32 R16, R51.reuse, 0x10, RZ ;  /* 0x0000001033107819 */ /* 0x048fe400000006ff */
[----:B------:R-:W-:Y:S02]  /*b2d0*/  LOP3.LUT R51, R51, 0xffff0000, RZ, 0xc0, !PT ;  /* 0xffff000033337812 */ /* 0x000fe400078ec0ff */
[C---:B----4-:R-:W-:Y:S01]  /*b2e0*/  SHF.L.U32 R241, R55.reuse, 0x10, RZ ;  /* 0x0000001037f17819 */ /* 0x050fe200000006ff */
[----:B------:R1:W-:Y:S01]  /*b2f0*/  STL [R1+0x24], R16 ;  /* 0x0000241001007387 */ /* 0x0003e20000100800 */
[----:B------:R-:W-:Y:S02]  /*b300*/  LOP3.LUT R242, R55, 0xffff0000, RZ, 0xc0, !PT ;  /* 0xffff000037f27812 */ /* 0x000fe400078ec0ff */
[C---:B------:R-:W-:Y:S02]  /*b310*/  SHF.L.U32 R243, R25.reuse, 0x10, RZ ;  /* 0x0000001019f37819 */ /* 0x040fe400000006ff */
[----:B------:R-:W-:Y:S01]  /*b320*/  LOP3.LUT R25, R25, 0xffff0000, RZ, 0xc0, !PT ;  /* 0xffff000019197812 */ /* 0x000fe200078ec0ff */
[----:B-1----:R-:W3:Y:S04]  /*b330*/  LDL.LU R16, [R1+0xcc] ;  /* 0x0000cc0001107983 */ /* 0x002ee80000300800 */
[----:B------:R1:W-:Y:S02]  /*b340*/  STL [R1+0xa8], R51 ;  /* 0x0000a83301007387 */ /* 0x0003e40000100800 */
[C---:B-1----:R-:W-:Y:S02]  /*b350*/  SHF.L.U32 R51, R52.reuse, 0x10, RZ ;  /* 0x0000001034337819 */ /* 0x042fe400000006ff */
[----:B------:R-:W-:Y:S03]  /*b360*/  LOP3.LUT R52, R52, 0xffff0000, RZ, 0xc0, !PT ;  /* 0xffff000034347812 */ /* 0x000fe600078ec0ff */
[----:B------:R1:W-:Y:S04]  /*b370*/  STL [R1+0xac], R51 ;  /* 0x0000ac3301007387 */ /* 0x0003e80000100800 */
[----:B-1----:R-:W4:Y:S04]  /*b380*/  LDL.LU R51, [R1+0x270] ;  /* 0x0002700001337983 */ /* 0x002f280000300800 */
[----:B------:R1:W-:Y:S02]  /*b390*/  STL [R1+0xb0], R52 ;  /* 0x0000b03401007387 */ /* 0x0003e40000100800 */
[C---:B-1----:R-:W-:Y:S02]  /*b3a0*/  SHF.L.U32 R52, R229.reuse, 0x10, RZ ;  /* 0x00000010e5347819 */ /* 0x042fe400000006ff */
[----:B------:R-:W-:Y:S03]  /*b3b0*/  LOP3.LUT R229, R229, 0xffff0000, RZ, 0xc0, !PT ;  /* 0xffff0000e5e57812 */ /* 0x000fe600078ec0ff */
[----:B------:R1:W-:Y:S04]  /*b3c0*/  STL [R1+0xb4], R52 ;  /* 0x0000b43401007387 */ /* 0x0003e80000100800 */
[----:B-1----:R-:W4:Y:S04]  /*b3d0*/  LDL.LU R52, [R1+0x26c] ;  /* 0x00026c0001347983 */ /* 0x002f280000300800 */
[----:B------:R2:W-:Y:S04]  /*b3e0*/  STL [R1+0xb8], R229 ;  /* 0x0000b8e501007387 */ /* 0x0005e80000100800 */
[----:B------:R-:W4:Y:S04]  /*b3f0*/  LDL.LU R53, [R1+0x268] ;  /* 0x0002680001357983 */ /* 0x000f280000300800 */
[----:B------:R3:W-:Y:S01]  /*b400*/  STL [R1+0x28], R25 ;  /* 0x0000281901007387 */ /* 0x0007e20000100800 */
[C---:B--2---:R-:W-:Y:S02]  /*b410*/  SHF.L.U32 R229, R24.reuse, 0x10, RZ ;  /* 0x0000001018e57819 */ /* 0x044fe400000006ff */
[----:B------:R-:W-:Y:S03]  /*b420*/  LOP3.LUT R55, R24, 0xffff0000, RZ, 0xc0, !PT ;  /* 0xffff000018377812 */ /* 0x000fe600078ec0ff */
[----:B------:R-:W-:Y:S04]  /*b430*/  STL [R1+0xbc], R229 ;  /* 0x0000bce501007387 */ /* 0x000fe80000100800 */
[----:B------:R1:W-:Y:S01]  /*b440*/  STL [R1+0xc0], R55 ;  /* 0x0000c03701007387 */ /* 0x0003e20000100800 */
[C---:B---3--:R-:W-:Y:S02]  /*b450*/  SHF.L.U32 R25, R16.reuse, 0x10, RZ ;  /* 0x0000001010197819 */ /* 0x048fe400000006ff */
[----:B------:R-:W-:Y:S02]  /*b460*/  LOP3.LUT R24, R16, 0xffff0000, RZ, 0xc0, !PT ;  /* 0xffff000010187812 */ /* 0x000fe400078ec0ff */
[----:B------:R-:W2:Y:S04]  /*b470*/  LDL.LU R16, [R1+0xd0] ;  /* 0x0000d00001107983 */ /* 0x000ea80000300800 */
[----:B------:R-:W-:Y:S04]  /*b480*/  STL [R1+0xc4], R25 ;  /* 0x0000c41901007387 */ /* 0x000fe80000100800 */
[----:B-1----:R-:W3:Y:S04]  /*b490*/  LDL.LU R55, [R1+0xd4] ;  /* 0x0000d40001377983 */ /* 0x002ee80000300800 */
[----:B------:R1:W-:Y:S04]  /*b4a0*/  STL [R1+0xc8], R24 ;  /* 0x0000c81801007387 */ /* 0x0003e80000100800 */
[----:B-1----:R-:W3:Y:S04]  /*b4b0*/  LDL.LU R24, [R1+0xd8] ;  /* 0x0000d80001187983 */ /* 0x002ee80000300800 */
[----:B------:R-:W3:Y:S04]  /*b4c0*/  LDL.LU R25, [R1+0xdc] ;  /* 0x0000dc0001197983 */ /* 0x000ee80000300800 */
[----:B------:R-:W3:Y:S04]  /*b4d0*/  LDL.LU R54, [R1+0x264] ;  /* 0x0002640001367983 */ /* 0x000ee80000300800 */
[----:B------:R-:W3:Y:S04]  /*b4e0*/  LDL.LU R229, [R1+0xe0] ;  /* 0x0000e00001e57983 */ /* 0x000ee80000300800 */
[----:B------:R-:W3:Y:S01]  /*b4f0*/  LDL.LU R28, [R1+0xe4] ;  /* 0x0000e400011c7983 */ /* 0x000ee20000300800 */
[C---:B----4-:R-:W-:Y:S03]  /*b500*/  FMUL R51, R248.reuse, R51 ;  /* 0x00000033f8337220 */ /* 0x050fe60000400000 */
[----:B------:R-:W4:Y:S01]  /*b510*/  LDL.LU R27, [R1+0xe8] ;  /* 0x0000e800011b7983 */ /* 0x000f220000300800 */
[C---:B------:R-:W-:Y:S01]  /*b520*/  FMUL R52, R248.reuse, R52 ;  /* 0x00000034f8347220 */ /* 0x040fe20000400000 */
[----:B------:R-:W-:Y:S01]  /*b530*/  FMUL R53, R248, R53 ;  /* 0x00000035f8357220 */ /* 0x000fe20000400000 */
[C---:B--2---:R-:W-:Y:S02]  /*b540*/  SHF.L.U32 R235, R16.reuse, 0x10, RZ ;  /* 0x0000001010eb7819 */ /* 0x044fe400000006ff */
[----:B------:R-:W-:Y:S05]  /*b550*/  LOP3.LUT R16, R16, 0xffff0000, RZ, 0xc0, !PT ;  /* 0xffff000010107812 */ /* 0x000fea00078ec0ff */
[----:B------:R3:W-:Y:S02]  /*b560*/  STL [R1+0x2c], R16 ;  /* 0x00002c1001007387 */ /* 0x0007e40000100800 */
[C---:B---3--:R-:W-:Y:S02]  /*b570*/  SHF.L.U32 R16, R55.reuse, 0x10, RZ ;  /* 0x0000001037107819 */ /* 0x048fe400000006ff */
[----:B------:R-:W-:Y:S03]  /*b580*/  LOP3.LUT R55, R55, 0xffff0000, RZ, 0xc0, !PT ;  /* 0xffff000037377812 */ /* 0x000fe600078ec0ff */
[----:B------:R1:W-:Y:S01]  /*b590*/  STL [R1+0x30], R16 ;  /* 0x0000301001007387 */ /* 0x0003e20000100800 */
[----:B------:R-:W-:Y:S01]  /*b5a0*/  FMUL R54, R248, R54 ;  /* 0x00000036f8367220 */ /* 0x000fe20000400000 */
[C---:B------:R-:W-:Y:S02]  /*b5b0*/  SHF.L.U32 R245, R229.reuse, 0x10, RZ ;  /* 0x00000010e5f57819 */ /* 0x040fe400000006ff */
[----:B------:R-:W-:Y:S02]  /*b5c0*/  LOP3.LUT R250, R229, 0xffff0000, RZ, 0xc0, !PT ;  /* 0xffff0000e5fa7812 */ /* 0x000fe400078ec0ff */
[C---:B------:R-:W-:Y:S02]  /*b5d0*/  LOP3.LUT R229, R28.reuse, 0xffff0000, RZ, 0xc0, !PT ;  /* 0xffff00001ce57812 */ /* 0x040fe400078ec0ff */
[----:B------:R-:W-:Y:S02]  /*b5e0*/  SHF.L.U32 R234, R28, 0x10, RZ ;  /* 0x000000101cea7819 */ /* 0x000fe400000006ff */
[----:B----4-:R-:W-:Y:S01]  /*b5f0*/  SHF.L.U32 R28, R27, 0x10, RZ ;  /* 0x000000101b1c7819 */ /* 0x010fe200000006ff */
[----:B-1----:R-:W2:Y:S04]  /*b600*/  LDL.LU R16, [R1+0xec] ;  /* 0x0000ec0001107983 */ /* 0x002ea80000300800 */
[----:B------:R1:W-:Y:S02]  /*b610*/  STL [R1+0x34], R55 ;  /* 0x0000343701007387 */ /* 0x0003e40000100800 */
        /* <DEDUP_REMOVED lines=10> */
[----:B-1----:R-:W4:Y:S04]  /*b6c0*/  LDL.LU R25, [R1+0x258] ;  /* 0x0002580001197983 */ /* 0x002f280000300800 */
[----:B------:R-:W4:Y:S04]  /*b6d0*/  LDL.LU R26, [R1+0x254] ;  /* 0x00025400011a7983 */ /* 0x000f280000300800 */
[----:B------:R1:W-:Y:S04]  /*b6e0*/  STL [R1+0x38], R229 ;  /* 0x000038e501007387 */ /* 0x0003e80000100800 */
[----:B------:R2:W-:Y:S01]  /*b6f0*/  STL [R1+0xdc], R28 ;  /* 0x0000dc1c01007387 */ /* 0x0005e20000100800 */
[----:B-1----:R-:W-:Y:S05]  /*b700*/  LOP3.LUT R229, R27, 0xffff0000, RZ, 0xc0, !PT ;  /* 0xffff00001be57812 */ /* 0x002fea00078ec0ff */
[----:B------:R-:W-:Y:S01]  /*b710*/  STL [R1+0xe0], R229 ;  /* 0x0000e0e501007387 */ /* 0x000fe20000100800 */
[C---:B--2---:R-:W-:Y:S02]  /*b720*/  SHF.L.U32 R27, R16.reuse, 0x10, RZ ;  /* 0x00000010101b7819 */ /* 0x044fe400000006ff */
[----:B------:R-:W-:Y:S02]  /*b730*/  LOP3.LUT R28, R16, 0xffff0000, RZ, 0xc0, !PT ;  /* 0xffff0000101c7812 */ /* 0x000fe400078ec0ff */
[----:B------:R-:W2:Y:S04]  /*b740*/  LDL.LU R16, [R1+0xf0] ;  /* 0x0000f00001107983 */ /* 0x000ea80000300800 */
[----:B------:R1:W-:Y:S04]  /*b750*/  STL [R1+0xe4], R27 ;  /* 0x0000e41b01007387 */ /* 0x0003e80000100800 */
[----:B-1----:R-:W2:Y:S04]  /*b760*/  LDL.LU R27, [R1+0xf4] ;  /* 0x0000f400011b7983 */ /* 0x002ea80000300800 */
[----:B------:R1:W-:Y:S01]  /*b770*/  STL [R1+0xe8], R28 ;  /* 0x0000e81c01007387 */ /* 0x0003e20000100800 */
[C---:B---3--:R-:W-:Y:S03]  /*b780*/  FMUL R55, R248.reuse, R55 ;  /* 0x00000037f8377220 */ /* 0x048fe60000400000 */
[----:B-1----:R-:W3:Y:S04]  /*b790*/  LDL.LU R28, [R1+0xf8] ;  /* 0x0000f800011c7983 */ /* 0x002ee80000300800 */
[----:B------:R-:W3:Y:S04]  /*b7a0*/  LDL.LU R229, [R1+0xfc] ;  /* 0x0000fc0001e57983 */ /* 0x000ee80000300800 */
[----:B------:R-:W3:Y:S04]  /*b7b0*/  LDL.LU R34, [R1+0x100] ;  /* 0x0001000001227983 */ /* 0x000ee80000300800 */
[----:B------:R-:W3:Y:S04]  /*b7c0*/  LDL.LU R33, [R1+0x104] ;  /* 0x0001040001217983 */ /* 0x000ee80000300800 */
[----:B------:R-:W3:Y:S01]  /*b7d0*/  LDL.LU R32, [R1+0x108] ;  /* 0x0001080001207983 */ /* 0x000ee20000300800 */
[C---:B----4-:R-:W-:Y:S01]  /*b7e0*/  FMUL R24, R248.reuse, R24 ;  /* 0x00000018f8187220 */ /* 0x050fe20000400000 */
[C---:B------:R-:W-:Y:S01]  /*b7f0*/  FMUL R25, R248.reuse, R25 ;  /* 0x00000019f8197220 */ /* 0x040fe20000400000 */
[----:B------:R-:W-:Y:S01]  /*b800*/  FMUL R26, R248, R26 ;  /* 0x0000001af81a7220 */ /* 0x000fe20000400000 */
[C---:B--2---:R-:W-:Y:S02]  /*b810*/  SHF.L.U32 R231, R16.reuse, 0x10, RZ ;  /* 0x0000001010e77819 */ /* 0x044fe400000006ff */
[----:B------:R-:W-:Y:S05]  /*b820*/  LOP3.LUT R16, R16, 0xffff0000, RZ, 0xc0, !PT ;  /* 0xffff000010107812 */ /* 0x000fea00078ec0ff */
[----:B------:R1:W-:Y:S02]  /*b830*/  STL [R1+0x3c], R16 ;  /* 0x00003c1001007387 */ /* 0x0003e40000100800 */
[C---:B-1----:R-:W-:Y:S02]  /*b840*/  SHF.L.U32 R16, R27.reuse, 0x10, RZ ;  /* 0x000000101b107819 */ /* 0x042fe400000006ff */
[----:B------:R-:W-:Y:S03]  /*b850*/  LOP3.LUT R27, R27, 0xffff0000, RZ, 0xc0, !PT ;  /* 0xffff00001b1b7812 */ /* 0x000fe600078ec0ff */
[----:B------:R1:W-:Y:S04]  /*b860*/  STL [R1+0x40], R16 ;  /* 0x0000401001007387 */ /* 0x0003e80000100800 */
[----:B-1----:R-:W2:Y:S04]  /*b870*/  LDL.LU R16, [R1+0x10c] ;  /* 0x00010c0001107983 */ /* 0x002ea80000300800 */
[----:B------:R1:W-:Y:S01]  /*b880*/  STL [R1+0x44], R27 ;  /* 0x0000441b01007387 */ /* 0x0003e20000100800 */
[C---:B---3--:R-:W-:Y:S02]  /*b890*/  SHF.L.U32 R249, R34.reuse, 0x10, RZ ;  /* 0x0000001022f97819 */ /* 0x048fe400000006ff */
[----:B------:R-:W-:Y:S02]  /*b8a0*/  LOP3.LUT R244, R34, 0xffff0000, RZ, 0xc0, !PT ;  /* 0xffff000022f47812 */ /* 0x000fe400078ec0ff */
[----:B------:R-:W-:Y:S02]  /*b8b0*/  SHF.L.U32 R0, R33, 0x10, RZ ;  /* 0x0000001021007819 */ /* 0x000fe400000006ff */
[----:B------:R-:W-:Y:S02]  /*b8c0*/  LOP3.LUT R34, R32, 0xffff0000, RZ, 0xc0, !PT ;  /* 0xffff000020227812 */ /* 0x000fe400078ec0ff */
        /* <DEDUP_REMOVED lines=10> */
[----:B------:R-:W4:Y:S01]  /*b970*/  LDL.LU R29, [R1+0x248] ;  /* 0x00024800011d7983 */ /* 0x000f220000300800 */
[----:B-1----:R-:W-:Y:S02]  /*b980*/  LOP3.LUT R229, R33, 0xffff0000, RZ, 0xc0, !PT ;  /* 0xffff000021e57812 */ /* 0x002fe400078ec0ff */
[----:B------:R-:W-:Y:S03]  /*b990*/  SHF.L.U32 R33, R32, 0x10, RZ ;  /* 0x0000001020217819 */ /* 0x000fe600000006ff */
[----:B------:R-:W-:Y:S04]  /*b9a0*/  STL [R1+0x48], R229 ;  /* 0x000048e501007387 */ /* 0x000fe80000100800 */
[----:B------:R1:W-:Y:S04]  /*b9b0*/  STL [R1+0xfc], R33 ;  /* 0x0000fc2101007387 */ /* 0x0003e80000100800 */
[----:B------:R-:W-:Y:S01]  /*b9c0*/  STL [R1+0x100], R34 ;  /* 0x0001002201007387 */ /* 0x000fe20000100800 */
[C---:B--2---:R-:W-:Y:S02]  /*b9d0*/  SHF.L.U32 R32, R16.reuse, 0x10, RZ ;  /* 0x0000001010207819 */ /* 0x044fe400000006ff */
[----:B-1----:R-:W-:Y:S02]  /*b9e0*/  LOP3.LUT R33, R16, 0xffff0000, RZ, 0xc0, !PT ;  /* 0xffff000010217812 */ /* 0x002fe400078ec0ff */
        /* <DEDUP_REMOVED lines=9> */
[----:B------:R-:W3:Y:S04]  /*ba80*/  LDL.LU R229, [R1+0x120] ;  /* 0x0001200001e57983 */ /* 0x000ee80000300800 */
[----:B------:R-:W3:Y:S01]  /*ba90*/  LDL.LU R228, [R1+0x124] ;  /* 0x0001240001e47983 */ /* 0x000ee20000300800 */
[C---:B----4-:R-:W-:Y:S01]  /*baa0*/  FMUL R28, R248.reuse, R28 ;  /* 0x0000001cf81c7220 */ /* 0x050fe20000400000 */
[----:B------:R-:W-:Y:S01]  /*bab0*/  FMUL R29, R248, R29 ;  /* 0x0000001df81d7220 */ /* 0x000fe20000400000 */
[C---:B--2---:R-:W-:Y:S02]  /*bac0*/  SHF.L.U32 R36, R16.reuse, 0x10, RZ ;  /* 0x0000001010247819 */ /* 0x044fe400000006ff */
[----:B------:R-:W-:Y:S03]  /*bad0*/  LOP3.LUT R16, R16, 0xffff0000, RZ, 0xc0, !PT ;  /* 0xffff000010107812 */ /* 0x000fe600078ec0ff */
[----:B------:R1:W-:Y:S04]  /*bae0*/  STL [R1+0x4c], R36 ;  /* 0x00004c2401007387 */ /* 0x0003e80000100800 */
[----:B-1----:R-:W2:Y:S04]  /*baf0*/  LDL.LU R36, [R1+0x128] ;  /* 0x0001280001247983 */ /* 0x002ea80000300800 */
[----:B------:R1:W-:Y:S02]  /*bb00*/  STL [R1+0x50], R16 ;  /* 0x0000501001007387 */ /* 0x0003e40000100800 */
[C---:B-1----:R-:W-:Y:S02]  /*bb10*/  SHF.L.U32 R16, R32.reuse, 0x10, RZ ;  /* 0x0000001020107819 */ /* 0x042fe400000006ff */
[----:B------:R-:W-:Y:S03]  /*bb20*/  LOP3.LUT R32, R32, 0xffff0000, RZ, 0xc0, !PT ;  /* 0xffff000020207812 */ /* 0x000fe600078ec0ff */
[----:B------:R1:W-:Y:S01]  /*bb30*/  STL [R1+0x54], R16 ;  /* 0x0000541001007387 */ /* 0x0003e20000100800 */
[C---:B---3--:R-:W-:Y:S01]  /*bb40*/  FMUL R30, R248.reuse, R30 ;  /* 0x0000001ef81e7220 */ /* 0x048fe20000400000 */
[----:B------:R-:W-:Y:S01]  /*bb50*/  FMUL R31, R248, R31 ;  /* 0x0000001ff81f7220 */ /* 0x000fe20000400000 */
[C---:B------:R-:W-:Y:S02]  /*bb60*/  SHF.L.U32 R230, R229.reuse, 0x10, RZ ;  /* 0x00000010e5e67819 */ /* 0x040fe400000006ff */
[----:B------:R-:W-:Y:S02]  /*bb70*/  LOP3.LUT R237, R229, 0xffff0000, RZ, 0xc0, !PT ;  /* 0xffff0000e5ed7812 */ /* 0x000fe400078ec0ff */
[C---:B------:R-:W-:Y:S02]  /*bb80*/  LOP3.LUT R229, R228.reuse, 0xffff0000, RZ, 0xc0, !PT ;  /* 0xffff0000e4e57812 */ /* 0x040fe400078ec0ff */
[----:B------:R-:W-:Y:S01]  /*bb90*/  SHF.L.U32 R3, R228, 0x10, RZ ;  /* 0x00000010e4037819 */ /* 0x000fe200000006ff */
        /* <DEDUP_REMOVED lines=14> */
[----:B------:R1:W-:Y:S01]  /*bc80*/  STL [R1+0x58], R229 ;  /* 0x000058e501007387 */ /* 0x0003e20000100800 */
[C---:B--2---:R-:W-:Y:S02]  /*bc90*/  SHF.L.U32 R228, R36.reuse, 0x10, RZ ;  /* 0x0000001024e47819 */ /* 0x044fe400000006ff */
[----:B-1----:R-:W-:Y:S03]  /*bca0*/  LOP3.LUT R229, R36, 0xffff0000, RZ, 0xc0, !PT ;  /* 0xffff000024e57812 */ /* 0x002fe600078ec0ff */
[----:B------:R1:W-:Y:S04]  /*bcb0*/  STL [R1+0x120], R228 ;  /* 0x000120e401007387 */ /* 0x0003e80000100800 */
[----:B------:R-:W-:Y:S01]  /*bcc0*/  STL [R1+0x124], R229 ;  /* 0x000124e501007387 */ /* 0x000fe20000100800 */
[C---:B---3--:R-:W-:Y:S02]  /*bcd0*/  SHF.L.U32 R36, R16.reuse, 0x10, RZ ;  /* 0x0000001010247819 */ /* 0x048fe400000006ff */
[----:B-1----:R-:W-:Y:S02]  /*bce0*/  LOP3.LUT R228, R16, 0xffff0000, RZ, 0xc0, !PT ;  /* 0xffff000010e47812 */ /* 0x002fe400078ec0ff */
[----:B------:R-:W2:Y:S04]  /*bcf0*/  LDL.LU R16, [R1+0x130] ;  /* 0x0001300001107983 */ /* 0x000ea80000300800 */
[----:B------:R1:W-:Y:S04]  /*bd00*/  STL [R1+0x128], R36 ;  /* 0x0001282401007387 */ /* 0x0003e80000100800 */
[----:B-1----:R-:W3:Y:S04]  /*bd10*/  LDL.LU R36, [R1+0x134] ;  /* 0x0001340001247983 */ /* 0x002ee80000300800 */
[----:B------:R1:W-:Y:S04]  /*bd20*/  STL [R1+0x12c], R228 ;  /* 0x00012ce401007387 */ /* 0x0003e80000100800 */
[----:B------:R-:W3:Y:S01]  /*bd30*/  LDL.LU R229, [R1+0x138] ;  /* 0x0001380001e57983 */ /* 0x000ee20000300800 */
[C---:B----4-:R-:W-:Y:S03]  /*bd40*/  FMUL R32, R248.reuse, R32 ;  /* 0x00000020f8207220 */ /* 0x050fe60000400000 */
[----:B-1----:R-:W4:Y:S04]  /*bd50*/  LDL.LU R228, [R1+0x13c] ;  /* 0x00013c0001e47983 */ /* 0x002f280000300800 */
[----:B------:R-:W4:Y:S04]  /*bd60*/  LDL.LU R19, [R1+0x140] ;  /* 0x0001400001137983 */ /* 0x000f280000300800 */
[----:B------:R-:W4:Y:S04]  /*bd70*/  LDL.LU R18, [R1+0x144] ;  /* 0x0001440001127983 */ /* 0x000f280000300800 */
[----:B------:R-:W4:Y:S01]  /*bd80*/  LDL.LU R17, [R1+0x148] ;  /* 0x0001480001117983 */ /* 0x000f220000300800 */
[C---:B------:R-:W-:Y:S01]  /*bd90*/  FMUL R33, R248.reuse, R33 ;  /* 0x00000021f8217220 */ /* 0x040fe20000400000 */
[C---:B------:R-:W-:Y:S01]  /*bda0*/  FMUL R34, R248.reuse, R34 ;  /* 0x00000022f8227220 */ /* 0x040fe20000400000 */
[----:B------:R-:W-:Y:S01]  /*bdb0*/  FMUL R35, R248, R35 ;  /* 0x00000023f8237220 */ /* 0x000fe20000400000 */
[C---:B--2---:R-:W-:Y:S02]  /*bdc0*/  SHF.L.U32 R247, R16.reuse, 0x10, RZ ;  /* 0x0000001010f77819 */ /* 0x044fe400000006ff */
[----:B------:R-:W-:Y:S05]  /*bdd0*/  LOP3.LUT R16, R16, 0xffff0000, RZ, 0xc0, !PT ;  /* 0xffff000010107812 */ /* 0x000fea00078ec0ff */
[----:B------:R3:W-:Y:S02]  /*bde0*/  STL [R1+0x5c], R16 ;  /* 0x00005c1001007387 */ /* 0x0007e40000100800 */
[C---:B---3--:R-:W-:Y:S02]  /*bdf0*/  SHF.L.U32 R16, R36.reuse, 0x10, RZ ;  /* 0x0000001024107819 */ /* 0x048fe400000006ff */
[----:B------:R-:W-:Y:S03]  /*be00*/  LOP3.LUT R36, R36, 0xffff0000, RZ, 0xc0, !PT ;  /* 0xffff000024247812 */ /* 0x000fe600078ec0ff */
[----:B------:R1:W-:Y:S04]  /*be10*/  STL [R1+0x60], R16 ;  /* 0x0000601001007387 */ /* 0x0003e80000100800 */
[----:B-1----:R-:W2:Y:S01]  /*be20*/  LDL.LU R16, [R1+0x14c] ;  /* 0x00014c0001107983 */ /* 0x002ea20000300800 */
[C---:B----4-:R-:W-:Y:S02]  /*be30*/  SHF.L.U32 R232, R19.reuse, 0x10, RZ ;  /* 0x0000001013e87819 */ /* 0x050fe400000006ff */
[----:B------:R-:W-:Y:S01]  /*be40*/  LOP3.LUT R19, R19, 0xffff0000, RZ, 0xc0, !PT ;  /* 0xffff000013137812 */ /* 0x000fe200078ec0ff */
        /* <DEDUP_REMOVED lines=9> */
[----:B------:R4:W-:Y:S04]  /*bee0*/  STL [R1+0x13c], R228 ;  /* 0x00013ce401007387 */ /* 0x0009e80000100800 */
[----:B------:R-:W3:Y:S04]  /*bef0*/  LDL.LU R37, [R1+0x228] ;  /* 0x0002280001257983 */ /* 0x000ee80000300800 */
[----:B------:R-:W3:Y:S04]  /*bf00*/  LDL.LU R38, [R1+0x224] ;  /* 0x0002240001267983 */ /* 0x000ee80000300800 */
[----:B------:R-:W3:Y:S04]  /*bf10*/  LDL.LU R39, [R1+0x220] ;  /* 0x0002200001277983 */ /* 0x000ee80000300800 */
[----:B------:R4:W-:Y:S01]  /*bf20*/  STL [R1], R19 ;  /* 0x0000001301007387 */ /* 0x0009e20000100800 */
[C---:B-1----:R-:W-:Y:S02]  /*bf30*/  SHF.L.U32 R229, R18.reuse, 0x10, RZ ;  /* 0x0000001012e57819 */ /* 0x042fe400000006ff */
[----:B----4-:R-:W-:Y:S03]  /*bf40*/  LOP3.LUT R228, R18, 0xffff0000, RZ, 0xc0, !PT ;  /* 0xffff000012e47812 */ /* 0x010fe600078ec0ff */
[----:B------:R-:W-:Y:S01]  /*bf50*/  STL [R1+0x4], R229 ;  /* 0x000004e501007387 */ /* 0x000fe20000100800 */
[C---:B------:R-:W-:Y:S03]  /*bf60*/  LOP3.LUT R18, R17.reuse, 0xffff0000, RZ, 0xc0, !PT ;  /* 0xffff000011127812 */ /* 0x040fe600078ec0ff */
[----:B------:R-:W-:Y:S01]  /*bf70*/  STL [R1+0x68], R228 ;  /* 0x000068e401007387 */ /* 0x000fe20000100800 */
[----:B------:R-:W-:Y:S05]  /*bf80*/  SHF.L.U32 R19, R17, 0x10, RZ ;  /* 0x0000001011137819 */ /* 0x000fea00000006ff */
[----:B------:R1:W-:Y:S04]  /*bf90*/  STL [R1+0x140], R19 ;  /* 0x0001401301007387 */ /* 0x0003e80000100800 */
[----:B------:R-:W-:Y:S04]  /*bfa0*/  STL [R1+0x144], R18 ;  /* 0x0001441201007387 */ /* 0x000fe80000100800 */
[----:B-1----:R-:W4:Y:S01]  /*bfb0*/  LDL.LU R19, [R1+0x150] ;  /* 0x0001500001137983 */ /* 0x002f220000300800 */
[C---:B--2---:R-:W-:Y:S02]  /*bfc0*/  SHF.L.U32 R17, R16.reuse, 0x10, RZ ;  /* 0x0000001010117819 */ /* 0x044fe400000006ff */
[----:B------:R-:W-:Y:S03]  /*bfd0*/  LOP3.LUT R16, R16, 0xffff0000, RZ, 0xc0, !PT ;  /* 0xffff000010107812 */ /* 0x000fe600078ec0ff */
[----:B------:R1:W-:Y:S04]  /*bfe0*/  STL [R1+0x148], R17 ;  /* 0x0001481101007387 */ /* 0x0003e80000100800 */
[----:B-1----:R-:W2:Y:S04]  /*bff0*/  LDL.LU R17, [R1+0x154] ;  /* 0x0001540001117983 */ /* 0x002ea80000300800 */
[----:B------:R1:W-:Y:S04]  /*c000*/  STL [R1+0x14c], R16 ;  /* 0x00014c1001007387 */ /* 0x0003e80000100800 */
[----:B------:R-:W2:Y:S04]  /*c010*/  LDL.LU R18, [R1+0x158] ;  /* 0x0001580001127983 */ /* 0x000ea80000300800 */
[----:B-1----:R-:W2:Y:S01]  /*c020*/  LDL.LU R16, [R1+0x15c] ;  /* 0x00015c0001107983 */ /* 0x002ea20000300800 */
[C---:B---3--:R-:W-:Y:S03]  /*c030*/  FMUL R36, R248.reuse, R36 ;  /* 0x00000024f8247220 */ /* 0x048fe60000400000 */
[----:B------:R-:W3:Y:S04]  /*c040*/  LDL.LU R13, [R1+0x21c] ;  /* 0x00021c00010d7983 */ /* 0x000ee80000300800 */
[----:B------:R-:W3:Y:S04]  /*c050*/  LDL.LU R14, [R1+0x218] ;  /* 0x00021800010e7983 */ /* 0x000ee80000300800 */
[----:B------:R-:W3:Y:S01]  /*c060*/  LDL.LU R15, [R1+0x214] ;  /* 0x00021400010f7983 */ /* 0x000ee20000300800 */
[C---:B------:R-:W-:Y:S01]  /*c070*/  FMUL R37, R248.reuse, R37 ;  /* 0x00000025f8257220 */ /* 0x040fe20000400000 */
[C---:B------:R-:W-:Y:S01]  /*c080*/  FMUL R38, R248.reuse, R38 ;  /* 0x00000026f8267220 */ /* 0x040fe20000400000 */
[----:B------:R-:W-:Y:S01]  /*c090*/  FMUL R39, R248, R39 ;  /* 0x00000027f8277220 */ /* 0x000fe20000400000 */
[C---:B----4-:R-:W-:Y:S02]  /*c0a0*/  LOP3.LUT R228, R19.reuse, 0xffff0000, RZ, 0xc0, !PT ;  /* 0xffff000013e47812 */ /* 0x050fe400078ec0ff */
[----:B------:R-:W-:Y:S03]  /*c0b0*/  SHF.L.U32 R239, R19, 0x10, RZ ;  /* 0x0000001013ef7819 */ /* 0x000fe600000006ff */
[----:B------:R1:W-:Y:S01]  /*c0c0*/  STL [R1+0x6c], R228 ;  /* 0x00006ce401007387 */ /* 0x0003e20000100800 */
[C---:B--2---:R-:W-:Y:S02]  /*c0d0*/  SHF.L.U32 R229, R17.reuse, 0x10, RZ ;  /* 0x0000001011e57819 */ /* 0x044fe400000006ff */
[----:B------:R-:W-:Y:S03]  /*c0e0*/  LOP3.LUT R19, R17, 0xffff0000, RZ, 0xc0, !PT ;  /* 0xffff000011137812 */ /* 0x000fe600078ec0ff */
[----:B------:R-:W-:Y:S01]  /*c0f0*/  STL [R1+0x70], R229 ;  /* 0x000070e501007387 */ /* 0x000fe20000100800 */
[----:B-1----:R-:W-:Y:S03]  /*c100*/  SHF.L.U32 R228, R18, 0x10, RZ ;  /* 0x0000001012e47819 */ /* 0x002fe600000006ff */
[----:B------:R-:W2:Y:S04]  /*c110*/  LDL.LU R17, [R1+0x170] ;  /* 0x0001700001117983 */ /* 0x000ea80000300800 */
[----:B------:R1:W-:Y:S04]  /*c120*/  STL [R1+0x74], R19 ;  /* 0x0000741301007387 */ /* 0x0003e80000100800 */
[----:B------:R4:W-:Y:S01]  /*c130*/  STL [R1+0x150], R228 ;  /* 0x000150e401007387 */ /* 0x0009e20000100800 */
[----:B---3--:R-:W-:Y:S01]  /*c140*/  FMUL R14, R248, R14 ;  /* 0x0000000ef80e7220 */ /* 0x008fe20000400000 */
[----:B-1----:R-:W-:Y:S02]  /*c150*/  LOP3.LUT R19, R18, 0xffff0000, RZ, 0xc0, !PT ;  /* 0xffff000012137812 */ /* 0x002fe400078ec0ff */
[----:B------:R-:W3:Y:S01]  /*c160*/  LDL.LU R18, [R1+0x174] ;  /* 0x0001740001127983 */ /* 0x000ee20000300800 */
[----:B------:R-:W-:Y:S01]  /*c170*/  FMUL R15, R248, R15 ;  /* 0x0000000ff80f7220 */ /* 0x000fe20000400000 */
[C---:B----4-:R-:W-:Y:S02]  /*c180*/  SHF.L.U32 R228, R16.reuse, 0x10, RZ ;  /* 0x0000001010e47819 */ /* 0x050fe400000006ff */
[----:B------:R1:W-:Y:S01]  /*c190*/  STL [R1+0x154], R19 ;  /* 0x0001541301007387 */ /* 0x0003e20000100800 */
[----:B------:R-:W-:Y:S03]  /*c1a0*/  LOP3.LUT R16, R16, 0xffff0000, RZ, 0xc0, !PT ;  /* 0xffff000010107812 */ /* 0x000fe600078ec0ff */
[----:B-1----:R-:W4:Y:S04]  /*c1b0*/  LDL.LU R19, [R1+0x178] ;  /* 0x0001780001137983 */ /* 0x002f280000300800 */
[----:B------:R1:W-:Y:S04]  /*c1c0*/  STL [R1+0x158], R228 ;  /* 0x000158e401007387 */ /* 0x0003e80000100800 */
[----:B------:R-:W4:Y:S04]  /*c1d0*/  LDL.LU R229, [R1+0x198] ;  /* 0x0001980001e57983 */ /* 0x000f280000300800 */
[----:B-1----:R-:W4:Y:S04]  /*c1e0*/  LDL.LU R228, [R1+0x19c] ;  /* 0x00019c0001e47983 */ /* 0x002f280000300800 */
[----:B------:R2:W-:Y:S04]  /*c1f0*/  STL [R1+0x15c], R16 ;  /* 0x00015c1001007387 */ /* 0x0005e80000100800 */
[----:B------:R-:W4:Y:S04]  /*c200*/  LDL.LU R216, [R1+0x190] ;  /* 0x0001900001d87983 */ /* 0x000f280000300800 */
[----:B------:R-:W4:Y:S04]  /*c210*/  LDL.LU R217, [R1+0x194] ;  /* 0x0001940001d97983 */ /* 0x000f280000300800 */
[----:B------:R-:W4:Y:S04]  /*c220*/  LDL.LU R218, [R1+0x17c] ;  /* 0x00017c0001da7983 */ /* 0x000f280000300800 */
[----:B------:R-:W4:Y:S01]  /*c230*/  LDL R219, [R1+0x1c0] ;  /* 0x0001c00001db7983 */ /* 0x000f220000100800 */
[C---:B--2---:R-:W-:Y:S02]  /*c240*/  SHF.L.U32 R16, R17.reuse, 0x10, RZ ;  /* 0x0000001011107819 */ /* 0x044fe400000006ff */
[----:B------:R-:W-:Y:S03]  /*c250*/  LOP3.LUT R17, R17, 0xffff0000, RZ, 0xc0, !PT ;  /* 0xffff000011117812 */ /* 0x000fe600078ec0ff */
[----:B------:R1:W-:Y:S04]  /*c260*/  STL [R1+0x160], R16 ;  /* 0x0001601001007387 */ /* 0x0003e80000100800 */
[----:B-1----:R-:W2:Y:S04]  /*c270*/  LDL.LU R16, [R1+0x210] ;  /* 0x0002100001107983 */ /* 0x002ea80000300800 */
[----:B------:R3:W-:Y:S02]  /*c280*/  STL [R1+0x164], R17 ;  /* 0x0001641101007387 */ /* 0x0007e40000100800 */
[C---:B---3--:R-:W-:Y:S02]  /*c290*/  SHF.L.U32 R17, R18.reuse, 0x10, RZ ;  /* 0x0000001012117819 */ /* 0x048fe400000006ff */
[----:B------:R-:W-:Y:S03]  /*c2a0*/  LOP3.LUT R18, R18, 0xffff0000, RZ, 0xc0, !PT ;  /* 0xffff000012127812 */ /* 0x000fe600078ec0ff */
[----:B------:R1:W-:Y:S04]  /*c2b0*/  STL [R1+0x168], R17 ;  /* 0x0001681101007387 */ /* 0x0003e80000100800 */
[----:B-1----:R-:W3:Y:S04]  /*c2c0*/  LDL.LU R17, [R1+0x20c] ;  /* 0x00020c0001117983 */ /* 0x002ee80000300800 */
[----:B------:R1:W-:Y:S04]  /*c2d0*/  STL [R1+0x16c], R18 ;  /* 0x00016c1201007387 */ /* 0x0003e80000100800 */
[----:B----4-:R4:W-:Y:S04]  /*c2e0*/  STS.128 [R219+0x1200], R20 ;  /* 0x00120014db007388 */ /* 0x0109e80000000c00 */
[----:B------:R-:W-:Y:S01]  /*c2f0*/  STS.128 [R2+0x1000], R220 ;  /* 0x001000dc02007388 */ /* 0x000fe20000000c00 */
[C---:B-1----:R-:W-:Y:S02]  /*c300*/  SHF.L.U32 R18, R19.reuse, 0x10, RZ ;  /* 0x0000001013127819 */ /* 0x042fe400000006ff */
[----:B------:R-:W-:Y:S03]  /*c310*/  LOP3.LUT R19, R19, 0xffff0000, RZ, 0xc0, !PT ;  /* 0xffff000013137812 */ /* 0x000fe600078ec0ff */
[----:B------:R1:W-:Y:S01]  /*c320*/  STL [R1+0x170], R18 ;  /* 0x0001701201007387 */ /* 0x0003e20000100800 */
[----:B----4-:R-:W-:Y:S01]  /*c330*/  SHF.L.U32 R22, R216, 0x10, RZ ;  /* 0x00000010d8167819 */ /* 0x010fe200000006ff */
[----:B------:R-:W-:Y:S01]  /*c340*/  FMUL R23, R248, R7 ;  /* 0x00000007f8177220 */ /* 0x000fe20000400000 */
[----:B------:R-:W-:Y:S01]  /*c350*/  LOP3.LUT R21, R216, 0xffff0000, RZ, 0xc0, !PT ;  /* 0xffff0000d8157812 */ /* 0x000fe200078ec0ff */
[C---:B------:R-:W-:Y:S01]  /*c360*/  FMUL R216, R248.reuse, R8 ;  /* 0x00000008f8d87220 */ /* 0x040fe20000400000 */
[C---:B------:R-:W-:Y:S01]  /*c370*/  SHF.L.U32 R20, R217.reuse, 0x10, RZ ;  /* 0x00000010d9147819 */ /* 0x040fe200000006ff */
[----:B------:R-:W-:Y:S01]  /*c380*/  FMUL R219, R248, R11 ;  /* 0x0000000bf8db7220 */ /* 0x000fe20000400000 */
[----:B-1----:R-:W4:Y:S04]  /*c390*/  LDL.LU R18, [R1+0x208] ;  /* 0x0002080001127983 */ /* 0x002f280000300800 */
[----:B------:R1:W-:Y:S02]  /*c3a0*/  STL [R1+0x174], R19 ;  /* 0x0001741301007387 */ /* 0x0003e40000100800 */
[C---:B-1----:R-:W-:Y:S02]  /*c3b0*/  SHF.L.U32 R19, R218.reuse, 0x10, RZ ;  /* 0x00000010da137819 */ /* 0x042fe400000006ff */
[----:B------:R-:W-:Y:S03]  /*c3c0*/  LOP3.LUT R218, R218, 0xffff0000, RZ, 0xc0, !PT ;  /* 0xffff0000dada7812 */ /* 0x000fe600078ec0ff */
[----:B------:R1:W-:Y:S04]  /*c3d0*/  STL [R1+0x178], R19 ;  /* 0x0001781301007387 */ /* 0x0003e80000100800 */
[----:B-1----:R-:W4:Y:S04]  /*c3e0*/  LDL.LU R19, [R1+0x204] ;  /* 0x0002040001137983 */ /* 0x002f280000300800 */
[----:B------:R1:W-:Y:S04]  /*c3f0*/  STL [R1+0x17c], R218 ;  /* 0x00017cda01007387 */ /* 0x0003e80000100800 */
[----:B------:R1:W-:Y:S04]  /*c400*/  STL [R1+0x180], R22 ;  /* 0x0001801601007387 */ /* 0x0003e80000100800 */
[----:B------:R1:W-:Y:S04]  /*c410*/  STL [R1+0x184], R21 ;  /* 0x0001841501007387 */ /* 0x0003e80000100800 */
[----:B------:R1:W-:Y:S02]  /*c420*/  STL [R1+0x188], R20 ;  /* 0x0001881401007387 */ /* 0x0003e40000100800 */
[C---:B-1----:R-:W-:Y:S01]  /*c430*/  FMUL R218, R248.reuse, R10 ;  /* 0x0000000af8da7220 */ /* 0x042fe20000400000 */
[----:B------:R-:W-:Y:S01]  /*c440*/  LOP3.LUT R22, R217, 0xffff0000, RZ, 0xc0, !PT ;  /* 0xffff0000d9167812 */ /* 0x000fe200078ec0ff */
[C---:B------:R-:W-:Y:S01]  /*c450*/  FMUL R217, R248.reuse, R9 ;  /* 0x00000009f8d97220 */ /* 0x040fe20000400000 */
[C---:B------:R-:W-:Y:S03]  /*c460*/  SHF.L.U32 R21, R229.reuse, 0x10, RZ ;  /* 0x00000010e5157819 */ /* 0x040fe600000006ff */
[----:B------:R1:W-:Y:S01]  /*c470*/  STL [R1+0x18c], R22 ;  /* 0x00018c1601007387 */ /* 0x0003e20000100800 */
[----:B------:R-:W-:Y:S03]  /*c480*/  LOP3.LUT R20, R229, 0xffff0000, RZ, 0xc0, !PT ;  /* 0xffff0000e5147812 */ /* 0x000fe600078ec0ff */
[----:B------:R1:W-:Y:S01]  /*c490*/  STL [R1+0x190], R21 ;  /* 0x0001901501007387 */ /* 0x0003e20000100800 */
[----:B------:R-:W-:Y:S03]  /*c4a0*/  FMUL R229, R248, R13 ;  /* 0x0000000df8e57220 */ /* 0x000fe60000400000 */
[----:B------:R1:W-:Y:S02]  /*c4b0*/  STL [R1+0x194], R20 ;  /* 0x0001941401007387 */ /* 0x0003e40000100800 */
[C---:B-1----:R-:W-:Y:S02]  /*c4c0*/  SHF.L.U32 R22, R228.reuse, 0x10, RZ ;  /* 0x00000010e4167819 */ /* 0x042fe400000006ff */
[----:B------:R-:W-:Y:S03]  /*c4d0*/  LOP3.LUT R21, R228, 0xffff0000, RZ, 0xc0, !PT ;  /* 0xffff0000e4157812 */ /* 0x000fe600078ec0ff */
[----:B------:R1:W-:Y:S01]  /*c4e0*/  STL [R1+0x198], R22 ;  /* 0x0001981601007387 */ /* 0x0003e20000100800 */
[C---:B------:R-:W-:Y:S01]  /*c4f0*/  FMUL R228, R248.reuse, R12 ;  /* 0x0000000cf8e47220 */ /* 0x040fe20000400000 */
[C---:B------:R-:W-:Y:S02]  /*c500*/  FMUL R20, R248.reuse, R4 ;  /* 0x00000004f8147220 */ /* 0x040fe40000400000 */
[----:B------:R-:W4:Y:S04]  /*c510*/  LDL.LU R4, [R1+0x1c0] ;  /* 0x0001c00001047983 */ /* 0x000f280000300800 */
[----:B------:R1:W-:Y:S02]  /*c520*/  STL [R1+0x19c], R21 ;  /* 0x00019c1501007387 */ /* 0x0003e40000100800 */
[C---:B-1----:R-:W-:Y:S01]  /*c530*/  FMUL R22, R248.reuse, R6 ;  /* 0x00000006f8167220 */ /* 0x042fe20000400000 */
[C---:B------:R-:W-:Y:S02]  /*c540*/  FMUL R21, R248.reuse, R5 ;  /* 0x00000005f8157220 */ /* 0x040fe40000400000 */
[----:B------:R-:W4:Y:S04]  /*c550*/  LDL.LU R5, [R1+0x94] ;  /* 0x0000940001057983 */ /* 0x000f280000300800 */
[----:B------:R-:W4:Y:S04]  /*c560*/  LDL.LU R6, [R1+0x90] ;  /* 0x0000900001067983 */ /* 0x000f280000300800 */
[----:B------:R-:W4:Y:S04]  /*c570*/  LDL.LU R7, [R1+0x8c] ;  /* 0x00008c0001077983 */ /* 0x000f280000300800 */
[----:B------:R-:W4:Y:S04]  /*c580*/  LDL.LU R8, [R1+0x88] ;  /* 0x0000880001087983 */ /* 0x000f280000300800 */
[----:B------:R-:W4:Y:S01]  /*c590*/  LDL.LU R9, [R1+0x14] ;  /* 0x0000140001097983 */ /* 0x000f220000300800 */
[C---:B--2---:R-:W-:Y:S03]  /*c5a0*/  FMUL R16, R248.reuse, R16 ;  /* 0x00000010f8107220 */ /* 0x044fe60000400000 */
[----:B------:R-:W2:Y:S04]  /*c5b0*/  LDL.LU R10, [R1+0x10] ;  /* 0x00001000010a7983 */ /* 0x000ea80000300800 */
[----:B------:R-:W2:Y:S04]  /*c5c0*/  LDL.LU R11, [R1+0xc] ;  /* 0x00000c00010b7983 */ /* 0x000ea80000300800 */
[----:B------:R-:W2:Y:S04]  /*c5d0*/  LDL.LU R12, [R1+0x84] ;  /* 0x00008400010c7983 */ /* 0x000ea80000300800 */
[----:B------:R-:W2:Y:S04]  /*c5e0*/  LDL.LU R13, [R1+0x80] ;  /* 0x00008000010d7983 */ /* 0x000ea80000300800 */
[----:B------:R-:W2:Y:S04]  /*c5f0*/  LDL.LU R224, [R1+0x78] ;  /* 0x0000780001e07983 */ /* 0x000ea80000300800 */
[----:B------:R-:W2:Y:S04]  /*c600*/  LDL.LU R225, [R1+0x7c] ;  /* 0x00007c0001e17983 */ /* 0x000ea80000300800 */
[----:B------:R-:W2:Y:S01]  /*c610*/  LDL.LU R227, [R1+0x8] ;  /* 0x0000080001e37983 */ /* 0x000ea20000300800 */
[C---:B---3--:R-:W-:Y:S01]  /*c620*/  FMUL R17, R248.reuse, R17 ;  /* 0x00000011f8117220 */ /* 0x048fe20000400000 */
[C---:B----4-:R-:W-:Y:S01]  /*c630*/  FMUL R18, R248.reuse, R18 ;  /* 0x00000012f8127220 */ /* 0x050fe20000400000 */
[----:B------:R-:W-:Y:S01]  /*c640*/  FMUL R19, R248, R19 ;  /* 0x00000013f8137220 */ /* 0x000fe20000400000 */
[----:B------:R-:W-:Y:S04]  /*c650*/  STS.128 [R4+0x2200], R200 ;  /* 0x002200c804007388 */ /* 0x000fe80000000c00 */
        /* <DEDUP_REMOVED lines=8> */
[----:B------:R-:W-:Y:S01]  /*c6e0*/  STS.128 [R2+0x6000], R144 ;  /* 0x0060009002007388 */ /* 0x000fe20000000c00 */
[C---:B--2---:R-:W-:Y:S01]  /*c6f0*/  FFMA R123, R252.reuse, R227, R123 ;  /* 0x000000e3fc7b7223 */ /* 0x044fe2000000007b */
[C---:B------:R-:W-:Y:S02]  /*c700*/  FFMA R124, R252.reuse, R224, R124 ;  /* 0x000000e0fc7c7223 */ /* 0x040fe4000000007c */
[----:B------:R-:W2:Y:S01]  /*c710*/  LDL.LU R227, [R1+0x18] ;  /* 0x0000180001e37983 */ /* 0x000ea20000300800 */
[C---:B------:R-:W-:Y:S01]  /*c720*/  FFMA R125, R252.reuse, R225, R125 ;  /* 0x000000e1fc7d7223 */ /* 0x040fe2000000007d */
[C---:B------:R-:W-:Y:S01]  /*c730*/  FFMA R126, R252.reuse, R13, R126 ;  /* 0x0000000dfc7e7223 */ /* 0x040fe2000000007e */
[C---:B------:R-:W-:Y:S01]  /*c740*/  FFMA R127, R252.reuse, R12, R127 ;  /* 0x0000000cfc7f7223 */ /* 0x040fe2000000007f */
[----:B------:R-:W3:Y:S01]  /*c750*/  LDL.LU R224, [R1+0x98] ;  /* 0x0000980001e07983 */ /* 0x000ee20000300800 */
[----:B------:R-:W-:Y:S01]  /*c760*/  F2FP.BF16.F32.PACK_AB R121, R123, R122 ;  /* 0x0000007a7b79723e */ /* 0x000fe200000010ff */
[C---:B------:R-:W-:Y:S01]  /*c770*/  FFMA R128, R252.reuse, R251, R128 ;  /* 0x000000fbfc807223 */ /* 0x040fe20000000080 */
[C---:B------:R-:W-:Y:S01]  /*c780*/  FFMA R129, R252.reuse, R11, R129 ;  /* 0x0000000bfc817223 */ /* 0x040fe20000000081 */
[----:B------:R-:W4:Y:S01]  /*c790*/  LDL.LU R225, [R1+0x9c] ;  /* 0x00009c0001e17983 */ /* 0x000f220000300800 */
[C---:B------:R-:W-:Y:S01]  /*c7a0*/  FFMA R130, R252.reuse, R10, R130 ;  /* 0x0000000afc827223 */ /* 0x040fe20000000082 */
[C---:B------:R-:W-:Y:S01]  /*c7b0*/  FFMA R131, R252.reuse, R9, R131 ;  /* 0x00000009fc837223 */ /* 0x040fe20000000083 */
[C---:B------:R-:W-:Y:S01]  /*c7c0*/  FFMA R132, R252.reuse, R8, R132 ;  /* 0x00000008fc847223 */ /* 0x040fe20000000084 */
[----:B------:R-:W4:Y:S01]  /*c7d0*/  LDL.LU R13, [R1+0xa0] ;  /* 0x0000a000010d7983 */ /* 0x000f220000300800 */
[C---:B------:R-:W-:Y:S01]  /*c7e0*/  FFMA R133, R252.reuse, R7, R133 ;  /* 0x00000007fc857223 */ /* 0x040fe20000000085 */
[C---:B------:R-:W-:Y:S01]  /*c7f0*/  FFMA R134, R252.reuse, R6, R134 ;  /* 0x00000006fc867223 */ /* 0x040fe20000000086 */
[C---:B------:R-:W-:Y:S01]  /*c800*/  FFMA R135, R252.reuse, R5, R135 ;  /* 0x00000005fc877223 */ /* 0x040fe20000000087 */
[----:B------:R-:W4:Y:S01]  /*c810*/  LDL.LU R12, [R1+0xa4] ;  /* 0x0000a400010c7983 */ /* 0x000f220000300800 */
[----:B------:R-:W-:Y:S01]  /*c820*/  F2FP.BF16.F32.PACK_AB R122, R125, R124 ;  /* 0x0000007c7d7a723e */ /* 0x000fe200000010ff */
[C---:B------:R-:W-:Y:S01]  /*c830*/  FFMA R104, R252.reuse, R246, R104 ;  /* 0x000000f6fc687223 */ /* 0x040fe20000000068 */
[----:B------:R-:W-:Y:S01]  /*c840*/  F2FP.BF16.F32.PACK_AB R123, R127, R126 ;  /* 0x0000007e7f7b723e */ /* 0x000fe200000010ff */
        /* <DEDUP_REMOVED lines=9> */
[----:B------:R-:W-:Y:S03]  /*c8e0*/  F2FP.BF16.F32.PACK_AB R104, R105, R104 ;  /* 0x000000686968723e */ /* 0x000fe600000010ff */
[----:B------:R-:W4:Y:S04]  /*c8f0*/  LDL.LU R9, [R1+0xa8] ;  /* 0x0000a80001097983 */ /* 0x000f280000300800 */
[----:B------:R-:W4:Y:S04]  /*c900*/  LDL.LU R8, [R1+0xac] ;  /* 0x0000ac0001087983 */ /* 0x000f280000300800 */
[----:B------:R-:W4:Y:S04]  /*c910*/  LDL.LU R7, [R1+0xb0] ;  /* 0x0000b00001077983 */ /* 0x000f280000300800 */
[----:B------:R-:W4:Y:S04]  /*c920*/  LDL.LU R6, [R1+0xb4] ;  /* 0x0000b40001067983 */ /* 0x000f280000300800 */
[----:B------:R-:W4:Y:S04]  /*c930*/  LDL.LU R5, [R1+0xb8] ;  /* 0x0000b80001057983 */ /* 0x000f280000300800 */
[----:B------:R-:W-:Y:S04]  /*c940*/  STS.128 [R4+0x7200], R120 ;  /* 0x0072007804007388 */ /* 0x000fe80000000c00 */
[----:B------:R-:W-:Y:S01]  /*c950*/  STS.128 [R2+0x7000], R128 ;  /* 0x0070008002007388 */ /* 0x000fe20000000c00 */
[C---:B--2---:R-:W-:Y:S03]  /*c960*/  FFMA R107, R252.reuse, R227, R107 ;  /* 0x000000e3fc6b7223 */ /* 0x044fe6000000006b */
[----:B------:R-:W2:Y:S01]  /*c970*/  LDL.LU R227, [R1+0x28] ;  /* 0x0000280001e37983 */ /* 0x000ea20000300800 */
[C---:B---3--:R-:W-:Y:S01]  /*c980*/  FFMA R108, R252.reuse, R224, R108 ;  /* 0x000000e0fc6c7223 */ /* 0x048fe2000000006c */
[----:B------:R-:W-:Y:S02]  /*c990*/  F2FP.BF16.F32.PACK_AB R105, R107, R106 ;  /* 0x0000006a6b69723e */ /* 0x000fe400000010ff */
[----:B------:R-:W3:Y:S01]  /*c9a0*/  LDL.LU R224, [R1+0xbc] ;  /* 0x0000bc0001e07983 */ /* 0x000ee20000300800 */
[C---:B----4-:R-:W-:Y:S03]  /*c9b0*/  FFMA R109, R252.reuse, R225, R109 ;  /* 0x000000e1fc6d7223 */ /* 0x050fe6000000006d */
[----:B------:R-:W4:Y:S01]  /*c9c0*/  LDL.LU R225, [R1+0xc0] ;  /* 0x0000c00001e17983 */ /* 0x000f220000300800 */
[C---:B------:R-:W-:Y:S01]  /*c9d0*/  FFMA R110, R252.reuse, R13, R110 ;  /* 0x0000000dfc6e7223 */ /* 0x040fe2000000006e */
[----:B------:R-:W-:Y:S02]  /*c9e0*/  F2FP.BF16.F32.PACK_AB R106, R109, R108 ;  /* 0x0000006c6d6a723e */ /* 0x000fe400000010ff */
[----:B------:R-:W4:Y:S01]  /*c9f0*/  LDL.LU R13, [R1+0xc4] ;  /* 0x0000c400010d7983 */ /* 0x000f220000300800 */
[C---:B------:R-:W-:Y:S03]  /*ca00*/  FFMA R111, R252.reuse, R12, R111 ;  /* 0x0000000cfc6f7223 */ /* 0x040fe6000000006f */
[----:B------:R-:W4:Y:S01]  /*ca10*/  LDL.LU R12, [R1+0xc8] ;  /* 0x0000c800010c7983 */ /* 0x000f220000300800 */
[C---:B------:R-:W-:Y:S01]  /*ca20*/  FFMA R112, R252.reuse, R226, R112 ;  /* 0x000000e2fc707223 */ /* 0x040fe20000000070 */
[----:B------:R-:W-:Y:S01]  /*ca30*/  F2FP.BF16.F32.PACK_AB R107, R111, R110 ;  /* 0x0000006e6f6b723e */ /* 0x000fe200000010ff */
[C---:B------:R-:W-:Y:S02]  /*ca40*/  FFMA R113, R252.reuse, R11, R113 ;  /* 0x0000000bfc717223 */ /* 0x040fe40000000071 */
[----:B------:R-:W4:Y:S01]  /*ca50*/  LDL.LU R11, [R1+0x2c] ;  /* 0x00002c00010b7983 */ /* 0x000f220000300800 */
[C---:B------:R-:W-:Y:S02]  /*ca60*/  FFMA R114, R252.reuse, R10, R114 ;  /* 0x0000000afc727223 */ /* 0x040fe40000000072 */
[----:B------:R-:W-:Y:S01]  /*ca70*/  F2FP.BF16.F32.PACK_AB R112, R113, R112 ;  /* 0x000000707170723e */ /* 0x000fe200000010ff */
[----:B------:R-:W4:Y:S01]  /*ca80*/  LDL.LU R10, [R1+0x30] ;  /* 0x00003000010a7983 */ /* 0x000f220000300800 */
[C---:B------:R-:W-:Y:S03]  /*ca90*/  FFMA R115, R252.reuse, R9, R115 ;  /* 0x00000009fc737223 */ /* 0x040fe60000000073 */
[----:B------:R-:W4:Y:S01]  /*caa0*/  LDL.LU R9, [R1+0x34] ;  /* 0x0000340001097983 */ /* 0x000f220000300800 */
[C---:B------:R-:W-:Y:S01]  /*cab0*/  FFMA R116, R252.reuse, R8, R116 ;  /* 0x00000008fc747223 */ /* 0x040fe20000000074 */
[----:B------:R-:W-:Y:S02]  /*cac0*/  F2FP.BF16.F32.PACK_AB R113, R115, R114 ;  /* 0x000000727371723e */ /* 0x000fe400000010ff */
[----:B------:R-:W4:Y:S01]  /*cad0*/  LDL.LU R8, [R1+0xcc] ;  /* 0x0000cc0001087983 */ /* 0x000f220000300800 */
[C---:B------:R-:W-:Y:S03]  /*cae0*/  FFMA R117, R252.reuse, R7, R117 ;  /* 0x00000007fc757223 */ /* 0x040fe60000000075 */
[----:B------:R-:W4:Y:S01]  /*caf0*/  LDL.LU R7, [R1+0xd0] ;  /* 0x0000d00001077983 */ /* 0x000f220000300800 */
[C---:B------:R-:W-:Y:S01]  /*cb00*/  FFMA R118, R252.reuse, R6, R118 ;  /* 0x00000006fc767223 */ /* 0x040fe20000000076 */
[----:B------:R-:W-:Y:S02]  /*cb10*/  F2FP.BF16.F32.PACK_AB R114, R117, R116 ;  /* 0x000000747572723e */ /* 0x000fe400000010ff */
[----:B------:R-:W4:Y:S01]  /*cb20*/  LDL.LU R6, [R1+0xd4] ;  /* 0x0000d40001067983 */ /* 0x000f220000300800 */
[C---:B------:R-:W-:Y:S01]  /*cb30*/  FFMA R119, R252.reuse, R5, R119 ;  /* 0x00000005fc777223 */ /* 0x040fe20000000077 */
[C---:B------:R-:W-:Y:S02]  /*cb40*/  FFMA R88, R252.reuse, R241, R88 ;  /* 0x000000f1fc587223 */ /* 0x040fe40000000058 */
[----:B------:R-:W4:Y:S01]  /*cb50*/  LDL.LU R5, [R1+0xd8] ;  /* 0x0000d80001057983 */ /* 0x000f220000300800 */
[C---:B------:R-:W-:Y:S01]  /*cb60*/  FFMA R89, R252.reuse, R242, R89 ;  /* 0x000000f2fc597223 */ /* 0x040fe20000000059 */
[C---:B------:R-:W-:Y:S01]  /*cb70*/  FFMA R90, R252.reuse, R243, R90 ;  /* 0x000000f3fc5a7223 */ /* 0x040fe2000000005a */
[----:B------:R-:W-:Y:S01]  /*cb80*/  F2FP.BF16.F32.PACK_AB R115, R119, R118 ;  /* 0x000000767773723e */ /* 0x000fe200000010ff */
[----:B------:R-:W-:Y:S02]  /*cb90*/  STS.128 [R4+0x8200], R104 ;  /* 0x0082006804007388 */ /* 0x000fe40000000c00 */
[----:B------:R-:W-:Y:S02]  /*cba0*/  F2FP.BF16.F32.PACK_AB R88, R89, R88 ;  /* 0x000000585958723e */ /* 0x000fe400000010ff */
        /* <DEDUP_REMOVED lines=11> */
[C---:B------:R-:W-:Y:S01]  /*cc60*/  FFMA R95, R252.reuse, R12, R95 ;  /* 0x0000000cfc5f7223 */ /* 0x040fe2000000005f */
[C---:B------:R-:W-:Y:S02]  /*cc70*/  FFMA R96, R252.reuse, R235, R96 ;  /* 0x000000ebfc607223 */ /* 0x040fe40000000060 */
[----:B------:R-:W4:Y:S02]  /*cc80*/  LDL.LU R12, [R1+0xe8] ;  /* 0x0000e800010c7983 */ /* 0x000f240000300800 */
[----:B------:R-:W-:Y:S01]  /*cc90*/  F2FP.BF16.F32.PACK_AB R91, R95, R94 ;  /* 0x0000005e5f5b723e */ /* 0x000fe200000010ff */
[C---:B------:R-:W-:Y:S02]  /*cca0*/  FFMA R97, R252.reuse, R11, R97 ;  /* 0x0000000bfc617223 */ /* 0x040fe40000000061 */
[----:B------:R-:W4:Y:S01]  /*ccb0*/  LDL.LU R11, [R1+0x3c] ;  /* 0x00003c00010b7983 */ /* 0x000f220000300800 */
[C---:B------:R-:W-:Y:S02]  /*ccc0*/  FFMA R98, R252.reuse, R10, R98 ;  /* 0x0000000afc627223 */ /* 0x040fe40000000062 */
[----:B------:R-:W-:Y:S01]  /*ccd0*/  F2FP.BF16.F32.PACK_AB R96, R97, R96 ;  /* 0x000000606160723e */ /* 0x000fe200000010ff */
[----:B------:R-:W-:Y:S01]  /*cce0*/  STS.128 [R4+0x9200], R88 ;  /* 0x0092005804007388 */ /* 0x000fe20000000c00 */
[C---:B------:R-:W-:Y:S01]  /*ccf0*/  FFMA R99, R252.reuse, R9, R99 ;  /* 0x00000009fc637223 */ /* 0x040fe20000000063 */
[C---:B------:R-:W-:Y:S04]  /*cd00*/  FFMA R100, R252.reuse, R8, R100 ;  /* 0x00000008fc647223 */ /* 0x040fe80000000064 */
[----:B------:R-:W-:Y:S01]  /*cd10*/  F2FP.BF16.F32.PACK_AB R97, R99, R98 ;  /* 0x000000626361723e */ /* 0x000fe200000010ff */
[C---:B------:R-:W-:Y:S02]  /*cd20*/  FFMA R101, R252.reuse, R7, R101 ;  /* 0x00000007fc657223 */ /* 0x040fe40000000065 */
[----:B------:R-:W4:Y:S01]  /*cd30*/  LDL.LU R7, [R1+0x40] ;  /* 0x0000400001077983 */ /* 0x000f220000300800 */
[C---:B------:R-:W-:Y:S02]  /*cd40*/  FFMA R102, R252.reuse, R6, R102 ;  /* 0x00000006fc667223 */ /* 0x040fe40000000066 */
[----:B------:R-:W-:Y:S01]  /*cd50*/  F2FP.BF16.F32.PACK_AB R98, R101, R100 ;  /* 0x000000646562723e */ /* 0x000fe200000010ff */
[----:B------:R-:W4:Y:S01]  /*cd60*/  LDL.LU R10, [R1+0x44] ;  /* 0x00004400010a7983 */ /* 0x000f220000300800 */
[C---:B------:R-:W-:Y:S01]  /*cd70*/  FFMA R103, R252.reuse, R5, R103 ;  /* 0x00000005fc677223 */ /* 0x040fe20000000067 */
[C---:B------:R-:W-:Y:S02]  /*cd80*/  FFMA R72, R252.reuse, R245, R72 ;  /* 0x000000f5fc487223 */ /* 0x040fe40000000048 */
[----:B------:R-:W4:Y:S01]  /*cd90*/  LDL.LU R9, [R1+0xec] ;  /* 0x0000ec0001097983 */ /* 0x000f220000300800 */
[C---:B------:R-:W-:Y:S01]  /*cda0*/  FFMA R73, R252.reuse, R250, R73 ;  /* 0x000000fafc497223 */ /* 0x040fe20000000049 */
[C---:B------:R-:W-:Y:S01]  /*cdb0*/  FFMA R74, R252.reuse, R234, R74 ;  /* 0x000000eafc4a7223 */ /* 0x040fe2000000004a */
[----:B------:R-:W-:Y:S01]  /*cdc0*/  F2FP.BF16.F32.PACK_AB R99, R103, R102 ;  /* 0x000000666763723e */ /* 0x000fe200000010ff */
[----:B------:R-:W4:Y:S02]  /*cdd0*/  LDL.LU R8, [R1+0xf0] ;  /* 0x0000f00001087983 */ /* 0x000f240000300800 */
[----:B------:R-:W-:Y:S02]  /*cde0*/  F2FP.BF16.F32.PACK_AB R72, R73, R72 ;  /* 0x000000484948723e */ /* 0x000fe400000010ff */
[----:B------:R-:W4:Y:S04]  /*cdf0*/  LDL.LU R6, [R1+0xf4] ;  /* 0x0000f40001067983 */ /* 0x000f280000300800 */
[----:B------:R-:W4:Y:S04]  /*ce00*/  LDL.LU R5, [R1+0xf8] ;  /* 0x0000f80001057983 */ /* 0x000f280000300800 */
[----:B------:R-:W4:Y:S04]  /*ce10*/  LDL.LU R226, [R1+0x48] ;  /* 0x0000480001e27983 */ /* 0x000f280000300800 */
        /* <DEDUP_REMOVED lines=12> */
[C---:B------:R-:W-:Y:S04]  /*cee0*/  FFMA R80, R252.reuse, R231, R80 ;  /* 0x000000e7fc507223 */ /* 0x040fe80000000050 */
[----:B------:R-:W-:Y:S01]  /*cef0*/  F2FP.BF16.F32.PACK_AB R75, R79, R78 ;  /* 0x0000004e4f4b723e */ /* 0x000fe200000010ff */
[C---:B------:R-:W-:Y:S04]  /*cf00*/  FFMA R81, R252.reuse, R11, R81 ;  /* 0x0000000bfc517223 */ /* 0x040fe80000000051 */
[----:B------:R-:W-:Y:S01]  /*cf10*/  STS.128 [R4+0xa200], R72 ;  /* 0x00a2004804007388 */ /* 0x000fe20000000c00 */
[----:B------:R-:W-:Y:S01]  /*cf20*/  F2FP.BF16.F32.PACK_AB R80, R81, R80 ;  /* 0x000000505150723e */ /* 0x000fe200000010ff */
[C---:B------:R-:W-:Y:S02]  /*cf30*/  FFMA R82, R252.reuse, R7, R82 ;  /* 0x00000007fc527223 */ /* 0x040fe40000000052 */
        /* <DEDUP_REMOVED lines=16> */
[C---:B------:R-:W-:Y:S01]  /*d040*/  FFMA R59, R252.reuse, R226, R59 ;  /* 0x000000e2fc3b7223 */ /* 0x040fe2000000003b */
[----:B------:R-:W4:Y:S01]  /*d050*/  LDL.LU R6, [R1+0x118] ;  /* 0x0001180001067983 */ /* 0x000f220000300800 */
[----:B------:R-:W-:Y:S02]  /*d060*/  F2FP.BF16.F32.PACK_AB R83, R87, R86 ;  /* 0x000000565753723e */ /* 0x000fe400000010ff */
[----:B------:R-:W-:Y:S01]  /*d070*/  F2FP.BF16.F32.PACK_AB R56, R57, R56 ;  /* 0x000000383938723e */ /* 0x000fe200000010ff */
[----:B------:R-:W4:Y:S01]  /*d080*/  LDL.LU R5, [R1+0x11c] ;  /* 0x00011c0001057983 */ /* 0x000f220000300800 */
[----:B------:R-:W-:Y:S03]  /*d090*/  F2FP.BF16.F32.PACK_AB R57, R59, R58 ;  /* 0x0000003a3b39723e */ /* 0x000fe600000010ff */
[----:B------:R-:W4:Y:S04]  /*d0a0*/  LDL.LU R207, [R1+0x58] ;  /* 0x0000580001cf7983 */ /* 0x000f280000300800 */
[----:B------:R-:W4:Y:S04]  /*d0b0*/  LDL.LU R204, [R1+0x120] ;  /* 0x0001200001cc7983 */ /* 0x000f280000300800 */
[----:B------:R-:W4:Y:S04]  /*d0c0*/  LDL.LU R205, [R1+0x124] ;  /* 0x0001240001cd7983 */ /* 0x000f280000300800 */
[----:B------:R-:W4:Y:S04]  /*d0d0*/  LDL.LU R226, [R1+0x128] ;  /* 0x0001280001e27983 */ /* 0x000f280000300800 */
[----:B------:R-:W-:Y:S01]  /*d0e0*/  STS.128 [R2+0xa000], R80 ;  /* 0x00a0005002007388 */ /* 0x000fe20000000c00 */
[C---:B--2---:R-:W-:Y:S01]  /*d0f0*/  FFMA R60, R252.reuse, R227, R60 ;  /* 0x000000e3fc3c7223 */ /* 0x044fe2000000003c */
[C---:B---3--:R-:W-:Y:S01]  /*d100*/  FFMA R61, R252.reuse, R224, R61 ;  /* 0x000000e0fc3d7223 */ /* 0x048fe2000000003d */
[C---:B----4-:R-:W-:Y:S04]  /*d110*/  FFMA R62, R252.reuse, R225, R62 ;  /* 0x000000e1fc3e7223 */ /* 0x050fe8000000003e */
[----:B------:R-:W-:Y:S01]  /*d120*/  F2FP.BF16.F32.PACK_AB R58, R61, R60 ;  /* 0x0000003c3d3a723e */ /* 0x000fe200000010ff */
[C---:B------:R-:W-:Y:S05]  /*d130*/  FFMA R63, R252.reuse, R13, R63 ;  /* 0x0000000dfc3f7223 */ /* 0x040fea000000003f */
[----:B------:R-:W-:Y:S05]  /*d140*/  F2FP.BF16.F32.PACK_AB R59, R63, R62 ;  /* 0x0000003e3f3b723e */ /* 0x000fea00000010ff */
[----:B------:R-:W-:Y:S01]  /*d150*/  STS.128 [R4+0xb200], R56 ;  /* 0x00b2003804007388 */ /* 0x000fe20000000c00 */
[C---:B------:R-:W-:Y:S03]  /*d160*/  FFMA R64, R252.reuse, R7, R64 ;  /* 0x00000007fc407223 */ /* 0x040fe60000000040 */
[----:B------:R-:W2:Y:S01]  /*d170*/  LDL.LU R7, [R1+0x12c] ;  /* 0x00012c0001077983 */ /* 0x000ea20000300800 */
[C---:B------:R-:W-:Y:S03]  /*d180*/  FFMA R65, R252.reuse, R12, R65 ;  /* 0x0000000cfc417223 */ /* 0x040fe60000000041 */
[----:B------:R-:W3:Y:S01]  /*d190*/  LDL.LU R227, [R1+0x5c] ;  /* 0x00005c0001e37983 */ /* 0x000ee20000300800 */
        /* <DEDUP_REMOVED lines=9> */
[C---:B------:R-:W-:Y:S04]  /*d230*/  FFMA R70, R252.reuse, R6, R70 ;  /* 0x00000006fc467223 */ /* 0x040fe80000000046 */
[----:B------:R-:W-:Y:S01]  /*d240*/  F2FP.BF16.F32.PACK_AB R66, R69, R68 ;  /* 0x000000444542723e */ /* 0x000fe200000010ff */
        /* <DEDUP_REMOVED lines=11> */
[----:B------:R-:W4:Y:S01]  /*d300*/  LDL.LU R11, [R1] ;  /* 0x00000000010b7983 */ /* 0x000f220000300800 */
[----:B------:R-:W-:Y:S01]  /*d310*/  F2FP.BF16.F32.PACK_AB R41, R43, R42 ;  /* 0x0000002a2b29723e */ /* 0x000fe200000010ff */
[C---:B------:R-:W-:Y:S02]  /*d320*/  FFMA R45, R252.reuse, R205, R45 ;  /* 0x000000cdfc2d7223 */ /* 0x040fe4000000002d */
[----:B------:R-:W4:Y:S01]  /*d330*/  LDL.LU R10, [R1+0x4] ;  /* 0x00000400010a7983 */ /* 0x000f220000300800 */
[C---:B------:R-:W-:Y:S02]  /*d340*/  FFMA R46, R252.reuse, R226, R46 ;  /* 0x000000e2fc2e7223 */ /* 0x040fe4000000002e */
[----:B------:R-:W-:Y:S01]  /*d350*/  F2FP.BF16.F32.PACK_AB R42, R45, R44 ;  /* 0x0000002c2d2a723e */ /* 0x000fe200000010ff */
[----:B------:R-:W4:Y:S04]  /*d360*/  LDL.LU R9, [R1+0x68] ;  /* 0x0000680001097983 */ /* 0x000f280000300800 */
[----:B------:R-:W4:Y:S04]  /*d370*/  LDL.LU R8, [R1+0x140] ;  /* 0x0001400001087983 */ /* 0x000f280000300800 */
[----:B------:R-:W-:Y:S01]  /*d380*/  STS.128 [R2+0xb000], R64 ;  /* 0x00b0004002007388 */ /* 0x000fe20000000c00 */
[C---:B--2---:R-:W-:Y:S01]  /*d390*/  FFMA R47, R252.reuse, R7, R47 ;  /* 0x00000007fc2f7223 */ /* 0x044fe2000000002f */
[C---:B------:R-:W-:Y:S02]  /*d3a0*/  FFMA R48, R252.reuse, R247, R48 ;  /* 0x000000f7fc307223 */ /* 0x040fe40000000030 */
[----:B------:R-:W2:Y:S01]  /*d3b0*/  LDL.LU R7, [R1+0x144] ;  /* 0x0001440001077983 */ /* 0x000ea20000300800 */
[C---:B---3--:R-:W-:Y:S01]  /*d3c0*/  FFMA R49, R252.reuse, R227, R49 ;  /* 0x000000e3fc317223 */ /* 0x048fe20000000031 */
[----:B------:R-:W-:Y:S01]  /*d3d0*/  F2FP.BF16.F32.PACK_AB R43, R47, R46 ;  /* 0x0000002e2f2b723e */ /* 0x000fe200000010ff */
[C---:B----4-:R-:W-:Y:S03]  /*d3e0*/  FFMA R50, R252.reuse, R224, R50 ;  /* 0x000000e0fc327223 */ /* 0x050fe60000000032 */
[----:B------:R-:W-:Y:S01]  /*d3f0*/  F2FP.BF16.F32.PACK_AB R48, R49, R48 ;  /* 0x000000303130723e */ /* 0x000fe200000010ff */
[----:B------:R-:W-:Y:S01]  /*d400*/  STS.128 [R4+0xc200], R40 ;  /* 0x00c2002804007388 */ /* 0x000fe20000000c00 */
[C---:B------:R-:W-:Y:S01]  /*d410*/  FFMA R51, R252.reuse, R225, R51 ;  /* 0x000000e1fc337223 */ /* 0x040fe20000000033 */
[C---:B------:R-:W-:Y:S04]  /*d420*/  FFMA R52, R252.reuse, R13, R52 ;  /* 0x0000000dfc347223 */ /* 0x040fe80000000034 */
[----:B------:R-:W-:Y:S01]  /*d430*/  F2FP.BF16.F32.PACK_AB R49, R51, R50 ;  /* 0x000000323331723e */ /* 0x000fe200000010ff */
[C---:B------:R-:W-:Y:S02]  /*d440*/  FFMA R53, R252.reuse, R6, R53 ;  /* 0x00000006fc357223 */ /* 0x040fe40000000035 */
[----:B------:R-:W3:Y:S01]  /*d450*/  LDL.LU R6, [R1+0x148] ;  /* 0x0001480001067983 */ /* 0x000ee20000300800 */
[C---:B------:R-:W-:Y:S02]  /*d460*/  FFMA R54, R252.reuse, R5, R54 ;  /* 0x00000005fc367223 */ /* 0x040fe40000000036 */
[----:B------:R-:W-:Y:S01]  /*d470*/  F2FP.BF16.F32.PACK_AB R50, R53, R52 ;  /* 0x000000343532723e */ /* 0x000fe200000010ff */
[----:B------:R-:W4:Y:S01]  /*d480*/  LDL.LU R5, [R1+0x14c] ;  /* 0x00014c0001057983 */ /* 0x000f220000300800 */
[C---:B------:R-:W-:Y:S01]  /*d490*/  FFMA R55, R252.reuse, R12, R55 ;  /* 0x0000000cfc377223 */ /* 0x040fe20000000037 */
[C---:B------:R-:W-:Y:S02]  /*d4a0*/  FFMA R24, R252.reuse, R232, R24 ;  /* 0x000000e8fc187223 */ /* 0x040fe40000000018 */
[----:B------:R-:W4:Y:S01]  /*d4b0*/  LDL.LU R188, [R1+0x6c] ;  /* 0x00006c0001bc7983 */ /* 0x000f220000300800 */
[C---:B------:R-:W-:Y:S01]  /*d4c0*/  FFMA R25, R252.reuse, R11, R25 ;  /* 0x0000000bfc197223 */ /* 0x040fe20000000019 */
[----:B------:R-:W-:Y:S02]  /*d4d0*/  F2FP.BF16.F32.PACK_AB R51, R55, R54 ;  /* 0x000000363733723e */ /* 0x000fe400000010ff */
        /* <DEDUP_REMOVED lines=8> */
[----:B------:R-:W4:Y:S04]  /*d560*/  LDL.LU R212, [R1+0x154] ;  /* 0x0001540001d47983 */ /* 0x000f280000300800 */
        /* <DEDUP_REMOVED lines=15> */
[----:B------:R-:W-:Y:S01]  /*d660*/  STS.128 [R2+0xc000], R48 ;  /* 0x00c0003002007388 */ /* 0x000fe20000000c00 */
[C---:B--2---:R-:W-:Y:S03]  /*d670*/  FFMA R29, R252.reuse, R7, R29 ;  /* 0x00000007fc1d7223 */ /* 0x044fe6000000001d */
[----:B------:R-:W2:Y:S02]  /*d680*/  LDL.LU R7, [R1+0x194] ;  /* 0x0001940001077983 */ /* 0x000ea40000300800 */
[----:B------:R-:W-:Y:S01]  /*d690*/  F2FP.BF16.F32.PACK_AB R26, R29, R28 ;  /* 0x0000001c1d1a723e */ /* 0x000fe200000010ff */
[C---:B---3--:R-:W-:Y:S02]  /*d6a0*/  FFMA R30, R252.reuse, R6, R30 ;  /* 0x00000006fc1e7223 */ /* 0x048fe4000000001e */
[----:B------:R-:W3:Y:S01]  /*d6b0*/  LDL.LU R6, [R1+0x198] ;  /* 0x0001980001067983 */ /* 0x000ee20000300800 */
[C---:B----4-:R-:W-:Y:S01]  /*d6c0*/  FFMA R31, R252.reuse, R5, R31 ;  /* 0x00000005fc1f7223 */ /* 0x050fe2000000001f */
[C---:B------:R-:W-:Y:S02]  /*d6d0*/  FFMA R32, R252.reuse, R239, R32 ;  /* 0x000000effc207223 */ /* 0x040fe40000000020 */
[----:B------:R-:W4:Y:S01]  /*d6e0*/  LDL.LU R5, [R1+0x19c] ;  /* 0x00019c0001057983 */ /* 0x000f220000300800 */
[C---:B------:R-:W-:Y:S01]  /*d6f0*/  FFMA R33, R252.reuse, R188, R33 ;  /* 0x000000bcfc217223 */ /* 0x040fe20000000021 */
[----:B------:R-:W-:Y:S01]  /*d700*/  F2FP.BF16.F32.PACK_AB R27, R31, R30 ;  /* 0x0000001e1f1b723e */ /* 0x000fe200000010ff */
[C---:B------:R-:W-:Y:S03]  /*d710*/  FFMA R34, R252.reuse, R189, R34 ;  /* 0x000000bdfc227223 */ /* 0x040fe60000000022 */
[----:B------:R-:W-:Y:S01]  /*d720*/  F2FP.BF16.F32.PACK_AB R32, R33, R32 ;  /* 0x000000202120723e */ /* 0x000fe200000010ff */
[----:B------:R-:W-:Y:S01]  /*d730*/  STS.128 [R4+0xd200], R24 ;  /* 0x00d2001804007388 */ /* 0x000fe20000000c00 */
[C---:B------:R-:W-:Y:S01]  /*d740*/  FFMA R35, R252.reuse, R214, R35 ;  /* 0x000000d6fc237223 */ /* 0x040fe20000000023 */
[C---:B------:R-:W-:Y:S04]  /*d750*/  FFMA R36, R252.reuse, R215, R36 ;  /* 0x000000d7fc247223 */ /* 0x040fe80000000024 */
[----:B------:R-:W-:Y:S01]  /*d760*/  F2FP.BF16.F32.PACK_AB R33, R35, R34 ;  /* 0x000000222321723e */ /* 0x000fe200000010ff */
[C---:B------:R-:W-:Y:S01]  /*d770*/  FFMA R37, R252.reuse, R212, R37 ;  /* 0x000000d4fc257223 */ /* 0x040fe20000000025 */
[C---:B------:R-:W-:Y:S04]  /*d780*/  FFMA R38, R252.reuse, R213, R38 ;  /* 0x000000d5fc267223 */ /* 0x040fe80000000026 */
[----:B------:R-:W-:Y:S01]  /*d790*/  F2FP.BF16.F32.PACK_AB R34, R37, R36 ;  /* 0x000000242522723e */ /* 0x000fe200000010ff */
[C---:B------:R-:W-:Y:S01]  /*d7a0*/  FFMA R39, R252.reuse, R206, R39 ;  /* 0x000000cefc277223 */ /* 0x040fe20000000027 */
[C---:B------:R-:W-:Y:S04]  /*d7b0*/  FFMA R20, R252.reuse, R207, R20 ;  /* 0x000000cffc147223 */ /* 0x040fe80000000014 */
[----:B------:R-:W-:Y:S01]  /*d7c0*/  F2FP.BF16.F32.PACK_AB R35, R39, R38 ;  /* 0x000000262723723e */ /* 0x000fe200000010ff */
[C---:B------:R-:W-:Y:S04]  /*d7d0*/  FFMA R21, R252.reuse, R204, R21 ;  /* 0x000000ccfc157223 */ /* 0x040fe80000000015 */
[----:B------:R-:W-:Y:S01]  /*d7e0*/  STS.128 [R2+0xd000], R32 ;  /* 0x00d0002002007388 */ /* 0x000fe20000000c00 */
[C---:B------:R-:W-:Y:S01]  /*d7f0*/  FFMA R22, R252.reuse, R205, R22 ;  /* 0x000000cdfc167223 */ /* 0x040fe20000000016 */
[----:B------:R-:W-:Y:S01]  /*d800*/  F2FP.BF16.F32.PACK_AB R20, R21, R20 ;  /* 0x000000141514723e */ /* 0x000fe200000010ff */
        /* <DEDUP_REMOVED lines=16> */
[C---:B--2---:R-:W-:Y:S05]  /*d910*/  FFMA R17, R252.reuse, R7, R17 ;  /* 0x00000007fc117223 */ /* 0x044fea0000000011 */
[----:B------:R-:W-:Y:S01]  /*d920*/  F2FP.BF16.F32.PACK_AB R230, R17, R16 ;  /* 0x0000001011e6723e */ /* 0x000fe200000010ff */
[C---:B---3--:R-:W-:Y:S01]  /*d930*/  FFMA R18, R252.reuse, R6, R18 ;  /* 0x00000006fc127223 */ /* 0x048fe20000000012 */
[----:B----4-:R-:W-:Y:S05]  /*d940*/  FFMA R19, R252, R5, R19 ;  /* 0x00000005fc137223 */ /* 0x010fea0000000013 */
[----:B------:R-:W-:Y:S05]  /*d950*/  F2FP.BF16.F32.PACK_AB R231, R19, R18 ;  /* 0x0000001213e7723e */ /* 0x000fea00000010ff */
[----:B------:R1:W-:Y:S01]  /*d960*/  STS.128 [R2+0xe000], R228 ;  /* 0x00e000e402007388 */ /* 0x0003e20000000c00 */
[----:B------:R-:W-:Y:S01]  /*d970*/  @!PT LDS RZ, [RZ] ;  /* 0x00000000fffff984 */ /* 0x000fe20000000800 */
[----:B------:R-:W-:Y:S01]  /*d980*/  @!PT LDS RZ, [RZ] ;  /* 0x00000000fffff984 */ /* 0x000fe20000000800 */
[----:B------:R-:W-:Y:S01]  /*d990*/  @!PT LDS RZ, [RZ] ;  /* 0x00000000fffff984 */ /* 0x000fe20000000800 */
[----:B------:R-:W-:Y:S01]  /*d9a0*/  @!PT LDS RZ, [RZ] ;  /* 0x00000000fffff984 */ /* 0x000fe20000000800 */
[----:B------:R2:W-:Y:S06]  /*d9b0*/  MEMBAR.ALL.CTA ;  /* 0x0000000000007992 */ /* 0x0005ec0000008000 */
[----:B--2---:R-:W2:Y:S02]  /*d9c0*/  FENCE.VIEW.ASYNC.S ;  /* 0x00000000000073c6 */ /* 0x004ea40000000000 */
[----:B--2---:R-:W-:Y:S06]  /*d9d0*/  BAR.SYNC.DEFER_BLOCKING 0x1, 0x80 ;  /* 0x0042000000007b1d */ /* 0x004fec0000010000 */
[----:B-1----:R1:W5:Y:S01]  /*d9e0*/  LDL.LU R2, [R1+0x200] ;  /* 0x0002000001027983 */ /* 0x0023620000300800 */
[----:B------:R-:W-:Y:S05]  /*d9f0*/  @P1 BRA `(.L_x_111) ;  /* 0x0000000400301947 */ /* 0x000fea0003800000 */
[----:B------:R-:W2:Y:S01]  /*da00*/  LDL.LU R0, [R1+0x1d4] ;  /* 0x0001d40001007983 */ /* 0x000ea20000300800 */
[----:B------:R-:W3:Y:S01]  /*da10*/  LDCU.64 UR8, c[0x0][0x348] ;  /* 0x00006900ff0877ac */ /* 0x000ee20008000a00 */
[----:B------:R-:W-:Y:S02]  /*da20*/  UIMAD UR5, UR43, 0xf000, UR4 ;  /* 0x0000f0002b0578a4 */ /* 0x000fe4000f8e0204 */
[----:B------:R-:W-:Y:S02]  /*da30*/  UIMAD UR65, UR47, 0xf0, URZ ;  /* 0x000000f02f4178a4 */ /* 0x000fe4000f8e02ff */
[----:B------:R-:W-:Y:S01]  /*da40*/  UIADD3 UR64, UPT, UPT, UR5, 0x200, URZ ;  /* 0x0000020005407890 */ /* 0x000fe2000fffe0ff */
[----:B------:R-:W-:Y:S01]  /*da50*/  UMOV UR67, UR36 ;  /* 0x0000002400437c82 */ /* 0x000fe20008000000 */
[----:B------:R-:W-:Y:S02]  /*da60*/  UIADD3 UR61, UPT, UPT, UR65, 0x10, URZ ;  /* 0x00000010413d7890 */ /* 0x000fe4000fffe0ff */
        /* <DEDUP_REMOVED lines=23> */
[----:B------:R-:W-:Y:S01]  /*dbe0*/  UMOV UR11, UR36 ;  /* 0x00000024000b7c82 */ /* 0x000fe20008000000 */
[----:B------:R-:W-:Y:S02]  /*dbf0*/  UIADD3 UR69, UPT, UPT, UR65, 0xa0, URZ ;  /* 0x000000a041457890 */ /* 0x000fe4000fffe0ff */
[----:B------:R-:W-:Y:S01]  /*dc00*/  UIADD3 UR68, UPT, UPT, UR5, 0xa200, URZ ;  /* 0x0000a20005447890 */ /* 0x000fe2000fffe0ff */
[----:B------:R-:W-:Y:S01]  /*dc10*/  UMOV UR71, UR36 ;  /* 0x0000002400477c82 */ /* 0x000fe20008000000 */
[----:B------:R-:W-:Y:S02]  /*dc20*/  UIADD3 UR73, UPT, UPT, UR65, 0xb0, URZ ;  /* 0x000000b041497890 */ /* 0x000fe4000fffe0ff */
[----:B------:R-:W-:Y:S01]  /*dc30*/  UIADD3 UR72, UPT, UPT, UR5, 0xb200, URZ ;  /* 0x0000b20005487890 */ /* 0x000fe2000fffe0ff */
[----:B------:R-:W-:Y:S01]  /*dc40*/  UMOV UR75, UR36 ;  /* 0x00000024004b7c82 */ /* 0x000fe20008000000 */
[----:B--2---:R-:W-:Y:S01]  /*dc50*/  R2UR UR10, R0 ;  /* 0x00000000000a72ca */ /* 0x004fe200000e0000 */
[----:B---3--:R-:W-:Y:S02]  /*dc60*/  UIADD3 UR76, UP0, UPT, UR8, 0x680, URZ ;  /* 0x00000680084c7890 */ /* 0x008fe4000ff1e0ff */
[----:B------:R-:W-:Y:S02]  /*dc70*/  UIADD3 UR8, UPT, UPT, UR5, 0x9200, URZ ;  /* 0x0000920005087890 */ /* 0x000fe4000fffe0ff */
[----:B------:R-:W-:Y:S02]  /*dc80*/  UIADD3.X UR77, UPT, UPT, URZ, UR9, URZ, UP0, !UPT ;  /* 0x00000009ff4d7290 */ /* 0x000fe400087fe4ff */
[----:B------:R-:W-:Y:S06]  /*dc90*/  UIADD3 UR9, UPT, UPT, UR65, 0x90, URZ ;  /* 0x0000009041097890 */ /* 0x000fec000fffe0ff */
[----:B------:R-:W-:Y:S07]  /*dca0*/  USHF.L.U32 UR66, UR10, 0x7, URZ ;  /* 0x000000070a427899 */ /* 0x000fee00080006ff */
[----:B------:R-:W-:Y:S01]  /*dcb0*/  UMOV UR62, UR66 ;  /* 0x00000042003e7c82 */ /* 0x000fe20008000000 */
[----:B------:R-:W-:Y:S01]  /*dcc0*/  UMOV UR58, UR66 ;  /* 0x00000042003a7c82 */ /* 0x000fe20008000000 */
[----:B------:R2:W-:Y:S01]  /*dcd0*/  UTMASTG.3D [UR64], [UR76] ;  /* 0x000000404c0073b5 */ /* 0x0005e20008010000 */
[----:B------:R-:W-:Y:S01]  /*dce0*/  UMOV UR34, UR66 ;  /* 0x0000004200227c82 */ /* 0x000fe20008000000 */
[----:B------:R-:W-:Y:S01]  /*dcf0*/  UMOV UR30, UR66 ;  /* 0x00000042001e7c82 */ /* 0x000fe20008000000 */
[----:B------:R-:W-:Y:S01]  /*dd00*/  UMOV UR26, UR66 ;  /* 0x00000042001a7c82 */ /* 0x000fe20008000000 */
[----:B------:R-:W-:Y:S01]  /*dd10*/  UMOV UR22, UR66 ;  /* 0x0000004200167c82 */ /* 0x000fe20008000000 */
[----:B------:R-:W-:Y:S01]  /*dd20*/  UMOV UR18, UR66 ;  /* 0x0000004200127c82 */ /* 0x000fe20008000000 */
[----:B------:R-:W-:Y:S01]  /*dd30*/  UMOV UR14, UR66 ;  /* 0x00000042000e7c82 */ /* 0x000fe20008000000 */
[----:B------:R-:W-:Y:S01]  /*dd40*/  UMOV UR10, UR66 ;  /* 0x00000042000a7c82 */ /* 0x000fe20008000000 */
[----:B------:R3:W-:Y:S01]  /*dd50*/  UTMASTG.3D [UR60], [UR76] ;  /* 0x0000003c4c0073b5 */ /* 0x0007e20008010000 */
[----:B------:R-:W-:Y:S01]  /*dd60*/  UMOV UR70, UR66 ;  /* 0x0000004200467c82 */ /* 0x000fe20008000000 */
[----:B------:R-:W-:Y:S01]  /*dd70*/  UMOV UR74, UR66 ;  /* 0x00000042004a7c82 */ /* 0x000fe20008000000 */
[----:B------:R-:W-:Y:S01]  /*dd80*/  UTMASTG.3D [UR56], [UR76] ;  /* 0x000000384c0073b5 */ /* 0x000fe20008010000 */
[----:B------:R-:W-:Y:S01]  /*dd90*/  UTMASTG.3D [UR32], [UR76] ;  /* 0x000000204c0073b5 */ /* 0x000fe20008010000 */
[----:B------:R-:W-:Y:S01]  /*dda0*/  UTMASTG.3D [UR28], [UR76] ;  /* 0x0000001c4c0073b5 */ /* 0x000fe20008010000 */
[----:B--2---:R-:W-:Y:S01]  /*ddb0*/  UIADD3 UR64, UPT, UPT, UR5, 0xe200, URZ ;  /* 0x0000e20005407890 */ /* 0x004fe2000fffe0ff */
[----:B------:R-:W-:Y:S01]  /*ddc0*/  UTMASTG.3D [UR24], [UR76] ;  /* 0x000000184c0073b5 */ /* 0x000fe20008010000 */
[----:B---3--:R-:W-:Y:S02]  /*ddd0*/  UIADD3 UR61, UPT, UPT, UR65, 0xc0, URZ ;  /* 0x000000c0413d7890 */ /* 0x008fe4000fffe0ff */
[----:B------:R-:W-:Y:S01]  /*dde0*/  UIADD3 UR60, UPT, UPT, UR5, 0xc200, URZ ;  /* 0x0000c200053c7890 */ /* 0x000fe2000fffe0ff */
[----:B------:R-:W-:Y:S01]  /*ddf0*/  UTMASTG.3D [UR20], [UR76] ;  /* 0x000000144c0073b5 */ /* 0x000fe20008010000 */
[----:B------:R2:W-:Y:S01]  /*de00*/  UTMASTG.3D [UR16], [UR76] ;  /* 0x000000104c0073b5 */ /* 0x0005e20008010000 */
[----:B------:R3:W-:Y:S01]  /*de10*/  UTMASTG.3D [UR12], [UR76] ;  /* 0x0000000c4c0073b5 */ /* 0x0007e20008010000 */
[----:B------:R3:W-:Y:S01]  /*de20*/  UTMASTG.3D [UR8], [UR76] ;  /* 0x000000084c0073b5 */ /* 0x0007e20008010000 */
[----:B------:R3:W-:Y:S01]  /*de30*/  UTMASTG.3D [UR68], [UR76] ;  /* 0x000000444c0073b5 */ /* 0x0007e20008010000 */
[----:B------:R3:W-:Y:S01]  /*de40*/  UTMASTG.3D [UR72], [UR76] ;  /* 0x000000484c0073b5 */ /* 0x0007e20008010000 */
[----:B--2---:R-:W-:Y:S02]  /*de50*/  UIADD3 UR17, UPT, UPT, UR65, 0xd0, URZ ;  /* 0x000000d041117890 */ /* 0x004fe4000fffe0ff */
[----:B------:R-:W-:Y:S02]  /*de60*/  UIADD3 UR16, UPT, UPT, UR5, 0xd200, URZ ;  /* 0x0000d20005107890 */ /* 0x000fe4000fffe0ff */
[----:B------:R-:W-:Y:S01]  /*de70*/  UIADD3 UR65, UPT, UPT, UR65, 0xe0, URZ ;  /* 0x000000e041417890 */ /* 0x000fe2000fffe0ff */
[----:B------:R3:W-:Y:S06]  /*de80*/  UTMASTG.3D [UR60], [UR76] ;  /* 0x0000003c4c0073b5 */ /* 0x0007ec0008010000 */
[----:B------:R3:W-:Y:S02]  /*de90*/  UTMASTG.3D [UR16], [UR76] ;  /* 0x000000104c0073b5 */ /* 0x0007e40008010000 */
[----:B------:R3:W-:Y:S02]  /*dea0*/  UTMASTG.3D [UR64], [UR76] ;  /* 0x000000404c0073b5 */ /* 0x0007e40008010000 */
[----:B---3--:R0:W-:Y:S02]  /*deb0*/  UTMACMDFLUSH ;  /* 0x00000000000079b7 */ /* 0x0081e40000000000 */
.L_x_111:
[----:B------:R-:W-:Y:S05]  /*dec0*/  BSYNC.RECONVERGENT B0 ;  /* 0x0000000000007941 */ /* 0x000fea0003800200 */
.L_x_110:
[----:B------:R-:W-:Y:S04]  /*ded0*/  BSSY.RECONVERGENT B0, `(.L_x_112) ;  /* 0x0000003000007945 */ /* 0x000fe80003800200 */
[----:B------:R-:W-:Y:S05]  /*dee0*/  @P0 BRA `(.L_x_113) ;  /* 0x0000000000040947 */ /* 0x000fea0003800000 */
[----:B------:R-:W-:Y:S04]  /*def0*/  DEPBAR.LE SB0, 0x0 ;  /* 0x000080000000791a */ /* 0x000fe80000000000 */
.L_x_113:
[----:B------:R-:W-:Y:S05]  /*df00*/  BSYNC.RECONVERGENT B0 ;  /* 0x0000000000007941 */ /* 0x000fea0003800200 */
.L_x_112:
[----:B------:R-:W2:Y:S01]  /*df10*/  LDL.LU R0, [R1+0x1e8] ;  /* 0x0001e80001007983 */ /* 0x000ea20000300800 */
[----:B------:R-:W-:Y:S01]  /*df20*/  BAR.SYNC.DEFER_BLOCKING 0x1, 0x80 ;  /* 0x0042000000007b1d */ /* 0x000fe20000010000 */
[----:B--2---:R-:W-:Y:S11]  /*df30*/  R2UR UR5, R0 ;  /* 0x00000000000572ca */ /* 0x004ff600000e0000 */
[----:B------:R-:W-:Y:S02]  /*df40*/  @!UPT UIADD3 URZ, UPT, UPT, URZ, URZ, URZ ;  /* 0x000000fffffff290 */ /* 0x000fe4000fffe0ff */
[----:B------:R-:W-:Y:S04]  /*df50*/  UIADD3 UR5, UPT, UPT, UR5, 0x1, URZ ;  /* 0x0000000105057890 */ /* 0x000fe8000fffe0ff */
[----:B------:R-:W-:Y:S02]  /*df60*/  UISETP.NE.AND UP0, UPT, UR5, URZ, UPT ;  /* 0x000000ff0500728c */ /* 0x000fe4000bf05270 */
[----:B------:R-:W-:Y:S05]  /*df70*/  MOV R0, UR5 ;  /* 0x0000000500007c02 */ /* 0x000fea0008000f00 */
[----:B------:R2:W-:Y:S02]  /*df80*/  STL [R1+0x1e8], R0 ;  /* 0x0001e80001007387 */ /* 0x0005e40000100800 */
[----:B------:R-:W-:Y:S05]  /*df90*/  BRA.U !UP0, `(.L_x_114) ;  /* 0x00000001083c7547 */ /* 0x000fea000b800000 */
[----:B------:R-:W3:Y:S04]  /*dfa0*/  LDL.LU R3, [R1+0x1fc] ;  /* 0x0001fc0001037983 */ /* 0x000ee80000300800 */
[----:B--2---:R-:W2:Y:S02]  /*dfb0*/  LDL.LU R0, [R1+0x1e4] ;  /* 0x0001e40001007983 */ /* 0x004ea40000300800 */
[----:B--2---:R-:W-:Y:S02]  /*dfc0*/  R2UR UR5, R0 ;  /* 0x00000000000572ca */ /* 0x004fe400000e0000 */
[----:B---3--:R-:W-:Y:S02]  /*dfd0*/  ISETP.NE.AND P0, PT, R3, RZ, PT ;  /* 0x000000ff0300720c */ /* 0x008fe40003f05270 */
[----:B------:R-:W2:Y:S09]  /*dfe0*/  S2R R3, SR_CgaCtaId ;  /* 0x0000000000037919 */ /* 0x000eb20000008800 */
[----:B------:R-:W-:Y:S05]  /*dff0*/  IMAD.U32 R0, RZ, RZ, UR5 ;  /* 0x00000005ff007e24 */ /* 0x000fea000f8e00ff */
[----:B------:R-:W-:Y:S01]  /*e000*/  @P0 LEA R0, R0, UR4, 0x3 ;  /* 0x0000000400000c11 */ /* 0x000fe2000f8e18ff */
[----:B------:R-:W-:Y:S04]  /*e010*/  UIADD3 UR4, UPT, UPT, UR5, 0x1, URZ ;  /* 0x0000000105047890 */ /* 0x000fe8000fffe0ff */
[----:B------:R-:W-:Y:S01]  /*e020*/  @P0 VIADD R0, R0, 0xa0 ;  /* 0x000000a000000836 */ /* 0x000fe20000000000 */
[----:B------:R-:W-:Y:S04]  /*e030*/  UISETP.NE.AND UP0, UPT, UR4, 0x2, UPT ;  /* 0x000000020400788c */ /* 0x000fe8000bf05270 */
[----:B------:R-:W-:Y:S01]  /*e040*/  USEL UR4, UR4, URZ, UP0 ;  /* 0x000000ff04047287 */ /* 0x000fe20008000000 */
[----:B--2---:R-:W-:Y:S04]  /*e050*/  @P0 PRMT R0, R3, 0x654, R0 ;  /* 0x0000065403000816 */ /* 0x004fe80000000000 */
[----:B------:R2:W-:Y:S02]  /*e060*/  @P0 SYNCS.ARRIVE.TRANS64.RED.A1T0 RZ, [R0+URZ], RZ ;  /* 0x000000ff00ff09a7 */ /* 0x0005e400081004ff */
[----:B--2---:R-:W-:Y:S05]  /*e070*/  IMAD.U32 R0, RZ, RZ, UR4 ;  /* 0x00000004ff007e24 */ /* 0x004fea000f8e00ff */
[----:B------:R3:W-:Y:S02]  /*e080*/  STL [R1+0x1e4], R0 ;  /* 0x0001e40001007387 */ /* 0x0007e40000100800 */
.L_x_114:
[----:B------:R-:W4:Y:S01]  /*e090*/  LDL.LU R7, [R1+0x1f8] ;  /* 0x0001f80001077983 */ /* 0x000f220000300800 */
[----:B------:R-:W-:Y:S02]  /*e0a0*/  UISETP.NE.AND UP2, UPT, UR7, 0x2, UPT ;  /* 0x000000020700788c */ /* 0x000fe4000bf45270 */
[----:B------:R-:W-:Y:S01]  /*e0b0*/  UISETP.NE.AND UP1, UPT, UR44, 0x2, UPT ;  /* 0x000000022c00788c */ /* 0x000fe2000bf25270 */
[----:B------:R-:W4:Y:S01]  /*e0c0*/  LDL.LU R6, [R1+0x1dc] ;  /* 0x0001dc0001067983 */ /* 0x000f220000300800 */
[----:B------:R-:W-:Y:S02]  /*e0d0*/  UIADD3 UR47, UPT, UPT, UR41, UR45, URZ ;  /* 0x0000002d292f7290 */ /* 0x000fe4000fffe0ff */
[----:B------:R-:W-:Y:S01]  /*e0e0*/  USEL UR5, URZ, 0x1, UP1 ;  /* 0x00000001ff057887 */ /* 0x000fe20008800000 */
[----:B------:R-:W4:Y:S01]  /*e0f0*/  LDL.LU R5, [R1+0x1ec] ;  /* 0x0001ec0001057983 */ /* 0x000f220000300800 */
[----:B------:R-:W-:Y:S02]  /*e100*/  USEL UR44, UR44, URZ, UP1 ;  /* 0x000000ff2c2c7287 */ /* 0x000fe40008800000 */
[----:B------:R-:W-:Y:S01]  /*e110*/  USEL UR43, UR7, URZ, UP2 ;  /* 0x000000ff072b7287 */ /* 0x000fe20009000000 */
[----:B------:R-:W4:Y:S04]  /*e120*/  LDL.LU R4, [R1+0x1f0] ;  /* 0x0001f00001047983 */ /* 0x000f280000300800 */
[----:B------:R-:W4:Y:S04]  /*e130*/  LDL.LU R3, [R1+0x1f4] ;  /* 0x0001f40001037983 */ /* 0x000f280000300800 */
[----:B--23--:R-:W2:Y:S02]  /*e140*/  LDL R0, [R1+0x1e0] ;  /* 0x0001e00001007983 */ /* 0x00cea40000100800 */
[----:B--2---:R-:W-:Y:S02]  /*e150*/  R2UR UR36, R0 ;  /* 0x00000000002472ca */ /* 0x004fe400000e0000 */
[----:B----4-:R-:W-:Y:S02]  /*e160*/  R2UR UR11, R6 ;  /* 0x00000000060b72ca */ /* 0x010fe400000e0000 */
[----:B------:R-:W-:Y:S02]  /*e170*/  R2UR UR4, R7 ;  /* 0x00000000070472ca */ /* 0x000fe400000e0000 */
[----:B------:R-:W-:Y:S02]  /*e180*/  R2UR UR10, R5 ;  /* 0x00000000050a72ca */ /* 0x000fe400000e0000 */
[----:B------:R-:W-:Y:S02]  /*e190*/  R2UR UR8, R3 ;  /* 0x00000000030872ca */ /* 0x000fe400000e0000 */
[----:B------:R-:W-:Y:S05]  /*e1a0*/  R2UR UR9, R4 ;  /* 0x00000000040972ca */ /* 0x000fea00000e0000 */
[----:B------:R-:W-:Y:S02]  /*e1b0*/  UISETP.NE.AND UP0, UPT, UR11, 0x2, UPT ;  /* 0x000000020b00788c */ /* 0x000fe4000bf05270 */
[----:B------:R-:W-:Y:S02]  /*e1c0*/  UISETP.NE.AND UP3, UPT, UR4, URZ, UPT ;  /* 0x000000ff0400728c */ /* 0x000fe4000bf65270 */
[----:B------:R-:W-:Y:S02]  /*e1d0*/  UIADD3 UR4, UPT, UPT, UR42, UR46, URZ ;  /* 0x0000002e2a047290 */ /* 0x000fe4000fffe0ff */
[----:B------:R-:W-:Y:S02]  /*e1e0*/  USEL UR6, URZ, 0x1, UP0 ;  /* 0x00000001ff067887 */ /* 0x000fe40008000000 */
[----:B------:R-:W-:Y:S02]  /*e1f0*/  ULOP3.LUT UR9, UR9, UR5, URZ, 0x3c, !UPT ;  /* 0x0000000509097292 */ /* 0x000fe4000f8e3cff */
[----:B------:R-:W-:Y:S01]  /*e200*/  ULOP3.LUT UR10, UR10, UR6, URZ, 0x3c, !UPT ;  /* 0x000000060a0a7292 */ /* 0x000fe2000f8e3cff */
[----:B------:R-:W-:Y:S01]  /*e210*/  IMAD.U32 R3, RZ, RZ, UR4 ;  /* 0x00000004ff037e24 */ /* 0x000fe2000f8e00ff */
[----:B------:R-:W-:Y:S02]  /*e220*/  USEL UR4, URZ, 0x1, UP2 ;  /* 0x00000001ff047887 */ /* 0x000fe40009000000 */
[----:B------:R-:W-:Y:S02]  /*e230*/  USEL UR15, UR11, URZ, UP0 ;  /* 0x000000ff0b0f7287 */ /* 0x000fe40008000000 */
[----:B------:R2:W-:Y:S01]  /*e240*/  STL [R1+0x1d4], R3 ;  /* 0x0001d40301007387 */ /* 0x0005e20000100800 */
[----:B------:R-:W-:Y:S01]  /*e250*/  IMAD.U32 R0, RZ, RZ, UR10 ;  /* 0x0000000aff007e24 */ /* 0x000fe2000f8e00ff */
[----:B------:R-:W-:Y:S04]  /*e260*/  ULOP3.LUT UR8, UR8, UR4, URZ, 0x3c, !UPT ;  /* 0x0000000408087292 */ /* 0x000fe8000f8e3cff */
[----:B------:R3:W-:Y:S01]  /*e270*/  STL [R1+0x1ec], R0 ;  /* 0x0001ec0001007387 */ /* 0x0007e20000100800 */
[----:B--2---:R-:W-:Y:S02]  /*e280*/  IMAD.U32 R3, RZ, RZ, UR9 ;  /* 0x00000009ff037e24 */ /* 0x004fe4000f8e00ff */
[----:B---3--:R-:W-:Y:S05]  /*e290*/  IMAD.U32 R0, RZ, RZ, UR8 ;  /* 0x00000008ff007e24 */ /* 0x008fea000f8e00ff */
[----:B------:R3:W-:Y:S04]  /*e2a0*/  STL [R1+0x1f4], R0 ;  /* 0x0001f40001007387 */ /* 0x0007e80000100800 */
[----:B------:R3:W-:Y:S01]  /*e2b0*/  STL [R1+0x1f0], R3 ;  /* 0x0001f00301007387 */ /* 0x0007e20000100800 */
[----:B------:R-:W-:Y:S05]  /*e2c0*/  BRA.U UP3, `(.L_x_115) ;  /* 0xffffff6d037c7547 */ /* 0x000fea000b83ffff */
[----:B---3--:R-:W2:Y:S02]  /*e2d0*/  LDL.LU R0, [R1+0x1d8] ;  /* 0x0001d80001007983 */ /* 0x008ea40000300800 */
[----:B--2---:R-:W-:-:S13]  /*e2e0*/  R2UR UR4, R0 ;  /* 0x00000000000472ca */ /* 0x004fda00000e0000 */
[----:B------:R-:W-:-:S09]  /*e2f0*/  UISETP.NE.AND UP0, UPT, UR4, URZ, UPT ;  /* 0x000000ff0400728c */ /* 0x000fd2000bf05270 */
[----:B------:R-:W-:Y:S05]  /*e300*/  BRA.U !UP0, `(.L_x_116) ;  /* 0x00000001084c7547 */ /* 0x000fea000b800000 */
[----:B------:R-:W2:Y:S02]  /*e310*/  LDCU.64 UR4, c[0x0][0x890] ;  /* 0x00011200ff0477ac */ /* 0x000ea40008000a00 */
[----:B--2---:R-:W-:-:S04]  /*e320*/  UISETP.NE.U32.AND UP0, UPT, UR4, URZ, UPT ;  /* 0x000000ff0400728c */ /* 0x004fc8000bf05070 */
[----:B------:R-:W-:-:S09]  /*e330*/  UISETP.NE.AND.EX UP0, UPT, UR5, URZ, UPT, UP0 ;  /* 0x000000ff0500728c */ /* 0x000fd2000bf05300 */
[----:B------:R-:W-:Y:S05]  /*e340*/  BRA.U UP0, `(.L_x_117) ;  /* 0x00000001000c7547 */ /* 0x000fea000b800000 */
[----:B------:R-:W-:-:S13]  /*e350*/  FSETP.NEU.AND P0, PT, R252, RZ, PT ;  /* 0x000000fffc00720b */ /* 0x000fda0003f0d000 */
[----:B------:R-:W-:Y:S05]  /*e360*/  @!P0 EXIT ;  /* 0x000000000000894d */ /* 0x000fea0003800000 */
[----:B------:R-:W-:Y:S05]  /*e370*/  BRA `(.L_x_116) ;  /* 0x0000000000307947 */ /* 0x000fea0003800000 */
.L_x_117:
[----:B------:R-:W2:Y:S01]  /*e380*/  LDL.LU R0, [R1+0x1d0] ;  /* 0x0001d00001007983 */ /* 0x000ea20000300800 */
[----:B------:R-:W-:Y:S01]  /*e390*/  BSSY.RECONVERGENT B0, `(.L_x_116) ;  /* 0x000000a000007945 */ /* 0x000fe20003800200 */
[----:B--2---:R-:W-:-:S13]  /*e3a0*/  LOP3.LUT P0, RZ, R0, 0xff, RZ, 0xc0, !PT ;  /* 0x000000ff00ff7812 */ /* 0x004fda000780c0ff */
[----:B------:R-:W-:Y:S05]  /*e3b0*/  @P0 BRA `(.L_x_118) ;  /* 0x0000000000140947 */ /* 0x000fea0003800000 */
[----:B------:R-:W2:Y:S02]  /*e3c0*/  LDCU.64 UR4, c[0x0][0x888] ;  /* 0x00011100ff0477ac */ /* 0x000ea40008000a00 */
[----:B--2---:R-:W-:-:S04]  /*e3d0*/  ISETP.NE.U32.AND P0, PT, RZ, UR4, PT ;  /* 0x00000004ff007c0c */ /* 0x004fc8000bf05070 */
[----:B------:R-:W-:-:S13]  /*e3e0*/  ISETP.NE.AND.EX P0, PT, RZ, UR5, PT, P0 ;  /* 0x00000005ff007c0c */ /* 0x000fda000bf05300 */
[----:B------:R-:W-:Y:S05]  /*e3f0*/  @!P0 EXIT ;  /* 0x000000000000894d */ /* 0x000fea0003800000 */
[----:B------:R-:W-:Y:S05]  /*e400*/  BRA `(.L_x_119) ;  /* 0x0000000000087947 */ /* 0x000fea0003800000 */
.L_x_118:
[----:B------:R-:W-:-:S13]  /*e410*/  FSETP.NEU.AND P0, PT, R252, RZ, PT ;  /* 0x000000fffc00720b */ /* 0x000fda0003f0d000 */
[----:B------:R-:W-:Y:S05]  /*e420*/  @!P0 EXIT ;  /* 0x000000000000894d */ /* 0x000fea0003800000 */
.L_x_119:
[----:B------:R-:W-:Y:S05]  /*e430*/  BSYNC.RECONVERGENT B0 ;  /* 0x0000000000007941 */ /* 0x000fea0003800200 */
.L_x_116:
[----:B------:R-:W-:-:S04]  /*e440*/  DEPBAR.LE SB0, 0x0 ;  /* 0x000080000000791a */ /* 0x000fc80000000000 */
[----:B------:R-:W-:Y:S05]  /*e450*/  EXIT ;  /* 0x000000000000794d */ /* 0x000fea0003800000 */
.L_x_20:
[----:B---3--:R3:W4:Y:S02]  /*e460*/  SYNCS.PHASECHK.TRANS64.TRYWAIT P0, [R5+URZ+0x110], R4 ;  /* 0x00011004050075a7 */ /* 0x00872400080011ff */
[----:B----4-:R-:W-:Y:S05]  /*e470*/  @!P0 NANOSLEEP.SYNCS 0x989680 ;  /* 0x009896800000895d */ /* 0x010fea0003900000 */
[----:B------:R-:W4:Y:S02]  /*e480*/  @!P0 SYNCS.PHASECHK.TRANS64 P0, [R5+URZ+0x110], R4 ;  /* 0x00011004050085a7 */ /* 0x000f2400080010ff */
[----:B----4-:R-:W-:Y:S05]  /*e490*/  @!P0 BRA `(.L_x_20) ;  /* 0xfffffffc00f08947 */ /* 0x010fea000383ffff */
[----:B------:R-:W-:Y:S05]  /*e4a0*/  BRA `(.L_x_120) ;  /* 0xffffff3000d87947 */ /* 0x000fea000383ffff */
.L_x_23:
[----:B-1----:R-:W-:Y:S07]  /*e4b0*/  MOV R4, UR33 ;  /* 0x0000002100047c02 */ /* 0x002fee0008000f00 */
.L_x_121:
[----:B-1----:R1:W3:Y:S02]  /*e4c0*/  SYNCS.PHASECHK.TRANS64.TRYWAIT P0, [R4+URZ+0x48], R7 ;  /* 0x00004807040075a7 */ /* 0x0022e400080011ff */
[----:B---3--:R-:W-:Y:S05]  /*e4d0*/  @!P0 NANOSLEEP.SYNCS 0x989680 ;  /* 0x009896800000895d */ /* 0x008fea0003900000 */
[----:B------:R-:W3:Y:S02]  /*e4e0*/  @!P0 SYNCS.PHASECHK.TRANS64 P0, [R4+URZ+0x48], R7 ;  /* 0x00004807040085a7 */ /* 0x000ee400080010ff */
[----:B---3--:R-:W-:Y:S05]  /*e4f0*/  @!P0 BRA `(.L_x_121) ;  /* 0xfffffffc00f08947 */ /* 0x008fea000383ffff */
[----:B------:R-:W-:Y:S05]  /*e500*/  BRA `(.L_x_22) ;  /* 0xffffff3400287947 */ /* 0x000fea000383ffff */
.L_x_29:
[----:B-1----:R-:W-:Y:S07]  /*e510*/  MOV R4, UR17 ;  /* 0x0000001100047c02 */ /* 0x002fee0008000f00 */
.L_x_122:
[----:B-1----:R1:W3:Y:S02]  /*e520*/  SYNCS.PHASECHK.TRANS64.TRYWAIT P0, [R4+URZ+0x48], R7 ;  /* 0x00004807040075a7 */ /* 0x0022e400080011ff */
[----:B---3--:R-:W-:Y:S05]  /*e530*/  @!P0 NANOSLEEP.SYNCS 0x989680 ;  /* 0x009896800000895d */ /* 0x008fea0003900000 */
[----:B------:R-:W3:Y:S02]  /*e540*/  @!P0 SYNCS.PHASECHK.TRANS64 P0, [R4+URZ+0x48], R7 ;  /* 0x00004807040085a7 */ /* 0x000ee400080010ff */
[----:B---3--:R-:W-:Y:S05]  /*e550*/  @!P0 BRA `(.L_x_122) ;  /* 0xfffffffc00f08947 */ /* 0x008fea000383ffff */
[----:B------:R-:W-:Y:S05]  /*e560*/  BRA `(.L_x_28) ;  /* 0xffffff3400d07947 */ /* 0x000fea000383ffff */
.L_x_33:
[----:B-1----:R1:W3:Y:S02]  /*e570*/  SYNCS.PHASECHK.TRANS64.TRYWAIT P0, [R12+URZ+0xc0], R5 ;  /* 0x0000c0050c0075a7 */ /* 0x0022e400080011ff */
[----:B---3--:R-:W-:Y:S05]  /*e580*/  @!P0 NANOSLEEP.SYNCS 0x989680 ;  /* 0x009896800000895d */ /* 0x008fea0003900000 */
[----:B------:R-:W3:Y:S02]  /*e590*/  @!P0 SYNCS.PHASECHK.TRANS64 P0, [R12+URZ+0xc0], R5 ;  /* 0x0000c0050c0085a7 */ /* 0x000ee400080010ff */
[----:B---3--:R-:W-:Y:S05]  /*e5a0*/  @!P0 BRA `(.L_x_33) ;  /* 0xfffffffc00f08947 */ /* 0x008fea000383ffff */
[----:B------:R-:W-:Y:S05]  /*e5b0*/  BRA `(.L_x_123) ;  /* 0xffffff3800607947 */ /* 0x000fea000383ffff */
.L_x_37:
[----:B------:R-:W-:-:S07]  /*e5c0*/  MOV R0, UR5 ;  /* 0x0000000500007c02 */ /* 0x000fce0008000f00 */
.L_x_124:
[----:B-1----:R1:W2:Y:S02]  /*e5d0*/  SYNCS.PHASECHK.TRANS64.TRYWAIT P0, [R0+URZ], R3 ;  /* 0x00000003000075a7 */ /* 0x0022a400080011ff */
[----:B--2---:R-:W-:Y:S05]  /*e5e0*/  @!P0 NANOSLEEP.SYNCS 0x989680 ;  /* 0x009896800000895d */ /* 0x004fea0003900000 */
[----:B------:R-:W2:Y:S02]  /*e5f0*/  @!P0 SYNCS.PHASECHK.TRANS64 P0, [R0+URZ], R3 ;  /* 0x00000003000085a7 */ /* 0x000ea400080010ff */
[----:B--2---:R-:W-:Y:S05]  /*e600*/  @!P0 BRA `(.L_x_124) ;  /* 0xfffffffc00f08947 */ /* 0x004fea000383ffff */
[----:B------:R-:W-:Y:S05]  /*e610*/  BRA `(.L_x_125) ;  /* 0xffffff40000c7947 */ /* 0x000fea000383ffff */
.L_x_38:
[----:B------:R-:W-:-:S07]  /*e620*/  MOV R0, UR5 ;  /* 0x0000000500007c02 */ /* 0x000fce0008000f00 */
.L_x_126:
[----:B-1----:R1:W2:Y:S02]  /*e630*/  SYNCS.PHASECHK.TRANS64.TRYWAIT P0, [R0+URZ], R3 ;  /* 0x00000003000075a7 */ /* 0x0022a400080011ff */
[----:B--2---:R-:W-:Y:S05]  /*e640*/  @!P0 NANOSLEEP.SYNCS 0x989680 ;  /* 0x009896800000895d */ /* 0x004fea0003900000 */
[----:B------:R-:W2:Y:S02]  /*e650*/  @!P0 SYNCS.PHASECHK.TRANS64 P0, [R0+URZ], R3 ;  /* 0x00000003000085a7 */ /* 0x000ea400080010ff */
[----:B--2---:R-:W-:Y:S05]  /*e660*/  @!P0 BRA `(.L_x_126) ;  /* 0xfffffffc00f08947 */ /* 0x004fea000383ffff */
[----:B------:R-:W-:Y:S05]  /*e670*/  BRA `(.L_x_127) ;  /* 0xffffff4000187947 */ /* 0x000fea000383ffff */
.L_x_39:
[----:B------:R-:W-:-:S07]  /*e680*/  MOV R0, UR5 ;  /* 0x0000000500007c02 */ /* 0x000fce0008000f00 */
.L_x_128:
[----:B-1----:R1:W2:Y:S02]  /*e690*/  SYNCS.PHASECHK.TRANS64.TRYWAIT P0, [R0+URZ], R3 ;  /* 0x00000003000075a7 */ /* 0x0022a400080011ff */
[----:B--2---:R-:W-:Y:S05]  /*e6a0*/  @!P0 NANOSLEEP.SYNCS 0x989680 ;  /* 0x009896800000895d */ /* 0x004fea0003900000 */
[----:B------:R-:W2:Y:S02]  /*e6b0*/  @!P0 SYNCS.PHASECHK.TRANS64 P0, [R0+URZ], R3 ;  /* 0x00000003000085a7 */ /* 0x000ea400080010ff */
[----:B--2---:R-:W-:Y:S05]  /*e6c0*/  @!P0 BRA `(.L_x_128) ;  /* 0xfffffffc00f08947 */ /* 0x004fea000383ffff */
[----:B------:R-:W-:Y:S05]  /*e6d0*/  BRA `(.L_x_129) ;  /* 0xffffff4000247947 */ /* 0x000fea000383ffff */
.L_x_40:
[----:B------:R-:W-:-:S07]  /*e6e0*/  MOV R0, UR5 ;  /* 0x0000000500007c02 */ /* 0x000fce0008000f00 */
.L_x_130:
[----:B-1----:R1:W2:Y:S02]  /*e6f0*/  SYNCS.PHASECHK.TRANS64.TRYWAIT P0, [R0+URZ], R3 ;  /* 0x00000003000075a7 */ /* 0x0022a400080011ff */
[----:B--2---:R-:W-:Y:S05]  /*e700*/  @!P0 NANOSLEEP.SYNCS 0x989680 ;  /* 0x009896800000895d */ /* 0x004fea0003900000 */
[----:B------:R-:W2:Y:S02]  /*e710*/  @!P0 SYNCS.PHASECHK.TRANS64 P0, [R0+URZ], R3 ;  /* 0x00000003000085a7 */ /* 0x000ea400080010ff */
[----:B--2---:R-:W-:Y:S05]  /*e720*/  @!P0 BRA `(.L_x_130) ;  /* 0xfffffffc00f08947 */ /* 0x004fea000383ffff */
[----:B------:R-:W-:Y:S05]  /*e730*/  BRA `(.L_x_131) ;  /* 0xffffff4000307947 */ /* 0x000fea000383ffff */
.L_x_41:
[----:B------:R-:W-:-:S07]  /*e740*/  MOV R0, UR5 ;  /* 0x0000000500007c02 */ /* 0x000fce0008000f00 */
.L_x_132:
[----:B-1----:R1:W2:Y:S02]  /*e750*/  SYNCS.PHASECHK.TRANS64.TRYWAIT P0, [R0+URZ], R3 ;  /* 0x00000003000075a7 */ /* 0x0022a400080011ff */
[----:B--2---:R-:W-:Y:S05]  /*e760*/  @!P0 NANOSLEEP.SYNCS 0x989680 ;  /* 0x009896800000895d */ /* 0x004fea0003900000 */
[----:B------:R-:W2:Y:S02]  /*e770*/  @!P0 SYNCS.PHASECHK.TRANS64 P0, [R0+URZ], R3 ;  /* 0x00000003000085a7 */ /* 0x000ea400080010ff */
[----:B--2---:R-:W-:Y:S05]  /*e780*/  @!P0 BRA `(.L_x_132) ;  /* 0xfffffffc00f08947 */ /* 0x004fea000383ffff */
[----:B------:R-:W-:Y:S05]  /*e790*/  BRA `(.L_x_133) ;  /* 0xffffff40003c7947 */ /* 0x000fea000383ffff */
.L_x_42:
[----:B------:R-:W-:-:S07]  /*e7a0*/  MOV R0, UR5 ;  /* 0x0000000500007c02 */ /* 0x000fce0008000f00 */
.L_x_134:
[----:B-1----:R1:W2:Y:S02]  /*e7b0*/  SYNCS.PHASECHK.TRANS64.TRYWAIT P0, [R0+URZ], R3 ;  /* 0x00000003000075a7 */ /* 0x0022a400080011ff */
[----:B--2---:R-:W-:Y:S05]  /*e7c0*/  @!P0 NANOSLEEP.SYNCS 0x989680 ;  /* 0x009896800000895d */ /* 0x004fea0003900000 */
[----:B------:R-:W2:Y:S02]  /*e7d0*/  @!P0 SYNCS.PHASECHK.TRANS64 P0, [R0+URZ], R3 ;  /* 0x00000003000085a7 */ /* 0x000ea400080010ff */
[----:B--2---:R-:W-:Y:S05]  /*e7e0*/  @!P0 BRA `(.L_x_134) ;  /* 0xfffffffc00f08947 */ /* 0x004fea000383ffff */
[----:B------:R-:W-:Y:S05]  /*e7f0*/  BRA `(.L_x_135) ;  /* 0xffffff4000487947 */ /* 0x000fea000383ffff */
.L_x_43:
[----:B------:R-:W-:-:S07]  /*e800*/  MOV R0, UR5 ;  /* 0x0000000500007c02 */ /* 0x000fce0008000f00 */
.L_x_136:
[----:B-1----:R1:W2:Y:S02]  /*e810*/  SYNCS.PHASECHK.TRANS64.TRYWAIT P0, [R0+URZ], R3 ;  /* 0x00000003000075a7 */ /* 0x0022a400080011ff */
[----:B--2---:R-:W-:Y:S05]  /*e820*/  @!P0 NANOSLEEP.SYNCS 0x989680 ;  /* 0x009896800000895d */ /* 0x004fea0003900000 */
[----:B------:R-:W2:Y:S02]  /*e830*/  @!P0 SYNCS.PHASECHK.TRANS64 P0, [R0+URZ], R3 ;  /* 0x00000003000085a7 */ /* 0x000ea400080010ff */
[----:B--2---:R-:W-:Y:S05]  /*e840*/  @!P0 BRA `(.L_x_136) ;  /* 0xfffffffc00f08947 */ /* 0x004fea000383ffff */
[----:B------:R-:W-:Y:S05]  /*e850*/  BRA `(.L_x_137) ;  /* 0xffffff4000547947 */ /* 0x000fea000383ffff */
.L_x_44:
[----:B------:R-:W-:-:S07]  /*e860*/  MOV R0, UR5 ;  /* 0x0000000500007c02 */ /* 0x000fce0008000f00 */
.L_x_138:
[----:B-1----:R1:W2:Y:S02]  /*e870*/  SYNCS.PHASECHK.TRANS64.TRYWAIT P0, [R0+URZ], R3 ;  /* 0x00000003000075a7 */ /* 0x0022a400080011ff */
[----:B--2---:R-:W-:Y:S05]  /*e880*/  @!P0 NANOSLEEP.SYNCS 0x989680 ;  /* 0x009896800000895d */ /* 0x004fea0003900000 */
[----:B------:R-:W2:Y:S02]  /*e890*/  @!P0 SYNCS.PHASECHK.TRANS64 P0, [R0+URZ], R3 ;  /* 0x00000003000085a7 */ /* 0x000ea400080010ff */
[----:B--2---:R-:W-:Y:S05]  /*e8a0*/  @!P0 BRA `(.L_x_138) ;  /* 0xfffffffc00f08947 */ /* 0x004fea000383ffff */
[----:B------:R-:W-:Y:S05]  /*e8b0*/  BRA `(.L_x_139) ;  /* 0xffffff4000607947 */ /* 0x000fea000383ffff */
.L_x_47:
[----:B-1----:R1:W3:Y:S02]  /*e8c0*/  SYNCS.PHASECHK.TRANS64.TRYWAIT P0, [R2+URZ+0x100], R5 ;  /* 0x00010005020075a7 */ /* 0x0022e400080011ff */
[----:B---3--:R-:W-:Y:S05]  /*e8d0*/  @!P0 NANOSLEEP.SYNCS 0x989680 ;  /* 0x009896800000895d */ /* 0x008fea0003900000 */
[----:B------:R-:W3:Y:S02]  /*e8e0*/  @!P0 SYNCS.PHASECHK.TRANS64 P0, [R2+URZ+0x100], R5 ;  /* 0x00010005020085a7 */ /* 0x000ee400080010ff */
[----:B---3--:R-:W-:Y:S05]  /*e8f0*/  @!P0 BRA `(.L_x_47) ;  /* 0xfffffffc00f08947 */ /* 0x008fea000383ffff */
[----:B------:R-:W-:Y:S05]  /*e900*/  BRA `(.L_x_140) ;  /* 0xffffff4000bc7947 */ /* 0x000fea000383ffff */
.L_x_48:
[----:B------:R-:W-:-:S07]  /*e910*/  MOV R2, UR5 ;  /* 0x0000000500027c02 */ /* 0x000fce0008000f00 */
.L_x_141:
[----:B-1----:R1:W3:Y:S02]  /*e920*/  SYNCS.PHASECHK.TRANS64.TRYWAIT P0, [R2+URZ+0xd0], R5 ;  /* 0x0000d005020075a7 */ /* 0x0022e400080011ff */
[----:B---3--:R-:W-:Y:S05]  /*e930*/  @!P0 NANOSLEEP.SYNCS 0x989680 ;  /* 0x009896800000895d */ /* 0x008fea0003900000 */
[----:B------:R-:W3:Y:S02]  /*e940*/  @!P0 SYNCS.PHASECHK.TRANS64 P0, [R2+URZ+0xd0], R5 ;  /* 0x0000d005020085a7 */ /* 0x000ee400080010ff */
[----:B---3--:R-:W-:Y:S05]  /*e950*/  @!P0 BRA `(.L_x_141) ;  /* 0xfffffffc00f08947 */ /* 0x008fea000383ffff */
[----:B------:R-:W-:Y:S05]  /*e960*/  BRA `(.L_x_142) ;  /* 0xffffff4000cc7947 */ /* 0x000fea000383ffff */
.L_x_49:
[----:B-1----:R1:W3:Y:S02]  /*e970*/  SYNCS.PHASECHK.TRANS64.TRYWAIT P1, [R2+URZ+0xc0], R5 ;  /* 0x0000c005020075a7 */ /* 0x0022e400080211ff */
[----:B---3--:R-:W-:Y:S05]  /*e980*/  @!P1 NANOSLEEP.SYNCS 0x989680 ;  /* 0x009896800000995d */ /* 0x008fea0003900000 */
[----:B------:R-:W3:Y:S02]  /*e990*/  @!P1 SYNCS.PHASECHK.TRANS64 P1, [R2+URZ+0xc0], R5 ;  /* 0x0000c005020095a7 */ /* 0x000ee400080210ff */
[----:B---3--:R-:W-:Y:S05]  /*e9a0*/  @!P1 BRA `(.L_x_49) ;  /* 0xfffffffc00f09947 */ /* 0x008fea000383ffff */
[----:B------:R-:W-:Y:S05]  /*e9b0*/  BRA `(.L_x_143) ;  /* 0xffffff4000fc7947 */ /* 0x000fea000383ffff */
.L_x_52:
[----:B------:R-:W-:-:S07]  /*e9c0*/  MOV R0, UR5 ;  /* 0x0000000500007c02 */ /* 0x000fce0008000f00 */
.L_x_144:
[----:B-1----:R1:W3:Y:S02]  /*e9d0*/  SYNCS.PHASECHK.TRANS64.TRYWAIT P0, [R0+URZ+0xd0], R3 ;  /* 0x0000d003000075a7 */ /* 0x0022e400080011ff */
[----:B---3--:R-:W-:Y:S05]  /*e9e0*/  @!P0 NANOSLEEP.SYNCS 0x989680 ;  /* 0x009896800000895d */ /* 0x008fea0003900000 */
[----:B------:R-:W3:Y:S02]  /*e9f0*/  @!P0 SYNCS.PHASECHK.TRANS64 P0, [R0+URZ+0xd0], R3 ;  /* 0x0000d003000085a7 */ /* 0x000ee400080010ff */
[----:B---3--:R-:W-:Y:S05]  /*ea00*/  @!P0 BRA `(.L_x_144) ;  /* 0xfffffffc00f08947 */ /* 0x008fea000383ffff */
[----:B------:R-:W-:Y:S05]  /*ea10*/  BRA `(.L_x_51) ;  /* 0xffffff4400507947 */ /* 0x000fea000383ffff */
.L_x_59:
[----:B-1----:R1:W3:Y:S02]  /*ea20*/  SYNCS.PHASECHK.TRANS64.TRYWAIT P1, [R0+URZ+0xc0], R5 ;  /* 0x0000c005000075a7 */ /* 0x0022e400080211ff */
[----:B---3--:R-:W-:Y:S05]  /*ea30*/  @!P1 NANOSLEEP.SYNCS 0x989680 ;  /* 0x009896800000995d */ /* 0x008fea0003900000 */
[----:B------:R-:W3:Y:S02]  /*ea40*/  @!P1 SYNCS.PHASECHK.TRANS64 P1, [R0+URZ+0xc0], R5 ;  /* 0x0000c005000095a7 */ /* 0x000ee400080210ff */
[----:B---3--:R-:W-:Y:S05]  /*ea50*/  @!P1 BRA `(.L_x_59) ;  /* 0xfffffffc00f09947 */ /* 0x008fea000383ffff */
[----:B------:R-:W-:Y:S05]  /*ea60*/  BRA `(.L_x_145) ;  /* 0xffffff4800a87947 */ /* 0x000fea000383ffff */
.L_x_60:
[----:B------:R-:W-:-:S07]  /*ea70*/  MOV R3, UR14 ;  /* 0x0000000e00037c02 */ /* 0x000fce0008000f00 */
.L_x_146:
[----:B-1----:R1:W2:Y:S02]  /*ea80*/  SYNCS.PHASECHK.TRANS64.TRYWAIT P0, [R3+URZ+0xf0], R0 ;  /* 0x0000f000030075a7 */ /* 0x0022a400080011ff */
[----:B--2---:R-:W-:Y:S05]  /*ea90*/  @!P0 NANOSLEEP.SYNCS 0x989680 ;  /* 0x009896800000895d */ /* 0x004fea0003900000 */
[----:B------:R-:W2:Y:S02]  /*eaa0*/  @!P0 SYNCS.PHASECHK.TRANS64 P0, [R3+URZ+0xf0], R0 ;  /* 0x0000f000030085a7 */ /* 0x000ea400080010ff */
[----:B--2---:R-:W-:Y:S05]  /*eab0*/  @!P0 BRA `(.L_x_146) ;  /* 0xfffffffc00f08947 */ /* 0x004fea000383ffff */
[----:B------:R-:W-:Y:S05]  /*eac0*/  BRA `(.L_x_147) ;  /* 0xffffff4800d87947 */ /* 0x000fea000383ffff */
.L_x_63:
[----:B------:R-:W-:Y:S07]  /*ead0*/  MOV R0, UR7 ;  /* 0x0000000700007c02 */ /* 0x000fee0008000f00 */
.L_x_148:
[----:B-1----:R1:W2:Y:S02]  /*eae0*/  SYNCS.PHASECHK.TRANS64.TRYWAIT P0, [R0+URZ], R3 ;  /* 0x00000003000075a7 */ /* 0x0022a400080011ff */
[----:B--2---:R-:W-:Y:S05]  /*eaf0*/  @!P0 NANOSLEEP.SYNCS 0x989680 ;  /* 0x009896800000895d */ /* 0x004fea0003900000 */
[----:B------:R-:W2:Y:S02]  /*eb00*/  @!P0 SYNCS.PHASECHK.TRANS64 P0, [R0+URZ], R3 ;  /* 0x00000003000085a7 */ /* 0x000ea400080010ff */
[----:B--2---:R-:W-:Y:S05]  /*eb10*/  @!P0 BRA `(.L_x_148) ;  /* 0xfffffffc00f08947 */ /* 0x004fea000383ffff */
[----:B------:R-:W-:Y:S05]  /*eb20*/  BRA `(.L_x_62) ;  /* 0xffffff4800f87947 */ /* 0x000fea000383ffff */
.L_x_66:
[----:B------:R-:W-:-:S07]  /*eb30*/  MOV R0, UR5 ;  /* 0x0000000500007c02 */ /* 0x000fce0008000f00 */
.L_x_149:
[----:B--2---:R2:W3:Y:S02]  /*eb40*/  SYNCS.PHASECHK.TRANS64.TRYWAIT P0, [R0+URZ], R3 ;  /* 0x00000003000075a7 */ /* 0x0044e400080011ff */
[----:B---3--:R-:W-:Y:S05]  /*eb50*/  @!P0 NANOSLEEP.SYNCS 0x989680 ;  /* 0x009896800000895d */ /* 0x008fea0003900000 */
[----:B------:R-:W3:Y:S02]  /*eb60*/  @!P0 SYNCS.PHASECHK.TRANS64 P0, [R0+URZ], R3 ;  /* 0x00000003000085a7 */ /* 0x000ee400080010ff */
[----:B---3--:R-:W-:Y:S05]  /*eb70*/  @!P0 BRA `(.L_x_149) ;  /* 0xfffffffc00f08947 */ /* 0x008fea000383ffff */
[----:B------:R-:W-:Y:S05]  /*eb80*/  BRA `(.L_x_150) ;  /* 0xffffff4c009c7947 */ /* 0x000fea000383ffff */
.L_x_67:
[----:B------:R-:W-:-:S07]  /*eb90*/  MOV R0, UR6 ;  /* 0x0000000600007c02 */ /* 0x000fce0008000f00 */
.L_x_151:
[----:B--2---:R2:W3:Y:S02]  /*eba0*/  SYNCS.PHASECHK.TRANS64.TRYWAIT P0, [R0+URZ], R3 ;  /* 0x00000003000075a7 */ /* 0x0044e400080011ff */
[----:B---3--:R-:W-:Y:S05]  /*ebb0*/  @!P0 NANOSLEEP.SYNCS 0x989680 ;  /* 0x009896800000895d */ /* 0x008fea0003900000 */
[----:B------:R-:W3:Y:S02]  /*ebc0*/  @!P0 SYNCS.PHASECHK.TRANS64 P0, [R0+URZ], R3 ;  /* 0x00000003000085a7 */ /* 0x000ee400080010ff */
[----:B---3--:R-:W-:Y:S05]  /*ebd0*/  @!P0 BRA `(.L_x_151) ;  /* 0xfffffffc00f08947 */ /* 0x008fea000383ffff */
[----:B------:R-:W-:Y:S05]  /*ebe0*/  BRA `(.L_x_152) ;  /* 0xffffff4c00a87947 */ /* 0x000fea000383ffff */
.L_x_72:
[----:B---3--:R3:W4:Y:S02]  /*ebf0*/  SYNCS.PHASECHK.TRANS64.TRYWAIT P0, [R3+URZ+0xc0], R0 ;  /* 0x0000c000030075a7 */ /* 0x00872400080011ff */
[----:B----4-:R-:W-:Y:S05]  /*ec00*/  @!P0 NANOSLEEP.SYNCS 0x989680 ;  /* 0x009896800000895d */ /* 0x010fea0003900000 */
[----:B------:R-:W4:Y:S02]  /*ec10*/  @!P0 SYNCS.PHASECHK.TRANS64 P0, [R3+URZ+0xc0], R0 ;  /* 0x0000c000030085a7 */ /* 0x000f2400080010ff */
[----:B----4-:R-:W-:Y:S05]  /*ec20*/  @!P0 BRA `(.L_x_72) ;  /* 0xfffffffc00f08947 */ /* 0x010fea000383ffff */
[----:B------:R-:W-:Y:S05]  /*ec30*/  BRA `(.L_x_153) ;  /* 0xffffff5000c87947 */ /* 0x000fea000383ffff */
.L_x_75:
[----:B------:R-:W-:Y:S07]  /*ec40*/  MOV R0, UR6 ;  /* 0x0000000600007c02 */ /* 0x000fee0008000f00 */
.L_x_154:
[----:B-1----:R1:W3:Y:S02]  /*ec50*/  SYNCS.PHASECHK.TRANS64.TRYWAIT P1, [R0+URZ+0xb8], R3 ;  /* 0x0000b803000075a7 */ /* 0x0022e400080211ff */
[----:B---3--:R-:W-:Y:S05]  /*ec60*/  @!P1 NANOSLEEP.SYNCS 0x989680 ;  /* 0x009896800000995d */ /* 0x008fea0003900000 */
[----:B------:R-:W3:Y:S02]  /*ec70*/  @!P1 SYNCS.PHASECHK.TRANS64 P1, [R0+URZ+0xb8], R3 ;  /* 0x0000b803000095a7 */ /* 0x000ee400080210ff */
[----:B---3--:R-:W-:Y:S05]  /*ec80*/  @!P1 BRA `(.L_x_154) ;  /* 0xfffffffc00f09947 */ /* 0x008fea000383ffff */
[----:B------:R-:W-:Y:S05]  /*ec90*/  BRA `(.L_x_74) ;  /* 0xffffff5800387947 */ /* 0x000fea000383ffff */
.L_x_78:
[----:B------:R-:W-:Y:S07]  /*eca0*/  MOV R3, UR5 ;  /* 0x0000000500037c02 */ /* 0x000fee0008000f00 */
.L_x_155:
[----:B-1----:R1:W3:Y:S02]  /*ecb0*/  SYNCS.PHASECHK.TRANS64.TRYWAIT P2, [R3+URZ+0xa0], R0 ;  /* 0x0000a000030075a7 */ /* 0x0022e400080411ff */
[----:B---3--:R-:W-:Y:S05]  /*ecc0*/  @!P2 NANOSLEEP.SYNCS 0x989680 ;  /* 0x009896800000a95d */ /* 0x008fea0003900000 */
[----:B------:R-:W3:Y:S02]  /*ecd0*/  @!P2 SYNCS.PHASECHK.TRANS64 P2, [R3+URZ+0xa0], R0 ;  /* 0x0000a0000300a5a7 */ /* 0x000ee400080410ff */
[----:B---3--:R-:W-:Y:S05]  /*ece0*/  @!P2 BRA `(.L_x_155) ;  /* 0xfffffffc00f0a947 */ /* 0x008fea000383ffff */
[----:B------:R-:W-:Y:S05]  /*ecf0*/  BRA `(.L_x_156) ;  /* 0xffffff5800a07947 */ /* 0x000fea000383ffff */
.L_x_80:
[----:B---3--:R-:W-:-:S07]  /*ed00*/  MOV R0, UR4 ;  /* 0x0000000400007c02 */ /* 0x008fce0008000f00 */
.L_x_157:
[----:B-1----:R1:W3:Y:S02]  /*ed10*/  SYNCS.PHASECHK.TRANS64.TRYWAIT P0, [R0+URZ], R3 ;  /* 0x00000003000075a7 */ /* 0x0022e400080011ff */
[----:B---3--:R-:W-:Y:S05]  /*ed20*/  @!P0 NANOSLEEP.SYNCS 0x989680 ;  /* 0x009896800000895d */ /* 0x008fea0003900000 */
[----:B------:R-:W3:Y:S02]  /*ed30*/  @!P0 SYNCS.PHASECHK.TRANS64 P0, [R0+URZ], R3 ;  /* 0x00000003000085a7 */ /* 0x000ee400080010ff */
[----:B---3--:R-:W-:Y:S05]  /*ed40*/  @!P0 BRA `(.L_x_157) ;  /* 0xfffffffc00f08947 */ /* 0x008fea000383ffff */
[----:B------:R-:W-:Y:S05]  /*ed50*/  BRA `(.L_x_158) ;  /* 0xffffff60002c7947 */ /* 0x000fea000383ffff */
.L_x_82:
[----:B------:R-:W-:Y:S07]  /*ed60*/  MOV R0, UR4 ;  /* 0x0000000400007c02 */ /* 0x000fee0008000f00 */
.L_x_159:
[----:B-1----:R1:W2:Y:S02]  /*ed70*/  SYNCS.PHASECHK.TRANS64.TRYWAIT P0, [R0+URZ+0xc0], R3 ;  /* 0x0000c003000075a7 */ /* 0x0022a400080011ff */
[----:B--2---:R-:W-:Y:S05]  /*ed80*/  @!P0 NANOSLEEP.SYNCS 0x989680 ;  /* 0x009896800000895d */ /* 0x004fea0003900000 */
[----:B------:R-:W2:Y:S02]  /*ed90*/  @!P0 SYNCS.PHASECHK.TRANS64 P0, [R0+URZ+0xc0], R3 ;  /* 0x0000c003000085a7 */ /* 0x000ea400080010ff */
[----:B--2---:R-:W-:Y:S05]  /*eda0*/  @!P0 BRA `(.L_x_159) ;  /* 0xfffffffc00f08947 */ /* 0x004fea000383ffff */
[----:B------:R-:W-:Y:S05]  /*edb0*/  BRA `(.L_x_160) ;  /* 0xffffff6000e87947 */ /* 0x000fea000383ffff */
.L_x_92:
[----:B-1----:R1:W4:Y:S02]  /*edc0*/  SYNCS.PHASECHK.TRANS64.TRYWAIT P0, [R4+URZ+0x90], R9 ;  /* 0x00009009040075a7 */ /* 0x00232400080011ff */
[----:B----4-:R-:W-:Y:S05]  /*edd0*/  @!P0 NANOSLEEP.SYNCS 0x989680 ;  /* 0x009896800000895d */ /* 0x010fea0003900000 */
[----:B------:R-:W4:Y:S02]  /*ede0*/  @!P0 SYNCS.PHASECHK.TRANS64 P0, [R4+URZ+0x90], R9 ;  /* 0x00009009040085a7 */ /* 0x000f2400080010ff */
[----:B----4-:R-:W-:Y:S05]  /*edf0*/  @!P0 BRA `(.L_x_92) ;  /* 0xfffffffc00f08947 */ /* 0x010fea000383ffff */
[----:B------:R-:W-:Y:S05]  /*ee00*/  BRA `(.L_x_91) ;  /* 0xffffff7800747947 */ /* 0x000fea000383ffff */
.L_x_94:
[----:B----4-:R4:W1:Y:S02]  /*ee10*/  SYNCS.PHASECHK.TRANS64.TRYWAIT P1, [R0+URZ+0xe0], R5 ;  /* 0x0000e005000075a7 */ /* 0x01086400080211ff */
[----:B-1----:R-:W-:Y:S05]  /*ee20*/  @!P1 NANOSLEEP.SYNCS 0x989680 ;  /* 0x009896800000995d */ /* 0x002fea0003900000 */
[----:B------:R-:W1:Y:S02]  /*ee30*/  @!P1 SYNCS.PHASECHK.TRANS64 P1, [R0+URZ+0xe0], R5 ;  /* 0x0000e005000095a7 */ /* 0x000e6400080210ff */
[----:B-1----:R-:W-:Y:S05]  /*ee40*/  @!P1 BRA `(.L_x_94) ;  /* 0xfffffffc00f09947 */ /* 0x002fea000383ffff */
[----:B------:R-:W-:Y:S05]  /*ee50*/  BRA `(.L_x_93) ;  /* 0xffffff8000e47947 */ /* 0x000fea000383ffff */
        .weak           $__internal_0_$__cuda_sm10x_tcgen05_guardrail_trap_col_being_dealloced_not_returned_by_alloc
        .type           $__internal_0_$__cuda_sm10x_tcgen05_guardrail_trap_col_being_dealloced_not_returned_by_alloc,@function
        .size           $__internal_0_$__cuda_sm10x_tcgen05_guardrail_trap_col_being_dealloced_not_returned_by_alloc,($__internal_1_$__cuda_sm10x_tcgen05_guardrail_trap_phase_invalid_during_alloc - $__internal_0_$__cuda_sm10x_tcgen05_guardrail_trap_col_being_dealloced_not_returned_by_alloc)
$__internal_0_$__cuda_sm10x_tcgen05_guardrail_trap_col_being_dealloced_not_returned_by_alloc:
[----:B------:R-:W-:Y:S05]  /*ee60*/  BPT.TRAP 0x1 ;  /* 0x000000040000795c */ /* 0x000fea0000300000 */
[----:B------:R-:W-:-:S04]  /*ee70*/  HFMA2 R3, -RZ, RZ, 0, 0 ;  /* 0x00000000ff037431 */ /* 0x000fc800000001ff */
[----:B------:R-:W-:Y:S05]  /*ee80*/  RET.REL.NODEC R2 `(_ZN7cutlass13device_kernelINS_4gemm6kernel13GemmUniversalIN4cute5tupleIJiiiiEEENS1_10collective13CollectiveMmaINS1_35MainloopSm100TmaUmmaWarpSpecializedILi9ELi2ELi2ENS5_IJNS4_1CILi1EEESB_SB_EEEEENS5_IJNSA_ILi128EEENSA_ILi240EEENSA_ILi16EEEEEENS_10bfloat16_tENS5_IJlSB_lEEESI_SJ_NS4_8TiledMMAINS4_8MMA_AtomIJNS4_20SM100_MMA_F16BF16_SSISI_SI_fLi128ELi240ELNS4_4UMMA5MajorE0ELSO_0ELNSN_7ScaleInE0ELSP_0EEEEEENS4_6LayoutISC_NS5_IJNSA_ILi0EEEST_ST_EEEEENS5_IJNS4_10UnderscoreESW_SW_EEEEENS4_13SM90_TMA_LOADENS4_14ComposedLayoutINS4_7SwizzleILi1ELi4ELi3EEENS4_18smem_ptr_flag_bitsILi16EEENSS_INS5_IJNSA_ILi8EEESG_EEENS5_IJSG_SB_EEEEEEEvNS4_8identityESZ_S19_vS1A_EENS_8epilogue10collective18CollectiveEpilogueINS1C_23Sm100TmaWarpSpecializedILi2ELi1ELi240ELb1ELb0EEEJSH_NS5_IJNSS_ISE_SB_EENSS_ISF_SB_EEEEESI_SJ_SI_SJ_NS1C_6fusion15FusionCallbacksIS1G_NS1K_17LinearCombinationISI_fSI_fLNS_15FloatRoundStyleE2EEESH_S1J_JEEENS4_5SM1004TMEM4LOAD26SM100_TMEM_LOAD_32dp32b16xESZ_S19_NS4_39AutoVectorizingCopyWithAssumedAlignmentILi128EEENS4_14SM90_TMA_STOREES19_S1V_S1V_EEEvvEEEEvNT_6ParamsE) ;  /* 0xffffff10025c7950 */ /* 0x000fea0003c3ffff */
        .weak           $__internal_1_$__cuda_sm10x_tcgen05_guardrail_trap_phase_invalid_during_alloc
        .type           $__internal_1_$__cuda_sm10x_tcgen05_guardrail_trap_phase_invalid_during_alloc,@function
        .size           $__internal_1_$__cuda_sm10x_tcgen05_guardrail_trap_phase_invalid_during_alloc,($__internal_2_$__cuda_sm10x_tcgen05_guardrail_trap_unallocated_columns_being_dealloced - $__internal_1_$__cuda_sm10x_tcgen05_guardrail_trap_phase_invalid_during_alloc)
$__internal_1_$__cuda_sm10x_tcgen05_guardrail_trap_phase_invalid_during_alloc:
[----:B------:R-:W-:Y:S05]  /*ee90*/  BPT.TRAP 0x1 ;  /* 0x000000040000795c */ /* 0x000fea0000300000 */
[----:B------:R-:W-:-:S04]  /*eea0*/  MOV R3, 0x0 ;  /* 0x0000000000037802 */ /* 0x000fc80000000f00 */
[----:B------:R-:W-:Y:S05]  /*eeb0*/  RET.REL.NODEC R2 `(_ZN7cutlass13device_kernelINS_4gemm6kernel13GemmUniversalIN4cute5tupleIJiiiiEEENS1_10collective13CollectiveMmaINS1_35MainloopSm100TmaUmmaWarpSpecializedILi9ELi2ELi2ENS5_IJNS4_1CILi1EEESB_SB_EEEEENS5_IJNSA_ILi128EEENSA_ILi240EEENSA_ILi16EEEEEENS_10bfloat16_tENS5_IJlSB_lEEESI_SJ_NS4_8TiledMMAINS4_8MMA_AtomIJNS4_20SM100_MMA_F16BF16_SSISI_SI_fLi128ELi240ELNS4_4UMMA5MajorE0ELSO_0ELNSN_7ScaleInE0ELSP_0EEEEEENS4_6LayoutISC_NS5_IJNSA_ILi0EEEST_ST_EEEEENS5_IJNS4_10UnderscoreESW_SW_EEEEENS4_13SM90_TMA_LOADENS4_14ComposedLayoutINS4_7SwizzleILi1ELi4ELi3EEENS4_18smem_ptr_flag_bitsILi16EEENSS_INS5_IJNSA_ILi8EEESG_EEENS5_IJSG_SB_EEEEEEEvNS4_8identityESZ_S19_vS1A_EENS_8epilogue10collective18CollectiveEpilogueINS1C_23Sm100TmaWarpSpecializedILi2ELi1ELi240ELb1ELb0EEEJSH_NS5_IJNSS_ISE_SB_EENSS_ISF_SB_EEEEESI_SJ_SI_SJ_NS1C_6fusion15FusionCallbacksIS1G_NS1K_17LinearCombinationISI_fSI_fLNS_15FloatRoundStyleE2EEESH_S1J_JEEENS4_5SM1004TMEM4LOAD26SM100_TMEM_LOAD_32dp32b16xESZ_S19_NS4_39AutoVectorizingCopyWithAssumedAlignmentILi128EEENS4_14SM90_TMA_STOREES19_S1V_S1V_EEEvvEEEEvNT_6ParamsE) ;  /* 0xffffff1002507950 */ /* 0x000fea0003c3ffff */
        .weak           $__internal_2_$__cuda_sm10x_tcgen05_guardrail_trap_unallocated_columns_being_dealloced
        .type           $__internal_2_$__cuda_sm10x_tcgen05_guardrail_trap_unallocated_columns_being_dealloced,@function
        .size           $__internal_2_$__cuda_sm10x_tcgen05_guardrail_trap_unallocated_columns_being_dealloced,(.L_x_162 - $__internal_2_$__cuda_sm10x_tcgen05_guardrail_trap_unallocated_columns_being_dealloced)
$__internal_2_$__cuda_sm10x_tcgen05_guardrail_trap_unallocated_columns_being_dealloced:
[----:B------:R-:W-:Y:S05]  /*eec0*/  BPT.TRAP 0x1 ;  /* 0x000000040000795c */ /* 0x000fea0000300000 */
[----:B------:R-:W-:-:S04]  /*eed0*/  HFMA2 R3, -RZ, RZ, 0, 0 ;  /* 0x00000000ff037431 */ /* 0x000fc800000001ff */
[----:B------:R-:W-:Y:S05]  /*eee0*/  RET.REL.NODEC R2 `(_ZN7cutlass13device_kernelINS_4gemm6kernel13GemmUniversalIN4cute5tupleIJiiiiEEENS1_10collective13CollectiveMmaINS1_35MainloopSm100TmaUmmaWarpSpecializedILi9ELi2ELi2ENS5_IJNS4_1CILi1EEESB_SB_EEEEENS5_IJNSA_ILi128EEENSA_ILi240EEENSA_ILi16EEEEEENS_10bfloat16_tENS5_IJlSB_lEEESI_SJ_NS4_8TiledMMAINS4_8MMA_AtomIJNS4_20SM100_MMA_F16BF16_SSISI_SI_fLi128ELi240ELNS4_4UMMA5MajorE0ELSO_0ELNSN_7ScaleInE0ELSP_0EEEEEENS4_6LayoutISC_NS5_IJNSA_ILi0EEEST_ST_EEEEENS5_IJNS4_10UnderscoreESW_SW_EEEEENS4_13SM90_TMA_LOADENS4_14ComposedLayoutINS4_7SwizzleILi1ELi4ELi3EEENS4_18smem_ptr_flag_bitsILi16EEENSS_INS5_IJNSA_ILi8EEESG_EEENS5_IJSG_SB_EEEEEEEvNS4_8identityESZ_S19_vS1A_EENS_8epilogue10collective18CollectiveEpilogueINS1C_23Sm100TmaWarpSpecializedILi2ELi1ELi240ELb1ELb0EEEJSH_NS5_IJNSS_ISE_SB_EENSS_ISF_SB_EEEEESI_SJ_SI_SJ_NS1C_6fusion15FusionCallbacksIS1G_NS1K_17LinearCombinationISI_fSI_fLNS_15FloatRoundStyleE2EEESH_S1J_JEEENS4_5SM1004TMEM4LOAD26SM100_TMEM_LOAD_32dp32b16xESZ_S19_NS4_39AutoVectorizingCopyWithAssumedAlignmentILi128EEENS4_14SM90_TMA_STOREES19_S1V_S1V_EEEvvEEEEvNT_6ParamsE) ;  /* 0xffffff1002447950 */ /* 0x000fea0003c3ffff */
.L_x_161:
[----:B------:R-:W-:-:S00]  /*eef0*/  BRA `(.L_x_161) ;  /* 0xfffffffc00fc7947 */ /* 0x000fc0000383ffff */
[----:B------:R-:W-:-:S00]  /*ef00*/  NOP ;  /* 0x0000000000007918 */ /* 0x000fc00000000000 */
[----:B------:R-:W-:-:S00]  /*ef10*/  NOP ;  /* 0x0000000000007918 */ /* 0x000fc00000000000 */
[----:B------:R-:W-:-:S00]  /*ef20*/  NOP ;  /* 0x0000000000007918 */ /* 0x000fc00000000000 */
[----:B------:R-:W-:-:S00]  /*ef30*/  NOP ;  /* 0x0000000000007918 */ /* 0x000fc00000000000 */
[----:B------:R-:W-:-:S00]  /*ef40*/  NOP ;  /* 0x0000000000007918 */ /* 0x000fc00000000000 */
[----:B------:R-:W-:-:S00]  /*ef50*/  NOP ;  /* 0x0000000000007918 */ /* 0x000fc00000000000 */
[----:B------:R-:W-:-:S00]  /*ef60*/  NOP ;  /* 0x0000000000007918 */ /* 0x000fc00000000000 */
[----:B------:R-:W-:-:S00]  /*ef70*/  NOP ;  /* 0x0000000000007918 */ /* 0x000fc00000000000 */
.L_x_162:


//--------------------- .nv.global.init           --------------------------
	.section	.nv.global.init,"aw",@progbits
.nv.global.init:
	.type		$str$27,@object
	.size		$str$27,($str$28 - $str$27)
$str$27:
        /*0000*/ 	.byte	0x28, 0x61, 0x64, 0x64, 0x72, 0x65, 0x73, 0x73, 0x20, 0x26, 0x20, 0x6d, 0x61, 0x73, 0x6b, 0x29
        /*0010*/ 	.byte	0x20, 0x3d, 0x3d, 0x20, 0x30, 0x00
	.type		$str$28,@object
	.size		$str$28,($str$26 - $str$28)
$str$28:
        /*0016*/ 	.byte	0x2f, 0x74, 0x6d, 0x70, 0x2f, 0x63, 0x75, 0x74, 0x6c, 0x61, 0x73, 0x73, 0x5f, 0x73, 0x77, 0x65
        /*0026*/ 	.byte	0x65, 0x70, 0x5f, 0x73, 0x72, 0x63, 0x2f, 0x69, 0x6e, 0x63, 0x6c, 0x75, 0x64, 0x65, 0x2f, 0x63
        /*0036*/ 	.byte	0x75, 0x74, 0x65, 0x2f, 0x70, 0x6f, 0x69, 0x6e, 0x74, 0x65, 0x72, 0x5f, 0x66, 0x6c, 0x61, 0x67
        /*0046*/ 	.byte	0x67, 0x65, 0x64, 0x2e, 0x68, 0x70, 0x70, 0x00
	.type		$str$26,@object
	.size		$str$26,($str$25 - $str$26)
$str$26:
        /*004e*/ 	.byte	0x2f, 0x74, 0x6d, 0x70, 0x2f, 0x63, 0x75, 0x74, 0x6c, 0x61, 0x73, 0x73, 0x5f, 0x73, 0x77, 0x65
        /*005e*/ 	.byte	0x65, 0x70, 0x5f, 0x73, 0x72, 0x63, 0x2f, 0x69, 0x6e, 0x63, 0x6c, 0x75, 0x64, 0x65, 0x2f, 0x63
        /*006e*/ 	.byte	0x75, 0x74, 0x65, 0x2f, 0x61, 0x74, 0x6f, 0x6d, 0x2f, 0x63, 0x6f, 0x70, 0x79, 0x5f, 0x74, 0x72
        /*007e*/ 	.byte	0x61, 0x69, 0x74, 0x73, 0x5f, 0x73, 0x6d, 0x31, 0x30, 0x30, 0x2e, 0x68, 0x70, 0x70, 0x00
	.type		$str$25,@object
	.size		$str$25,(__unnamed_1 - $str$25)
$str$25:
        /*008d*/ 	.byte	0x28, 0x28, 0x75, 0x69, 0x6e, 0x74, 0x33, 0x32, 0x5f, 0x74, 0x28, 0x74, 0x68, 0x72, 0x65, 0x61
        /*009d*/ 	.byte	0x64, 0x49, 0x64, 0x78, 0x2e, 0x78, 0x29, 0x20, 0x2f, 0x20, 0x33, 0x32, 0x29, 0x20, 0x25, 0x20
        /*00ad*/ 	.byte	0x34, 0x29, 0x20, 0x3d, 0x3d, 0x20, 0x28, 0x28, 0x28, 0x74, 0x6d, 0x65, 0x6d, 0x5f, 0x61, 0x64
        /*00bd*/ 	.byte	0x64, 0x72, 0x20, 0x3e, 0x3e, 0x20, 0x31, 0x36, 0x29, 0x20, 0x2f, 0x20, 0x33, 0x32, 0x29, 0x20
        /*00cd*/ 	.byte	0x25, 0x20, 0x34, 0x29, 0x00
	.type		__unnamed_1,@object
	.size		__unnamed_1,(__unnamed_2 - __unnamed_1)
__unnamed_1:
        /* <DEDUP_REMOVED lines=25> */
        /*0262*/ 	.byte	0x3a, 0x3a, 0x43, 0x3c, 0x33, 0x30, 0x37, 0x32, 0x30, 0x3e, 0x3e, 0x3e, 0x3e, 0x5d, 0x00
	.type		__unnamed_2,@object
	.size		__unnamed_2,(.L_2 - __unnamed_2)
__unnamed_2:
        /* <DEDUP_REMOVED lines=40> */
        /*04f1*/ 	.byte	0x3a, 0x3a, 0x43, 0x3c, 0x30, 0x3e, 0x3e, 0x3e, 0x3e, 0x5d, 0x00
.L_2:


//--------------------- .nv.shared._ZN7cutlass13device_kernelINS_4gemm6kernel13GemmUniversalIN4cute5tupleIJiiiiEEENS1_10collective13CollectiveMmaINS1_35MainloopSm100TmaUmmaWarpSpecializedILi9ELi2ELi2ENS5_IJNS4_1CILi1EEESB_SB_EEEEENS5_IJNSA_ILi128EEENSA_ILi240EEENSA_ILi16EEEEEENS_10bfloat16_tENS5_IJlSB_lEEESI_SJ_NS4_8TiledMMAINS4_8MMA_AtomIJNS4_20SM100_MMA_F16BF16_SSISI_SI_fLi128ELi240ELNS4_4UMMA5MajorE0ELSO_0ELNSN_7ScaleInE0ELSP_0EEEEEENS4_6LayoutISC_NS5_IJNSA_ILi0EEEST_ST_EEEEENS5_IJNS4_10UnderscoreESW_SW_EEEEENS4_13SM90_TMA_LOADENS4_14ComposedLayoutINS4_7SwizzleILi1ELi4ELi3EEENS4_18smem_ptr_flag_bitsILi16EEENSS_INS5_IJNSA_ILi8EEESG_EEENS5_IJSG_SB_EEEEEEEvNS4_8identityESZ_S19_vS1A_EENS_8epilogue10collective18CollectiveEpilogueINS1C_23Sm100TmaWarpSpecializedILi2ELi1ELi240ELb1ELb0EEEJSH_NS5_IJNSS_ISE_SB_EENSS_ISF_SB_EEEEESI_SJ_SI_SJ_NS1C_6fusion15FusionCallbacksIS1G_NS1K_17LinearCombinationISI_fSI_fLNS_15FloatRoundStyleE2EEESH_S1J_JEEENS4_5SM1004TMEM4LOAD26SM100_TMEM_LOAD_32dp32b16xESZ_S19_NS4_39AutoVectorizingCopyWithAssumedAlignmentILi128EEENS4_14SM90_TMA_STOREES19_S1V_S1V_EEEvvEEEEvNT_6ParamsE --------------------------
	.section	.nv.shared._ZN7cutlass13device_kernelINS_4gemm6kernel13GemmUniversalIN4cute5tupleIJiiiiEEENS1_10collective13CollectiveMmaINS1_35MainloopSm100TmaUmmaWarpSpecializedILi9ELi2ELi2ENS5_IJNS4_1CILi1EEESB_SB_EEEEENS5_IJNSA_ILi128EEENSA_ILi240EEENSA_ILi16EEEEEENS_10bfloat16_tENS5_IJlSB_lEEESI_SJ_NS4_8TiledMMAINS4_8MMA_AtomIJNS4_20SM100_MMA_F16BF16_SSISI_SI_fLi128ELi240ELNS4_4UMMA5MajorE0ELSO_0ELNSN_7ScaleInE0ELSP_0EEEEEENS4_6LayoutISC_NS5_IJNSA_ILi0EEEST_ST_EEEEENS5_IJNS4_10UnderscoreESW_SW_EEEEENS4_13SM90_TMA_LOADENS4_14ComposedLayoutINS4_7SwizzleILi1ELi4ELi3EEENS4_18smem_ptr_flag_bitsILi16EEENSS_INS5_IJNSA_ILi8EEESG_EEENS5_IJSG_SB_EEEEEEEvNS4_8identityESZ_S19_vS1A_EENS_8epilogue10collective18CollectiveEpilogueINS1C_23Sm100TmaWarpSpecializedILi2ELi1ELi240ELb1ELb0EEEJSH_NS5_IJNSS_ISE_SB_EENSS_ISF_SB_EEEEESI_SJ_SI_SJ_NS1C_6fusion15FusionCallbacksIS1G_NS1K_17LinearCombinationISI_fSI_fLNS_15FloatRoundStyleE2EEESH_S1J_JEEENS4_5SM1004TMEM4LOAD26SM100_TMEM_LOAD_32dp32b16xESZ_S19_NS4_39AutoVectorizingCopyWithAssumedAlignmentILi128EEENS4_14SM90_TMA_STOREES19_S1V_S1V_EEEvvEEEEvNT_6ParamsE,"aw",@nobits
	.sectionflags	@""
	.align	16
	.zero		1024


//--------------------- .nv.shared.reserved.0     --------------------------
	.section	.nv.shared.reserved.0,"aw",@nobits
	.weak		__nv_reservedSMEM_offset_0_alias
	.size		__nv_reservedSMEM_offset_0_alias, 0, 64
	.other		__nv_reservedSMEM_offset_0_alias,@"STO_CUDA_RESERVED_SHARED STV_DEFAULT"
__nv_reservedSMEM_offset_0_alias:
	.zero		0
.nv.shared.reserved.0:
	.zero		64
	.weak		__nv_reservedSMEM_tcgen05_partition
	.type		__nv_reservedSMEM_tcgen05_partition,@object
	.size		__nv_reservedSMEM_tcgen05_partition,(.L_0 - __nv_reservedSMEM_tcgen05_partition)
__nv_reservedSMEM_tcgen05_partition:
	.zero		32
.L_0:


//--------------------- .nv.global                --------------------------
	.section	.nv.global,"aw",@nobits
.nv.global:
	.type		_ZN40_INTERNAL_5bf7c22b_4_k_cu_81d6b5ed_108374cute1_E,@object
	.size		_ZN40_INTERNAL_5bf7c22b_4_k_cu_81d6b5ed_108374cute1_E,(_ZN40_INTERNAL_5bf7c22b_4_k_cu_81d6b5ed_108374cuda3std3__45__cpo6cbeginE - _ZN40_INTERNAL_5bf7c22b_4_k_cu_81d6b5ed_108374cute1_E)
_ZN40_INTERNAL_5bf7c22b_4_k_cu_81d6b5ed_108374cute1_E:
	.zero		1
	.type		_ZN40_INTERNAL_5bf7c22b_4_k_cu_81d6b5ed_108374cuda3std3__45__cpo6cbeginE,@object
	.size		_ZN40_INTERNAL_5bf7c22b_4_k_cu_81d6b5ed_108374cuda3std3__45__cpo6cbeginE,(_ZN40_INTERNAL_5bf7c22b_4_k_cu_81d6b5ed_108374cuda3std3__48in_placeE - _ZN40_INTERNAL_5bf7c22b_4_k_cu_81d6b5ed_108374cuda3std3__45__cpo6cbeginE)
_ZN40_INTERNAL_5bf7c22b_4_k_cu_81d6b5ed_108374cuda3std3__45__cpo6cbeginE:
	.zero		1
	.type		_ZN40_INTERNAL_5bf7c22b_4_k_cu_81d6b5ed_108374cuda3std3__48in_placeE,@object
	.size		_ZN40_INTERNAL_5bf7c22b_4_k_cu_81d6b5ed_108374cuda3std3__48in_placeE,(_ZN40_INTERNAL_5bf7c22b_4_k_cu_81d6b5ed_108374cuda3std6ranges3__45__cpo9iter_moveE - _ZN40_INTERNAL_5bf7c22b_4_k_cu_81d6b5ed_108374cuda3std3__48in_placeE)
_ZN40_INTERNAL_5bf7c22b_4_k_cu_81d6b5ed_108374cuda3std3__48in_placeE:
	.zero		1
	.type		_ZN40_INTERNAL_5bf7c22b_4_k_cu_81d6b5ed_108374cuda3std6ranges3__45__cpo9iter_moveE,@object
	.size		_ZN40_INTERNAL_5bf7c22b_4_k_cu_81d6b5ed_108374cuda3std6ranges3__45__cpo9iter_moveE,(_ZN40_INTERNAL_5bf7c22b_4_k_cu_81d6b5ed_108374cuda3std3__45__cpo5beginE - _ZN40_INTERNAL_5bf7c22b_4_k_cu_81d6b5ed_108374cuda3std6ranges3__45__cpo9iter_moveE)
_ZN40_INTERNAL_5bf7c22b_4_k_cu_81d6b5ed_108374cuda3std6ranges3__45__cpo9iter_moveE:
	.zero		1
	.type		_ZN40_INTERNAL_5bf7c22b_4_k_cu_81d6b5ed_108374cuda3std3__45__cpo5beginE,@object
	.size		_ZN40_INTERNAL_5bf7c22b_4_k_cu_81d6b5ed_108374cuda3std3__45__cpo5beginE,(_ZN40_INTERNAL_5bf7c22b_4_k_cu_81d6b5ed_108374cuda3std3__442_GLOBAL__N__5bf7c22b_4_k_cu_81d6b5ed_108376ignoreE - _ZN40_INTERNAL_5bf7c22b_4_k_cu_81d6b5ed_108374cuda3std3__45__cpo5beginE)
_ZN40_INTERNAL_5bf7c22b_4_k_cu_81d6b5ed_108374cuda3std3__45__cpo5beginE:
	.zero		1
	.type		_ZN40_INTERNAL_5bf7c22b_4_k_cu_81d6b5ed_108374cuda3std3__442_GLOBAL__N__5bf7c22b_4_k_cu_81d6b5ed_108376ignoreE,@object
	.size		_ZN40_INTERNAL_5bf7c22b_4_k_cu_81d6b5ed_108374cuda3std3__442_GLOBAL__N__5bf7c22b_4_k_cu_81d6b5ed_108376ignoreE,(_ZN40_INTERNAL_5bf7c22b_4_k_cu_81d6b5ed_108374cute7productE - _ZN40_INTERNAL_5bf7c22b_4_k_cu_81d6b5ed_108374cuda3std3__442_GLOBAL__N__5bf7c22b_4_k_cu_81d6b5ed_108376ignoreE)
_ZN40_INTERNAL_5bf7c22b_4_k_cu_81d6b5ed_108374cuda3std3__442_GLOBAL__N__5bf7c22b_4_k_cu_81d6b5ed_108376ignoreE:
	.zero		1
	.type		_ZN40_INTERNAL_5bf7c22b_4_k_cu_81d6b5ed_108374cute7productE,@object
	.size		_ZN40_INTERNAL_5bf7c22b_4_k_cu_81d6b5ed_108374cute7productE,(_ZN40_INTERNAL_5bf7c22b_4_k_cu_81d6b5ed_108374cuda3std3__45__cpo3endE - _ZN40_INTERNAL_5bf7c22b_4_k_cu_81d6b5ed_108374cute7productE)
_ZN40_INTERNAL_5bf7c22b_4_k_cu_81d6b5ed_108374cute7productE:
	.zero		1
	.type		_ZN40_INTERNAL_5bf7c22b_4_k_cu_81d6b5ed_108374cuda3std3__45__cpo3endE,@object
	.size		_ZN40_INTERNAL_5bf7c22b_4_k_cu_81d6b5ed_108374cuda3std3__45__cpo3endE,(_ZN40_INTERNAL_5bf7c22b_4_k_cu_81d6b5ed_108374cuda3std3__419piecewise_constructE - _ZN40_INTERNAL_5bf7c22b_4_k_cu_81d6b5ed_108374cuda3std3__45__cpo3endE)
_ZN40_INTERNAL_5bf7c22b_4_k_cu_81d6b5ed_108374cuda3std3__45__cpo3endE:
	.zero		1
	.type		_ZN40_INTERNAL_5bf7c22b_4_k_cu_81d6b5ed_108374cuda3std3__419piecewise_constructE,@object
	.size		_ZN40_INTERNAL_5bf7c22b_4_k_cu_81d6b5ed_108374cuda3std3__419piecewise_constructE,(_ZN40_INTERNAL_5bf7c22b_4_k_cu_81d6b5ed_108374cuda3std3__45__cpo4cendE - _ZN40_INTERNAL_5bf7c22b_4_k_cu_81d6b5ed_108374cuda3std3__419piecewise_constructE)
_ZN40_INTERNAL_5bf7c22b_4_k_cu_81d6b5ed_108374cuda3std3__419piecewise_constructE:
	.zero		1
	.type		_ZN40_INTERNAL_5bf7c22b_4_k_cu_81d6b5ed_108374cuda3std3__45__cpo4cendE,@object
	.size		_ZN40_INTERNAL_5bf7c22b_4_k_cu_81d6b5ed_108374cuda3std3__45__cpo4cendE,(_ZN40_INTERNAL_5bf7c22b_4_k_cu_81d6b5ed_108374cuda3std6ranges3__45__cpo4swapE - _ZN40_INTERNAL_5bf7c22b_4_k_cu_81d6b5ed_108374cuda3std3__45__cpo4cendE)
_ZN40_INTERNAL_5bf7c22b_4_k_cu_81d6b5ed_108374cuda3std3__45__cpo4cendE:
	.zero		1
	.type		_ZN40_INTERNAL_5bf7c22b_4_k_cu_81d6b5ed_108374cuda3std6ranges3__45__cpo4swapE,@object
	.size		_ZN40_INTERNAL_5bf7c22b_4_k_cu_81d6b5ed_108374cuda3std6ranges3__45__cpo4swapE,(.L_10 - _ZN40_INTERNAL_5bf7c22b_4_k_cu_81d6b5ed_108374cuda3std6ranges3__45__cpo4swapE)
_ZN40_INTERNAL_5bf7c22b_4_k_cu_81d6b5ed_108374cuda3std6ranges3__45__cpo4swapE:
	.zero		1
.L_10:


//--------------------- .nv.constant0._ZN7cutlass13device_kernelINS_4gemm6kernel13GemmUniversalIN4cute5tupleIJiiiiEEENS1_10collective13CollectiveMmaINS1_35MainloopSm100TmaUmmaWarpSpecializedILi9ELi2ELi2ENS5_IJNS4_1CILi1EEESB_SB_EEEEENS5_IJNSA_ILi128EEENSA_ILi240EEENSA_ILi16EEEEEENS_10bfloat16_tENS5_IJlSB_lEEESI_SJ_NS4_8TiledMMAINS4_8MMA_AtomIJNS4_20SM100_MMA_F16BF16_SSISI_SI_fLi128ELi240ELNS4_4UMMA5MajorE0ELSO_0ELNSN_7ScaleInE0ELSP_0EEEEEENS4_6LayoutISC_NS5_IJNSA_ILi0EEEST_ST_EEEEENS5_IJNS4_10UnderscoreESW_SW_EEEEENS4_13SM90_TMA_LOADENS4_14ComposedLayoutINS4_7SwizzleILi1ELi4ELi3EEENS4_18smem_ptr_flag_bitsILi16EEENSS_INS5_IJNSA_ILi8EEESG_EEENS5_IJSG_SB_EEEEEEEvNS4_8identityESZ_S19_vS1A_EENS_8epilogue10collective18CollectiveEpilogueINS1C_23Sm100TmaWarpSpecializedILi2ELi1ELi240ELb1ELb0EEEJSH_NS5_IJNSS_ISE_SB_EENSS_ISF_SB_EEEEESI_SJ_SI_SJ_NS1C_6fusion15FusionCallbacksIS1G_NS1K_17LinearCombinationISI_fSI_fLNS_15FloatRoundStyleE2EEESH_S1J_JEEENS4_5SM1004TMEM4LOAD26SM100_TMEM_LOAD_32dp32b16xESZ_S19_NS4_39AutoVectorizingCopyWithAssumedAlignmentILi128EEENS4_14SM90_TMA_STOREES19_S1V_S1V_EEEvvEEEEvNT_6ParamsE --------------------------
	.section	.nv.constant0._ZN7cutlass13device_kernelINS_4gemm6kernel13GemmUniversalIN4cute5tupleIJiiiiEEENS1_10collective13CollectiveMmaINS1_35MainloopSm100TmaUmmaWarpSpecializedILi9ELi2ELi2ENS5_IJNS4_1CILi1EEESB_SB_EEEEENS5_IJNSA_ILi128EEENSA_ILi240EEENSA_ILi16EEEEEENS_10bfloat16_tENS5_IJlSB_lEEESI_SJ_NS4_8TiledMMAINS4_8MMA_AtomIJNS4_20SM100_MMA_F16BF16_SSISI_SI_fLi128ELi240ELNS4_4UMMA5MajorE0ELSO_0ELNSN_7ScaleInE0ELSP_0EEEEEENS4_6LayoutISC_NS5_IJNSA_ILi0EEEST_ST_EEEEENS5_IJNS4_10UnderscoreESW_SW_EEEEENS4_13SM90_TMA_LOADENS4_14ComposedLayoutINS4_7SwizzleILi1ELi4ELi3EEENS4_18smem_ptr_flag_bitsILi16EEENSS_INS5_IJNSA_ILi8EEESG_EEENS5_IJSG_SB_EEEEEEEvNS4_8identityESZ_S19_vS1A_EENS_8epilogue10collective18CollectiveEpilogueINS1C_23Sm100TmaWarpSpecializedILi2ELi1ELi240ELb1ELb0EEEJSH_NS5_IJNSS_ISE_SB_EENSS_ISF_SB_EEEEESI_SJ_SI_SJ_NS1C_6fusion15FusionCallbacksIS1G_NS1K_17LinearCombinationISI_fSI_fLNS_15FloatRoundStyleE2EEESH_S1J_JEEENS4_5SM1004TMEM4LOAD26SM100_TMEM_LOAD_32dp32b16xESZ_S19_NS4_39AutoVectorizingCopyWithAssumedAlignmentILi128EEENS4_14SM90_TMA_STOREES19_S1V_S1V_EEEvvEEEEvNT_6ParamsE,"a",@progbits
	.sectionflags	@""
	.align	4
.nv.constant0._ZN7cutlass13device_kernelINS_4gemm6kernel13GemmUniversalIN4cute5tupleIJiiiiEEENS1_10collective13CollectiveMmaINS1_35MainloopSm100TmaUmmaWarpSpecializedILi9ELi2ELi2ENS5_IJNS4_1CILi1EEESB_SB_EEEEENS5_IJNSA_ILi128EEENSA_ILi240EEENSA_ILi16EEEEEENS_10bfloat16_tENS5_IJlSB_lEEESI_SJ_NS4_8TiledMMAINS4_8MMA_AtomIJNS4_20SM100_MMA_F16BF16_SSISI_SI_fLi128ELi240ELNS4_4UMMA5MajorE0ELSO_0ELNSN_7ScaleInE0ELSP_0EEEEEENS4_6LayoutISC_NS5_IJNSA_ILi0EEEST_ST_EEEEENS5_IJNS4_10UnderscoreESW_SW_EEEEENS4_13SM90_TMA_LOADENS4_14ComposedLayoutINS4_7SwizzleILi1ELi4ELi3EEENS4_18smem_ptr_flag_bitsILi16EEENSS_INS5_IJNSA_ILi8EEESG_EEENS5_IJSG_SB_EEEEEEEvNS4_8identityESZ_S19_vS1A_EENS_8epilogue10collective18CollectiveEpilogueINS1C_23Sm100TmaWarpSpecializedILi2ELi1ELi240ELb1ELb0EEEJSH_NS5_IJNSS_ISE_SB_EENSS_ISF_SB_EEEEESI_SJ_SI_SJ_NS1C_6fusion15FusionCallbacksIS1G_NS1K_17LinearCombinationISI_fSI_fLNS_15FloatRoundStyleE2EEESH_S1J_JEEENS4_5SM1004TMEM4LOAD26SM100_TMEM_LOAD_32dp32b16xESZ_S19_NS4_39AutoVectorizingCopyWithAssumedAlignmentILi128EEENS4_14SM90_TMA_STOREES19_S1V_S1V_EEEvvEEEEvNT_6ParamsE:
	.zero		2944


//--------------------- SYMBOLS --------------------------

	.type		.nv.reservedSmem.offset0,@object
	.size		.nv.reservedSmem.offset0,0x4
	.type		.nv.reservedSmem.cap,@object
	.size		.nv.reservedSmem.cap,0x4
	.type		__assertfail,@function
